// cutlass_sweep.examples — 76_blackwell_conv/76_blackwell_conv_wgrad.cu @ arch=sm_100
// __CUTLASS_EXAMPLE_DIR__=76_blackwell_conv
/***************************************************************************************************
 * Copyright (c) 2024 - 2025 NVIDIA CORPORATION & AFFILIATES. All rights reserved.
 * SPDX-License-Identifier: BSD-3-Clause
 *
 * Redistribution and use in source and binary forms, with or without
 * modification, are permitted provided that the following conditions are met:
 *
 * 1. Redistributions of source code must retain the above copyright notice, this
 * list of conditions and the following disclaimer.
 *
 * 2. Redistributions in binary form must reproduce the above copyright notice,
 * this list of conditions and the following disclaimer in the documentation
 * and/or other materials provided with the distribution.
 *
 * 3. Neither the name of the copyright holder nor the names of its
 * contributors may be used to endorse or promote products derived from
 * this software without specific prior written permission.
 *
 * THIS SOFTWARE IS PROVIDED BY THE COPYRIGHT HOLDERS AND CONTRIBUTORS "AS IS"
 * AND ANY EXPRESS OR IMPLIED WARRANTIES, INCLUDING, BUT NOT LIMITED TO, THE
 * IMPLIED WARRANTIES OF MERCHANTABILITY AND FITNESS FOR A PARTICULAR PURPOSE ARE
 * DISCLAIMED. IN NO EVENT SHALL THE COPYRIGHT HOLDER OR CONTRIBUTORS BE LIABLE
 * FOR ANY DIRECT, INDIRECT, INCIDENTAL, SPECIAL, EXEMPLARY, OR CONSEQUENTIAL
 * DAMAGES (INCLUDING, BUT NOT LIMITED TO, PROCUREMENT OF SUBSTITUTE GOODS OR
 * SERVICES; LOSS OF USE, DATA, OR PROFITS; OR BUSINESS INTERRUPTION) HOWEVER
 * CAUSED AND ON ANY THEORY OF LIABILITY, WHETHER IN CONTRACT, STRICT LIABILITY,
 * OR TORT (INCLUDING NEGLIGENCE OR OTHERWISE) ARISING IN ANY WAY OUT OF THE USE
 * OF THIS SOFTWARE, EVEN IF ADVISED OF THE POSSIBILITY OF SUCH DAMAGE.
 *
 **************************************************************************************************/

/*! \file
    \brief Simple wgrad convolution example targeting NVIDIA Blackwell SM100 Tensor Core MMA using CUTLASS 3.x APIs.

    This example demonstrate a simple way to instantiate and run a wgrad convolution kernel using the new CUTLASS 3.0
    APIs on NVIDIA Blackwell SM100 architecture.

    The basic computation logic of wgrad convolution kernel is, take 3D convolution as an example:
        Xformed Activation (NZPQK) * Activation (NDHWC) = Weight/Filter (KTRSC)

    where in terms of GEMM perspective,
        Matrix A = Xformed Activation, Matrix B = Activation, Matrix C = Weight/Filter

    This example instantiates a simple wgrad kernel using TMA + UMMA + Warp Specialized design with input and output types are fp16.
    Alpha/beta scaling is supported while fusions like relu/bias/per-channel scaling are not supported in this example.

    Usage:

      $ ./examples/76_blackwell_conv/76_blackwell_conv_wgrad --n=4 --d=1 --h=8 --w=8 --c=64 --k=64 --t=1 --r=3 --s=3 --pad_d=0
        --pad_h=1 --pad_w=1 --stride_d=1 --stride_h=1 --stride_w=1 --dilation_d=1 --dilation_h=1 --dilation_w=1
*/



#include <iostream>

#include "cutlass/cutlass.h"

#include "cute/tensor.hpp"
#include "cutlass/kernel_hardware_info.hpp"
#include "cutlass/conv/convolution.h"
#include "cutlass/conv/convnd_problem_shape.hpp"
#include "cutlass/tensor_ref.h"
#include "cutlass/epilogue/thread/linear_combination.h"
#include "cutlass/conv/dispatch_policy.hpp"
#include "cutlass/conv/collective/collective_builder.hpp"
#include "cutlass/epilogue/collective/collective_builder.hpp"
#include "cutlass/conv/device/conv_universal_adapter.hpp"
#include "cutlass/conv/kernel/conv_universal.hpp"

#include "cutlass/util/command_line.h"
#include "cutlass/util/distribution.h"
#include "cutlass/util/host_tensor.h"
#include "cutlass/util/packed_stride.hpp"
#include "cutlass/util/tensor_view_io.h"
#include "cutlass/util/reference/device/convolution.h"
#include "cutlass/util/reference/device/tensor_compare.h"
#include "cutlass/util/reference/device/tensor_fill.h"

#include "helper.h"

using namespace cute;

#if defined(CUTLASS_ARCH_MMA_SM100_SUPPORTED)


/////////////////////////////////////////////////////////////////////////////////////////////////
/// Conv kernel configurations
/////////////////////////////////////////////////////////////////////////////////////////////////

// Activation matrix configuration
using         ElementAct  = half_t;                                          // Element type for activation matrix
constexpr int AlignmentAct = 128 / cutlass::sizeof_bits<ElementAct>::value;  // Memory access granularity/alignment of activation matrix in units of elements (up to 16 bytes)

// Weight/Filter matrix configuration
using         ElementFlt  = half_t;                                          // Element type for weight/filter matrix operand
constexpr int AlignmentFlt = 128 / cutlass::sizeof_bits<ElementFlt>::value;  // Memory access granularity/alignment of weight/filter matrix in units of elements (up to 16 bytes)

// Xformed activation matrix configuration
using         ElementXformedAct = half_t;                                    // Element type for xformed activation matrix operand
constexpr int AlignmentXformedAct = 128 / cutlass::sizeof_bits<ElementXformedAct>::value; // Memory access granularity/alignment of xformed activation matrix in units of elements (up to 16 bytes)

// Layout of matrix A/B/C in gemm's perspecitive.
using LayoutA = cutlass::layout::TensorNDHWC;
using LayoutB = cutlass::layout::TensorNDHWC;
using LayoutC = cutlass::layout::TensorKCSRT;

// Kernel functional config
using ElementAccumulator  = float;                                           // Element type for internal accumulation
using ElementCompute      = float;                                           // Element type for internal computation
using ArchTag             = cutlass::arch::Sm100;                            // Tag indicating the minimum SM that supports the intended feature
using OperatorClass       = cutlass::arch::OpClassTensorOp;                  // Operator class tag
constexpr cutlass::conv::Operator ConvOp = cutlass::conv::Operator::kWgrad;  // Convolution operation

// Kernel Perf config
using TileShape           = Shape<_128,Shape<_128>,Shape<_64>>;              // Threadblock-level tile size
using ClusterShape        = Shape<_1,_1,_1>;                                 // Shape of the threadblocks in a cluster

// Build the epilogue
using CollectiveEpilogue = typename cutlass::epilogue::collective::CollectiveBuilder<
    ArchTag, OperatorClass,
    TileShape, ClusterShape,
    cutlass::epilogue::collective::EpilogueTileAuto,
    ElementAccumulator, ElementCompute,
    ElementFlt, LayoutC, AlignmentFlt,
    ElementFlt, LayoutC, AlignmentFlt,
    cutlass::epilogue::collective::EpilogueScheduleAuto
  >::CollectiveOp;

// Build the mainloop
using CollectiveMainloop = typename cutlass::conv::collective::CollectiveBuilder<
    ArchTag, OperatorClass, ConvOp,
    ElementXformedAct, LayoutA, AlignmentXformedAct,
    ElementAct, LayoutB, AlignmentAct,
    ElementAccumulator,
    TileShape, ClusterShape,
    cutlass::conv::collective::StageCountAutoCarveout<static_cast<int>(sizeof(typename CollectiveEpilogue::SharedStorage))>,
    cutlass::conv::collective::KernelScheduleAuto
  >::CollectiveOp;

// Compose into a kernel
using ProblemShape=cutlass::conv::ConvProblemShape<ConvOp, CollectiveMainloop::DispatchPolicy::NumSpatialDimensions>;
using ConvKernel = cutlass::conv::kernel::ConvUniversal<
    ProblemShape,
    CollectiveMainloop,
    CollectiveEpilogue
  >; 

using Conv = cutlass::conv::device::ConvUniversalAdapter<ConvKernel>;

using StrideC = typename Conv::ConvKernel::StrideC;
using StrideD = typename Conv::ConvKernel::StrideD;

//
// Data members
//

/// Initialization
StrideC stride_C;
StrideD stride_D;
uint64_t seed;

cutlass::DeviceAllocation<ElementXformedAct> block_A;
cutlass::DeviceAllocation<ElementAct> block_B;
cutlass::DeviceAllocation<ElementFlt> block_C;
cutlass::DeviceAllocation<ElementFlt> block_D;
cutlass::DeviceAllocation<ElementFlt> block_ref_D;

#endif // defined(CUTLASS_ARCH_MMA_SM100_SUPPORTED)

/////////////////////////////////////////////////////////////////////////////////////////////////
/// Testbed utility types
/////////////////////////////////////////////////////////////////////////////////////////////////

// Command line options parsing
struct Options {

  bool help;

  float alpha, beta;
  int iterations;
  int n, d, h, w, c, k, t, r, s, z, p, q;
  int pad_d, pad_h, pad_w;
  int stride_d, stride_h, stride_w;
  int dilation_d, dilation_h, dilation_w;

  Options():
    help(false),
    n(4), d(1), h(8), w(8), c(64), k(64), t(1), r(3), s(3),
    pad_d(0), pad_h(1), pad_w(1),
    stride_d(1), stride_h(1), stride_w(1),
    dilation_d(1), dilation_h(1), dilation_w(1),
    alpha(1.f), beta(0.f),
    iterations(10)
  { }

  // Parses the command line
  void parse(int argc, char const **args) {
    cutlass::CommandLine cmd(argc, args);

    if (cmd.check_cmd_line_flag("help")) {
      help = true;
      return;
    }

    cmd.get_cmd_line_argument("n", n);
    cmd.get_cmd_line_argument("d", d);
    cmd.get_cmd_line_argument("h", h);
    cmd.get_cmd_line_argument("w", w);
    cmd.get_cmd_line_argument("c", c);
    cmd.get_cmd_line_argument("k", k);
    cmd.get_cmd_line_argument("t", t);
    cmd.get_cmd_line_argument("r", r);
    cmd.get_cmd_line_argument("s", s);
    cmd.get_cmd_line_argument("pad_d", pad_d);
    cmd.get_cmd_line_argument("pad_h", pad_h);
    cmd.get_cmd_line_argument("pad_w", pad_w);
    cmd.get_cmd_line_argument("stride_d", stride_d);
    cmd.get_cmd_line_argument("stride_h", stride_h);
    cmd.get_cmd_line_argument("stride_w", stride_w);
    cmd.get_cmd_line_argument("dilation_d", dilation_d);
    cmd.get_cmd_line_argument("dilation_h", dilation_h);
    cmd.get_cmd_line_argument("dilation_w", dilation_w);
    cmd.get_cmd_line_argument("alpha", alpha, 1.f);
    cmd.get_cmd_line_argument("beta", beta, 0.f);
    cmd.get_cmd_line_argument("iterations", iterations);

    // Calculate z,p,q based on inputs.
    z = 1 + (d + 2 * pad_d - ((t - 1) * dilation_d + 1)) / stride_d;
    p = 1 + (h + 2 * pad_h - ((r - 1) * dilation_h + 1)) / stride_h;
    q = 1 + (w + 2 * pad_w - ((s - 1) * dilation_w + 1)) / stride_w;
  }

  /// Prints the usage statement.
  std::ostream & print_usage(std::ostream &out) const {

    out << "76_blackwell_conv_wgrad\n\n"
      << "  Blackwell FP16 wgrad convolution using a Warp Specialized kernel.\n\n"
      << "Options:\n\n"
      << "  --help                      If specified, displays this usage statement\n\n"
      << "  --n=<int>                   Sets the batch size of the Activation\n"
      << "  --d=<int>                   Sets the depth size of the Activation\n"
      << "  --h=<int>                   Sets the height of the Activation\n"
      << "  --w=<int>                   Sets the width of the Activation\n"
      << "  --c=<int>                   Sets the channel size of the Activation\n"
      << "  --k=<int>                   Sets the image numbers of the Filter\n"
      << "  --t=<int>                   Sets the depth size of the Filter\n"
      << "  --r=<int>                   Sets the height of the Filter\n"
      << "  --s=<int>                   Sets the width of the Filter\n"
      << "  --pad_d=<int>               Sets the padding size in depth\n"
      << "  --pad_h=<int>               Sets the padding size in height\n"
      << "  --pad_w=<int>               Sets the padding size in width\n"
      << "  --stride_d=<int>            Sets the traversal stride size in depth\n"
      << "  --stride_h=<int>            Sets the traversal stride size in height\n"
      << "  --stride_w=<int>            Sets the traversal stride size in width\n"
      << "  --dialtion_d=<int>          Sets the filter dilation size in depth\n"
      << "  --dialtion_h=<int>          Sets the filter dilation size in height\n"
      << "  --dialtion_w=<int>          Sets the filter dilation size in width\n"
      << "  --alpha=<f32>               Epilogue scalar alpha\n"
      << "  --beta=<f32>                Epilogue scalar beta\n\n"
      << "  --iterations=<int>          Number of profiling iterations to perform.\n\n";

    out
      << "\n\nExamples:\n\n"
      << "$ " << "76_blackwell_conv_wgrad" << " --n=4 --d=1 --h=8 --w=8 --c=64 --k=64 --t=1 --r=3 --s=3 --pad_d=0"
      << "  --pad_h=1 --pad_w=1 --stride_d=1 --stride_h=1 --stride_w=1 --dilation_d=1 --dilation_h=1 --dilation_w=1 \n\n";

    return out;
  }

  /// Compute performance in GFLOP/s
  double gflops(double runtime_s) const
  {
    // Two flops per multiply-add
    uint64_t flop = uint64_t(2) * k * (t * r * s * c) * (n * z * p * q);
    double gflop = double(flop) / double(1.0e9);
    return gflop / runtime_s;
  }
};

/// Result structure
struct Result
{
  double avg_runtime_ms;
  double gflops;
  cutlass::Status status;
  cudaError_t error;
  bool passed;

  Result(
    double avg_runtime_ms = 0,
    double gflops = 0,
    cutlass::Status status = cutlass::Status::kSuccess,
    cudaError_t error = cudaSuccess)
  :
    avg_runtime_ms(avg_runtime_ms), gflops(gflops), status(status), error(error), passed(false)
  {}

};

#if defined(CUTLASS_ARCH_MMA_SM100_SUPPORTED)

/////////////////////////////////////////////////////////////////////////////////////////////////
/// Conv setup and evaluation
/////////////////////////////////////////////////////////////////////////////////////////////////

/// Helper to initialize a block of device data
template <class Element>
bool initialize_block(
  cutlass::DeviceAllocation<Element>& block,
  uint64_t seed=2023) {

  Element scope_max, scope_min;
  int bits_input = cutlass::sizeof_bits<Element>::value;

  if (bits_input == 1) {
    scope_max = Element(2);
    scope_min = Element(0);
  } else if (bits_input <= 8) {
    scope_max = Element(2);
    scope_min = Element(-2);
  } else {
    scope_max = Element(8);
    scope_min = Element(-8);
  }

  cutlass::reference::device::BlockFillRandomUniform(
    block.get(), block.size(), seed, scope_max, scope_min, 0);

  return true;
}

/// Initialize operands to be used in the Conv and reference Conv
void initialize(const Options &options) {

  // Construct ConvProblemShape
  ProblemShape problem_shape(
    cutlass::conv::Mode::kCrossCorrelation,
    {options.n, options.d, options.h, options.w, options.c},      // ndhwc
    {options.k, options.t, options.r, options.s, options.c},      // ktrsc
    {options.pad_d, options.pad_h, options.pad_w},                // padding lower (pad_d, pad_h, pad_w)
    {options.pad_d, options.pad_h, options.pad_w},                // padding upper (pad_d, pad_h, pad_w)
    {options.stride_d, options.stride_h, options.stride_w},       // stride (stride_d, stride_h, stride_w)
    {options.dilation_d, options.dilation_h, options.dilation_w}, // dilation (dilation_d, dilation_h, dilation_w)
    1                                                             // group
  );

  // Setup stride_C/D
  stride_C = cutlass::make_cute_packed_stride(StrideC{}, problem_shape.shape_C, problem_shape.stride_C, ConvOp);
  stride_D = cutlass::make_cute_packed_stride(StrideD{}, problem_shape.shape_C, problem_shape.stride_C, ConvOp);

  block_A.reset(problem_shape.size_A());
  block_B.reset(problem_shape.size_B());
  block_C.reset(problem_shape.size_C());
  block_D.reset(problem_shape.size_C());
  block_ref_D.reset(problem_shape.size_C());

  initialize_block(block_A, seed + 2023);
  initialize_block(block_B, seed + 2022);
  initialize_block(block_C, seed + 2021);
}

/// Populates a Gemm::Arguments structure from the given commandline options
typename Conv::Arguments args_from_options(const Options &options)
{
  // Construct ConvProblemShape
  ProblemShape problem_shape(
    cutlass::conv::Mode::kCrossCorrelation,
    {options.n, options.d, options.h, options.w, options.c},      // ndhwc
    {options.k, options.t, options.r, options.s, options.c},      // ktrsc
    {options.pad_d, options.pad_h, options.pad_w},                // padding lower (pad_d, pad_h, pad_w)
    {options.pad_d, options.pad_h, options.pad_w},                // padding upper (pad_d, pad_h, pad_w)
    {options.stride_d, options.stride_h, options.stride_w},       // stride (stride_d, stride_h, stride_w)
    {options.dilation_d, options.dilation_h, options.dilation_w}, // dilation (dilation_d, dilation_h, dilation_w)
    1                                                             // group
  );

  typename Conv::Arguments arguments{
    problem_shape,
    {block_A.get(), block_B.get()},
    {{options.alpha, options.beta}, block_C.get(), stride_C, block_D.get(), stride_D}
  };

  return arguments;
}

bool verify(const Options &options) {
  cutlass::TensorRef ref_A(block_A.get(), LayoutA::packed({options.n, options.z, options.p, options.q, options.k}));
  cutlass::TensorRef ref_B(block_B.get(), LayoutB::packed({options.n, options.d, options.h, options.w, options.c}));
  cutlass::TensorRef ref_C(block_C.get(), LayoutA::packed({options.k, options.t, options.r, options.s, options.c}));
  cutlass::TensorRef ref_D(block_ref_D.get(), LayoutA::packed({options.k, options.t, options.r, options.s, options.c}));

  //
  // Compute reference output
  //

  // Construct Conv3dProblemSize with user defined inputs.
  cutlass::conv::Conv3dProblemSize problem_size(      
    cutlass::Tensor5DCoord(options.n, options.d, options.h, options.w, options.c),      // ndhwc
    cutlass::Tensor5DCoord(options.k, options.t, options.r, options.s, options.c),      // ktrsc
    cutlass::make_Coord(options.pad_d, options.pad_h, options.pad_w),                   // padding
    cutlass::make_Coord(options.stride_d, options.stride_h, options.stride_w),          // stride (stride_d, stride_h, stride_w)
    cutlass::make_Coord(options.dilation_d, options.dilation_h, options.dilation_w),    // dilation (dilation_d, dilation_h, dilation_w)
    cutlass::Tensor5DCoord(options.n, options.z, options.p, options.q, options.k)       // nzpqk
  );

  // Launch device reference conv kernel
  cutlass::reference::device::Conv3dWgrad(problem_size, ref_A, ref_B, ref_C, ref_D, options.alpha, options.beta);

  // Wait for kernel to finish
  CUDA_CHECK(cudaDeviceSynchronize());

  // Check if output from CUTLASS kernel and reference kernel are equal or not
  bool passed = cutlass::reference::device::BlockCompareEqual(block_ref_D.get(), block_D.get(), block_D.size());

  return passed;
}

/// Execute a given example GEMM computation
template <typename Gemm>
int run(Options &options)
{
  initialize(options);

  // Instantiate CUTLASS kernel depending on templates
  Conv conv;

  // Create a structure of conv kernel arguments suitable for invoking an instance of Conv
  auto arguments = args_from_options(options);

  // Using the arguments, query for extra workspace required for matrix multiplication computation
  size_t workspace_size = Conv::get_workspace_size(arguments);

  // Allocate workspace memory
  cutlass::device_memory::allocation<uint8_t> workspace(workspace_size);

  // Check if the problem size is supported or not
  CUTLASS_CHECK(conv.can_implement(arguments));

  // Initialize CUTLASS kernel with arguments and workspace pointer
  CUTLASS_CHECK(conv.initialize(arguments, workspace.get()));

  // Correctness / Warmup iteration
  CUTLASS_CHECK(conv.run());

  // Check if output from CUTLASS kernel and reference kernel are equal or not
  Result result;
  result.passed = verify(options);

  std::cout << "  Disposition: " << (result.passed ? "Passed" : "Failed") << std::endl;

  if (!result.passed) {
    exit(-1);
  }

  // Run profiling loop
  if (options.iterations > 0)
  {
    GpuTimer timer;
    timer.start();
    for (int iter = 0; iter < options.iterations; ++iter) {
      CUTLASS_CHECK(conv.initialize(arguments, workspace.get()));
      CUTLASS_CHECK(conv.run());
    }
    timer.stop();

    // Compute average runtime and GFLOPs.
    float elapsed_ms = timer.elapsed_millis();
    result.avg_runtime_ms = double(elapsed_ms) / double(options.iterations);
    result.gflops = options.gflops(result.avg_runtime_ms / 1000.0);

    std::cout << "  Problem Size:" << std::endl;
    std::cout << "      Activation(n,d,h,w,c) = (" << options.n << ',' << options.d << ',' << options.h << ',' << options.w << ',' << options.c << "), ";
    std::cout << "  Filter(k,t,r,s,c) = (" << options.k << ',' << options.t << ',' << options.r << ',' << options.s << ',' << options.c << "), ";
    std::cout << "  Xformed Activation(n,z,p,q,k) = (" << options.n << ',' << options.z << ',' << options.p << ',' << options.q << ',' << options.k << ")" << std::endl;
    std::cout << "  Avg runtime: " << result.avg_runtime_ms << " ms" << std::endl;
    std::cout << "  GFLOPS: " << result.gflops << std::endl;
  }

  return 0;
}

#endif // defined(CUTLASS_ARCH_MMA_SM100_SUPPORTED)

///////////////////////////////////////////////////////////////////////////////////////////////////

int main(int argc, char const **args) {

  // CUTLASS must be compiled with CUDA 12.0 Toolkit to run this example
  // and must have compute capability at least 90.
  if (__CUDACC_VER_MAJOR__ < 12 || (__CUDACC_VER_MAJOR__ == 12 && __CUDACC_VER_MINOR__ < 8)) {
    std::cerr << "This example requires CUDA 12.8 or newer." << std::endl;
    // Returning zero so this test passes on older Toolkits. Its actions are no-op.
    return 0;
  }

  cudaDeviceProp props;
  int current_device_id;
  CUDA_CHECK(cudaGetDevice(&current_device_id));
  CUDA_CHECK(cudaGetDeviceProperties(&props, current_device_id));
  cudaError_t error = cudaGetDeviceProperties(&props, 0);
  
  if (__CUDACC_VER_MAJOR__ < 13) {
    if (props.major != 10 && (props.minor != 0 || props.minor != 1)) {
      std::cerr << "This example requires a GPU of NVIDIA's Blackwell architecture (compute capability 100 or 101)." << std::endl;
      return 0;
    } 
  }
  else {
    if ((props.major != 10 || props.major != 11) && props.minor != 0) {
      std::cerr << "This example requires a GPU of NVIDIA's Blackwell architecture (compute capability 100 or 110)." << std::endl;
      return 0;
    }
  }

  //
  // Parse options
  //

  Options options;

  options.parse(argc, args);

  if (options.help) {
    options.print_usage(std::cout) << std::endl;
    return 0;
  }

  //
  // Evaluate CUTLASS kernels
  //
#if defined(CUTLASS_ARCH_MMA_SM100_SUPPORTED)
  run<Conv>(options);
#endif // defined(CUTLASS_ARCH_MMA_SM100_SUPPORTED)

  return 0;
}

/////////////////////////////////////////////////////////////////////////////////////////////////


// ===== COMPILED SASS (sm_100a) =====

	.target	sm_100a

	.elftype	@"ET_EXEC"


//--------------------- .note.nv.tkinfo           --------------------------
	.section	.note.nv.tkinfo,"",@"SHT_NOTE"
	.sectionflags	@"SHF_NOTE_NV_TKINFO"
	.tkinfo
        /*0018*/ 	.word	0x00000002
        /*0030*/ 	.string	""
        /*0030*/ 	.string	"ptxas"
        /*0030*/ 	.string	"Cuda compilation tools, release 13.0, V13.0.88"
        /*0030*/ 	.string	"Build cuda_13.0.r13.0/compiler.36424714_0"
        /*0030*/ 	.string	"-arch sm_100a -m 64 "



//--------------------- .note.nv.cuinfo           --------------------------
	.section	.note.nv.cuinfo,"",@"SHT_NOTE"
	.sectionflags	@"SHF_NOTE_NV_CUINFO"
        /*0018*/ 	.short	0x0002
        /*001a*/ 	.short	0x0064
        /*001c*/ 	.short	0x0082
	.zero		2


//--------------------- .nv.info                  --------------------------
	.section	.nv.info,"",@"SHT_CUDA_INFO"
	.align	4


	//----- nvinfo : EIATTR_REGCOUNT
	.align		4
        /*0000*/ 	.byte	0x04, 0x2f
        /*0002*/ 	.short	(.L_28 - .L_27)
	.align		4
.L_27:
        /*0004*/ 	.word	index@(_ZN7cutlass13device_kernelINS_4conv6kernel13ConvUniversalINS1_16ConvProblemShapeILNS1_8OperatorE2ELi3EEENS1_10collective14CollectiveConvINS1_47MainloopSm100TmaUmmaWarpSpecializedImplicitGemmILS5_2ELi6ELi3ELi1ELi2EN4cute5tupleIJNSA_1CILi1EEESD_SD_EEEEENSB_IJNSC_ILi128EEENSB_IJSG_EEENSB_IJNSC_ILi64EEEEEEEEENS_6half_tESL_NSA_8TiledMMAINSA_8MMA_AtomIJNSA_20SM100_MMA_F16BF16_SSISL_SL_fLi128ELi128ELNSA_4UMMA5MajorE1ELSQ_1ELNSP_7ScaleInE0ELSR_0EEEEEENSA_6LayoutISE_NSB_IJNSC_ILi0EEESV_SV_EEEEENSB_IJNSA_10UnderscoreESY_SY_EEEEENS7_6detail27Sm100ImplicitGemmTileTraitsINSA_13SM90_TMA_LOADENSA_14ComposedLayoutINSA_7SwizzleILi3ELi4ELi3EEENSA_18smem_ptr_flag_bitsILi16EEENSU_INSB_IJSI_NSC_ILi8EEEEEENSB_IJSD_SI_EEEEEEEvEENS12_INSA_20SM90_TMA_LOAD_IM2COLES1D_vEEEENS_8epilogue10collective18CollectiveEpilogueINS1I_23Sm100TmaWarpSpecializedILi4ELi2ELi32ELb1ELb0EEEJSK_NSB_IJNSU_ISG_SD_EENSU_INSC_ILi32EEESD_EEEEESL_NSB_IJlNSB_IJSD_lllEEESV_EEESL_S1S_NS1I_6fusion15FusionCallbacksIS1M_NS1T_17LinearCombinationISL_fSL_fLNS_15FloatRoundStyleE2EEESK_S1Q_JEEENSA_5SM1004TMEM4LOAD26SM100_TMEM_LOAD_32dp32b32xES13_NS14_INS15_ILi2ELi4ELi3EEES18_NSU_INSB_IJS19_S1O_EEENSB_IJS1O_SD_EEEEEEENSA_39AutoVectorizingCopyWithAssumedAlignmentILi128EEENSA_14SM90_TMA_STOREES27_S29_S29_EEEvvEEEEvNT_6ParamsE)
        /*0008*/ 	.word	0x0000007a


	//----- nvinfo : EIATTR_FRAME_SIZE
	.align		4
.L_28:
        /*000c*/ 	.byte	0x04, 0x11
        /*000e*/ 	.short	(.L_30 - .L_29)
	.align		4
.L_29:
        /*0010*/ 	.word	index@($__internal_3_$__cuda_sm10x_tcgen05_guardrail_trap_unallocated_columns_being_dealloced)
        /*0014*/ 	.word	0x00000008


	//----- nvinfo : EIATTR_FRAME_SIZE
	.align		4
.L_30:
        /*0018*/ 	.byte	0x04, 0x11
        /*001a*/ 	.short	(.L_32 - .L_31)
	.align		4
.L_31:
        /*001c*/ 	.word	index@($__internal_2_$__cuda_sm10x_tcgen05_guardrail_trap_phase_invalid_during_alloc)
        /*0020*/ 	.word	0x00000008


	//----- nvinfo : EIATTR_FRAME_SIZE
	.align		4
.L_32:
        /*0024*/ 	.byte	0x04, 0x11
        /*0026*/ 	.short	(.L_34 - .L_33)
	.align		4
.L_33:
        /*0028*/ 	.word	index@($__internal_1_$__cuda_sm10x_tcgen05_guardrail_trap_col_being_dealloced_not_returned_by_alloc)
        /*002c*/ 	.word	0x00000008


	//----- nvinfo : EIATTR_FRAME_SIZE
	.align		4
.L_34:
        /*0030*/ 	.byte	0x04, 0x11
        /*0032*/ 	.short	(.L_36 - .L_35)
	.align		4
.L_35:
        /*0034*/ 	.word	index@(_ZN7cutlass13device_kernelINS_4conv6kernel13ConvUniversalINS1_16ConvProblemShapeILNS1_8OperatorE2ELi3EEENS1_10collective14CollectiveConvINS1_47MainloopSm100TmaUmmaWarpSpecializedImplicitGemmILS5_2ELi6ELi3ELi1ELi2EN4cute5tupleIJNSA_1CILi1EEESD_SD_EEEEENSB_IJNSC_ILi128EEENSB_IJSG_EEENSB_IJNSC_ILi64EEEEEEEEENS_6half_tESL_NSA_8TiledMMAINSA_8MMA_AtomIJNSA_20SM100_MMA_F16BF16_SSISL_SL_fLi128ELi128ELNSA_4UMMA5MajorE1ELSQ_1ELNSP_7ScaleInE0ELSR_0EEEEEENSA_6LayoutISE_NSB_IJNSC_ILi0EEESV_SV_EEEEENSB_IJNSA_10UnderscoreESY_SY_EEEEENS7_6detail27Sm100ImplicitGemmTileTraitsINSA_13SM90_TMA_LOADENSA_14ComposedLayoutINSA_7SwizzleILi3ELi4ELi3EEENSA_18smem_ptr_flag_bitsILi16EEENSU_INSB_IJSI_NSC_ILi8EEEEEENSB_IJSD_SI_EEEEEEEvEENS12_INSA_20SM90_TMA_LOAD_IM2COLES1D_vEEEENS_8epilogue10collective18CollectiveEpilogueINS1I_23Sm100TmaWarpSpecializedILi4ELi2ELi32ELb1ELb0EEEJSK_NSB_IJNSU_ISG_SD_EENSU_INSC_ILi32EEESD_EEEEESL_NSB_IJlNSB_IJSD_lllEEESV_EEESL_S1S_NS1I_6fusion15FusionCallbacksIS1M_NS1T_17LinearCombinationISL_fSL_fLNS_15FloatRoundStyleE2EEESK_S1Q_JEEENSA_5SM1004TMEM4LOAD26SM100_TMEM_LOAD_32dp32b32xES13_NS14_INS15_ILi2ELi4ELi3EEES18_NSU_INSB_IJS19_S1O_EEENSB_IJS1O_SD_EEEEEEENSA_39AutoVectorizingCopyWithAssumedAlignmentILi128EEENSA_14SM90_TMA_STOREES27_S29_S29_EEEvvEEEEvNT_6ParamsE)
        /*0038*/ 	.word	0x00000008


	//----- nvinfo : EIATTR_REGCOUNT
	.align		4
.L_36:
        /*003c*/ 	.byte	0x04, 0x2f
        /*003e*/ 	.short	(.L_38 - .L_37)
	.align		4
.L_37:
        /*0040*/ 	.word	index@(_ZN7cutlass9reference6device6kernel12BlockForEachINS_6half_tENS1_6detail17RandomUniformFuncIS4_EEEEvPT_mNT0_6ParamsE)
        /*0044*/ 	.word	0x00000020


	//----- nvinfo : EIATTR_FRAME_SIZE
	.align		4
.L_38:
        /*0048*/ 	.byte	0x04, 0x11
        /*004a*/ 	.short	(.L_40 - .L_39)
	.align		4
.L_39:
        /*004c*/ 	.word	index@(_ZN7cutlass9reference6device6kernel12BlockForEachINS_6half_tENS1_6detail17RandomUniformFuncIS4_EEEEvPT_mNT0_6ParamsE)
        /*0050*/ 	.word	0x00000060


	//----- nvinfo : EIATTR_REGCOUNT
	.align		4
.L_40:
        /*0054*/ 	.byte	0x04, 0x2f
        /*0056*/ 	.short	(.L_42 - .L_41)
	.align		4
.L_41:
        /*0058*/ 	.word	index@(_ZN7cutlass9reference6device6kernel11Conv3dWgradINS_6half_tENS_6layout11TensorNDHWCES4_S6_S4_S6_ffNS_16NumericConverterIS4_fLNS_15FloatRoundStyleE2EEENS_12multiply_addIfffEELi2ELi4ELi8ELi16EEEvNS_4conv17Conv3dProblemSizeENS_9TensorRefIT_T0_EENSE_IT1_T2_EENSE_IT3_T4_EESN_T5_SO_)
        /*005c*/ 	.word	0x0000004c


	//----- nvinfo : EIATTR_FRAME_SIZE
	.align		4
.L_42:
        /*0060*/ 	.byte	0x04, 0x11
        /*0062*/ 	.short	(.L_44 - .L_43)
	.align		4
.L_43:
        /*0064*/ 	.word	index@($__internal_0_$__cuda_sm20_div_s64)
        /*0068*/ 	.word	0x00000000


	//----- nvinfo : EIATTR_FRAME_SIZE
	.align		4
.L_44:
        /*006c*/ 	.byte	0x04, 0x11
        /*006e*/ 	.short	(.L_46 - .L_45)
	.align		4
.L_45:
        /*0070*/ 	.word	index@(_ZN7cutlass9reference6device6kernel11Conv3dWgradINS_6half_tENS_6layout11TensorNDHWCES4_S6_S4_S6_ffNS_16NumericConverterIS4_fLNS_15FloatRoundStyleE2EEENS_12multiply_addIfffEELi2ELi4ELi8ELi16EEEvNS_4conv17Conv3dProblemSizeENS_9TensorRefIT_T0_EENSE_IT1_T2_EENSE_IT3_T4_EESN_T5_SO_)
        /*0074*/ 	.word	0x00000000


	//----- nvinfo : EIATTR_REGCOUNT
	.align		4
.L_46:
        /*0078*/ 	.byte	0x04, 0x2f
        /*007a*/ 	.short	(.L_48 - .L_47)
	.align		4
.L_47:
        /*007c*/ 	.word	index@(_ZN7cutlass9reference6device6kernel17BlockCompareEqualINS_6half_tEEEvPiPKT_S8_m)
        /*0080*/ 	.word	0x0000000a


	//----- nvinfo : EIATTR_FRAME_SIZE
	.align		4
.L_48:
        /*0084*/ 	.byte	0x04, 0x11
        /*0086*/ 	.short	(.L_50 - .L_49)
	.align		4
.L_49:
        /*0088*/ 	.word	index@(_ZN7cutlass9reference6device6kernel17BlockCompareEqualINS_6half_tEEEvPiPKT_S8_m)
        /*008c*/ 	.word	0x00000000


	//----- nvinfo : EIATTR_MIN_STACK_SIZE
	.align		4
.L_50:
        /*0090*/ 	.byte	0x04, 0x12
        /*0092*/ 	.short	(.L_52 - .L_51)
	.align		4
.L_51:
        /*0094*/ 	.word	index@(_ZN7cutlass13device_kernelINS_4conv6kernel13ConvUniversalINS1_16ConvProblemShapeILNS1_8OperatorE2ELi3EEENS1_10collective14CollectiveConvINS1_47MainloopSm100TmaUmmaWarpSpecializedImplicitGemmILS5_2ELi6ELi3ELi1ELi2EN4cute5tupleIJNSA_1CILi1EEESD_SD_EEEEENSB_IJNSC_ILi128EEENSB_IJSG_EEENSB_IJNSC_ILi64EEEEEEEEENS_6half_tESL_NSA_8TiledMMAINSA_8MMA_AtomIJNSA_20SM100_MMA_F16BF16_SSISL_SL_fLi128ELi128ELNSA_4UMMA5MajorE1ELSQ_1ELNSP_7ScaleInE0ELSR_0EEEEEENSA_6LayoutISE_NSB_IJNSC_ILi0EEESV_SV_EEEEENSB_IJNSA_10UnderscoreESY_SY_EEEEENS7_6detail27Sm100ImplicitGemmTileTraitsINSA_13SM90_TMA_LOADENSA_14ComposedLayoutINSA_7SwizzleILi3ELi4ELi3EEENSA_18smem_ptr_flag_bitsILi16EEENSU_INSB_IJSI_NSC_ILi8EEEEEENSB_IJSD_SI_EEEEEEEvEENS12_INSA_20SM90_TMA_LOAD_IM2COLES1D_vEEEENS_8epilogue10collective18CollectiveEpilogueINS1I_23Sm100TmaWarpSpecializedILi4ELi2ELi32ELb1ELb0EEEJSK_NSB_IJNSU_ISG_SD_EENSU_INSC_ILi32EEESD_EEEEESL_NSB_IJlNSB_IJSD_lllEEESV_EEESL_S1S_NS1I_6fusion15FusionCallbacksIS1M_NS1T_17LinearCombinationISL_fSL_fLNS_15FloatRoundStyleE2EEESK_S1Q_JEEENSA_5SM1004TMEM4LOAD26SM100_TMEM_LOAD_32dp32b32xES13_NS14_INS15_ILi2ELi4ELi3EEES18_NSU_INSB_IJS19_S1O_EEENSB_IJS1O_SD_EEEEEEENSA_39AutoVectorizingCopyWithAssumedAlignmentILi128EEENSA_14SM90_TMA_STOREES27_S29_S29_EEEvvEEEEvNT_6ParamsE)
        /*0098*/ 	.word	0x00000008


	//----- nvinfo : EIATTR_MIN_STACK_SIZE
	.align		4
.L_52:
        /*009c*/ 	.byte	0x04, 0x12
        /*009e*/ 	.short	(.L_54 - .L_53)
	.align		4
.L_53:
        /*00a0*/ 	.word	index@(_ZN7cutlass9reference6device6kernel17BlockCompareEqualINS_6half_tEEEvPiPKT_S8_m)
        /*00a4*/ 	.word	0x00000000


	//----- nvinfo : EIATTR_MIN_STACK_SIZE
	.align		4
.L_54:
        /*00a8*/ 	.byte	0x04, 0x12
        /*00aa*/ 	.short	(.L_56 - .L_55)
	.align		4
.L_55:
        /*00ac*/ 	.word	index@(_ZN7cutlass9reference6device6kernel11Conv3dWgradINS_6half_tENS_6layout11TensorNDHWCES4_S6_S4_S6_ffNS_16NumericConverterIS4_fLNS_15FloatRoundStyleE2EEENS_12multiply_addIfffEELi2ELi4ELi8ELi16EEEvNS_4conv17Conv3dProblemSizeENS_9TensorRefIT_T0_EENSE_IT1_T2_EENSE_IT3_T4_EESN_T5_SO_)
        /*00b0*/ 	.word	0x00000000


	//----- nvinfo : EIATTR_MIN_STACK_SIZE
	.align		4
.L_56:
        /*00b4*/ 	.byte	0x04, 0x12
        /*00b6*/ 	.short	(.L_58 - .L_57)
	.align		4
.L_57:
        /*00b8*/ 	.word	index@(_ZN7cutlass9reference6device6kernel12BlockForEachINS_6half_tENS1_6detail17RandomUniformFuncIS4_EEEEvPT_mNT0_6ParamsE)
        /*00bc*/ 	.word	0x00000060
.L_58:


//--------------------- .nv.compat                --------------------------
	.section	.nv.compat,"",@"SHT_CUDA_COMPAT_INFO"
	.align	4
        /*0000*/ 	.byte	0x02, 0x09, 0x01, 0x00, 0x02, 0x02, 0x02, 0x00, 0x02, 0x05, 0x05, 0x00, 0x03, 0x07, 0x01, 0x01
        /*0010*/ 	.byte	0x02, 0x03, 0x01, 0x00, 0x02, 0x06, 0x01, 0x00, 0x04, 0x0b, 0x08, 0x00, 0x01, 0x00, 0x00, 0x00
        /*0020*/ 	.byte	0x00, 0x00, 0x00, 0x00


//--------------------- .nv.info._ZN7cutlass9reference6device6kernel17BlockCompareEqualINS_6half_tEEEvPiPKT_S8_m --------------------------
	.section	.nv.info._ZN7cutlass9reference6device6kernel17BlockCompareEqualINS_6half_tEEEvPiPKT_S8_m,"",@"SHT_CUDA_INFO"
	.sectionflags	@""
	.align	4


	//----- nvinfo : EIATTR_CUDA_API_VERSION
	.align		4
        /*0000*/ 	.byte	0x04, 0x37
        /*0002*/ 	.short	(.L_60 - .L_59)
.L_59:
        /*0004*/ 	.word	0x00000082


	//----- nvinfo : EIATTR_KPARAM_INFO
	.align		4
.L_60:
        /*0008*/ 	.byte	0x04, 0x17
        /*000a*/ 	.short	(.L_62 - .L_61)
.L_61:
        /*000c*/ 	.word	0x00000000
        /*0010*/ 	.short	0x0003
        /*0012*/ 	.short	0x0018
        /*0014*/ 	.byte	0x00, 0xf0, 0x21, 0x00


	//----- nvinfo : EIATTR_KPARAM_INFO
	.align		4
.L_62:
        /*0018*/ 	.byte	0x04, 0x17
        /*001a*/ 	.short	(.L_64 - .L_63)
.L_63:
        /*001c*/ 	.word	0x00000000
        /*0020*/ 	.short	0x0002
        /*0022*/ 	.short	0x0010
        /*0024*/ 	.byte	0x00, 0xf5, 0x21, 0x00


	//----- nvinfo : EIATTR_KPARAM_INFO
	.align		4
.L_64:
        /*0028*/ 	.byte	0x04, 0x17
        /*002a*/ 	.short	(.L_66 - .L_65)
.L_65:
        /*002c*/ 	.word	0x00000000
        /*0030*/ 	.short	0x0001
        /*0032*/ 	.short	0x0008
        /*0034*/ 	.byte	0x00, 0xf5, 0x21, 0x00


	//----- nvinfo : EIATTR_KPARAM_INFO
	.align		4
.L_66:
        /*0038*/ 	.byte	0x04, 0x17
        /*003a*/ 	.short	(.L_68 - .L_67)
.L_67:
        /*003c*/ 	.word	0x00000000
        /*0040*/ 	.short	0x0000
        /*0042*/ 	.short	0x0000
        /*0044*/ 	.byte	0x00, 0xf5, 0x21, 0x00


	//----- nvinfo : EIATTR_SPARSE_MMA_MASK
	.align		4
.L_68:
        /*0048*/ 	.byte	0x03, 0x50
        /*004a*/ 	.short	0x0000


	//----- nvinfo : EIATTR_MAXREG_COUNT
	.align		4
        /*004c*/ 	.byte	0x03, 0x1b
        /*004e*/ 	.short	0x00ff


	//----- nvinfo : EIATTR_MERCURY_ISA_VERSION
	.align		4
        /*0050*/ 	.byte	0x03, 0x5f
        /*0052*/ 	.short	0x0101


	//----- nvinfo : EIATTR_VRC_CTA_INIT_COUNT
	.align		4
        /*0054*/ 	.byte	0x02, 0x4a
	.zero		1
	.zero		1


	//----- nvinfo : EIATTR_EXIT_INSTR_OFFSETS
	.align		4
        /*0058*/ 	.byte	0x04, 0x1c
        /*005a*/ 	.short	(.L_70 - .L_69)


	//   ....[0]....
.L_69:
        /*005c*/ 	.word	0x00000080


	//   ....[1]....
        /*0060*/ 	.word	0x00000200


	//   ....[2]....
        /*0064*/ 	.word	0x00000240


	//----- nvinfo : EIATTR_CRS_STACK_SIZE
	.align		4
.L_70:
        /*0068*/ 	.byte	0x04, 0x1e
        /*006a*/ 	.short	(.L_72 - .L_71)
.L_71:
        /*006c*/ 	.word	0x00000000


	//----- nvinfo : EIATTR_CBANK_PARAM_SIZE
	.align		4
.L_72:
        /*0070*/ 	.byte	0x03, 0x19
        /*0072*/ 	.short	0x0020


	//----- nvinfo : EIATTR_PARAM_CBANK
	.align		4
        /*0074*/ 	.byte	0x04, 0x0a
        /*0076*/ 	.short	(.L_74 - .L_73)
	.align		4
.L_73:
        /*0078*/ 	.word	index@(.nv.constant0._ZN7cutlass9reference6device6kernel17BlockCompareEqualINS_6half_tEEEvPiPKT_S8_m)
        /*007c*/ 	.short	0x0380
        /*007e*/ 	.short	0x0020


	//----- nvinfo : EIATTR_SW_WAR
	.align		4
.L_74:
        /*0080*/ 	.byte	0x04, 0x36
        /*0082*/ 	.short	(.L_76 - .L_75)
.L_75:
        /*0084*/ 	.word	0x00000008
.L_76:


//--------------------- .nv.info._ZN7cutlass9reference6device6kernel11Conv3dWgradINS_6half_tENS_6layout11TensorNDHWCES4_S6_S4_S6_ffNS_16NumericConverterIS4_fLNS_15FloatRoundStyleE2EEENS_12multiply_addIfffEELi2ELi4ELi8ELi16EEEvNS_4conv17Conv3dProblemSizeENS_9TensorRefIT_T0_EENSE_IT1_T2_EENSE_IT3_T4_EESN_T5_SO_ --------------------------
	.section	.nv.info._ZN7cutlass9reference6device6kernel11Conv3dWgradINS_6half_tENS_6layout11TensorNDHWCES4_S6_S4_S6_ffNS_16NumericConverterIS4_fLNS_15FloatRoundStyleE2EEENS_12multiply_addIfffEELi2ELi4ELi8ELi16EEEvNS_4conv17Conv3dProblemSizeENS_9TensorRefIT_T0_EENSE_IT1_T2_EENSE_IT3_T4_EESN_T5_SO_,"",@"SHT_CUDA_INFO"
	.sectionflags	@""
	.align	4


	//----- nvinfo : EIATTR_CUDA_API_VERSION
	.align		4
        /*0000*/ 	.byte	0x04, 0x37
        /*0002*/ 	.short	(.L_78 - .L_77)
.L_77:
        /*0004*/ 	.word	0x00000082


	//----- nvinfo : EIATTR_KPARAM_INFO
	.align		4
.L_78:
        /*0008*/ 	.byte	0x04, 0x17
        /*000a*/ 	.short	(.L_80 - .L_79)
.L_79:
        /*000c*/ 	.word	0x00000000
        /*0010*/ 	.short	0x0006
        /*0012*/ 	.short	0x00c4
        /*0014*/ 	.byte	0x00, 0xf0, 0x11, 0x00


	//----- nvinfo : EIATTR_KPARAM_INFO
	.align		4
.L_80:
        /*0018*/ 	.byte	0x04, 0x17
        /*001a*/ 	.short	(.L_82 - .L_81)
.L_81:
        /*001c*/ 	.word	0x00000000
        /*0020*/ 	.short	0x0005
        /*0022*/ 	.short	0x00c0
        /*0024*/ 	.byte	0x00, 0xf0, 0x11, 0x00


	//----- nvinfo : EIATTR_KPARAM_INFO
	.align		4
.L_82:
        /*0028*/ 	.byte	0x04, 0x17
        /*002a*/ 	.short	(.L_84 - .L_83)
.L_83:
        /*002c*/ 	.word	0x00000000
        /*0030*/ 	.short	0x0004
        /*0032*/ 	.short	0x00a8
        /*0034*/ 	.byte	0x00, 0xf0, 0x61, 0x00


	//----- nvinfo : EIATTR_KPARAM_INFO
	.align		4
.L_84:
        /*0038*/ 	.byte	0x04, 0x17
        /*003a*/ 	.short	(.L_86 - .L_85)
.L_85:
        /*003c*/ 	.word	0x00000000
        /*0040*/ 	.short	0x0003
        /*0042*/ 	.short	0x0090
        /*0044*/ 	.byte	0x00, 0xf0, 0x61, 0x00


	//----- nvinfo : EIATTR_KPARAM_INFO
	.align		4
.L_86:
        /*0048*/ 	.byte	0x04, 0x17
        /*004a*/ 	.short	(.L_88 - .L_87)
.L_87:
        /*004c*/ 	.word	0x00000000
        /*0050*/ 	.short	0x0002
        /*0052*/ 	.short	0x0078
        /*0054*/ 	.byte	0x00, 0xf0, 0x61, 0x00


	//----- nvinfo : EIATTR_KPARAM_INFO
	.align		4
.L_88:
        /*0058*/ 	.byte	0x04, 0x17
        /*005a*/ 	.short	(.L_90 - .L_89)
.L_89:
        /*005c*/ 	.word	0x00000000
        /*0060*/ 	.short	0x0001
        /*0062*/ 	.short	0x0060
        /*0064*/ 	.byte	0x00, 0xf0, 0x61, 0x00


	//----- nvinfo : EIATTR_KPARAM_INFO
	.align		4
.L_90:
        /*0068*/ 	.byte	0x04, 0x17
        /*006a*/ 	.short	(.L_92 - .L_91)
.L_91:
        /*006c*/ 	.word	0x00000000
        /*0070*/ 	.short	0x0000
        /*0072*/ 	.short	0x0000
        /*0074*/ 	.byte	0x00, 0xf0, 0x81, 0x01


	//----- nvinfo : EIATTR_SPARSE_MMA_MASK
	.align		4
.L_92:
        /*0078*/ 	.byte	0x03, 0x50
        /*007a*/ 	.short	0x0000


	//----- nvinfo : EIATTR_MAXREG_COUNT
	.align		4
        /*007c*/ 	.byte	0x03, 0x1b
        /*007e*/ 	.short	0x00ff


	//----- nvinfo : EIATTR_MERCURY_ISA_VERSION
	.align		4
        /*0080*/ 	.byte	0x03, 0x5f
        /*0082*/ 	.short	0x0101


	//----- nvinfo : EIATTR_VRC_CTA_INIT_COUNT
	.align		4
        /*0084*/ 	.byte	0x02, 0x4a
	.zero		1
	.zero		1


	//----- nvinfo : EIATTR_EXIT_INSTR_OFFSETS
	.align		4
        /*0088*/ 	.byte	0x04, 0x1c
        /*008a*/ 	.short	(.L_94 - .L_93)


	//   ....[0]....
.L_93:
        /*008c*/ 	.word	0x000038b0


	//   ....[1]....
        /*0090*/ 	.word	0x000041a0


	//   ....[2]....
        /*0094*/ 	.word	0x00004410


	//   ....[3]....
        /*0098*/ 	.word	0x00004ba0


	//   ....[4]....
        /*009c*/ 	.word	0x00005160


	//   ....[5]....
        /*00a0*/ 	.word	0x000052c0


	//----- nvinfo : EIATTR_CRS_STACK_SIZE
	.align		4
.L_94:
        /*00a4*/ 	.byte	0x04, 0x1e
        /*00a6*/ 	.short	(.L_96 - .L_95)
.L_95:
        /*00a8*/ 	.word	0x00000000


	//----- nvinfo : EIATTR_CBANK_PARAM_SIZE
	.align		4
.L_96:
        /*00ac*/ 	.byte	0x03, 0x19
        /*00ae*/ 	.short	0x00c8


	//----- nvinfo : EIATTR_PARAM_CBANK
	.align		4
        /*00b0*/ 	.byte	0x04, 0x0a
        /*00b2*/ 	.short	(.L_98 - .L_97)
	.align		4
.L_97:
        /*00b4*/ 	.word	index@(.nv.constant0._ZN7cutlass9reference6device6kernel11Conv3dWgradINS_6half_tENS_6layout11TensorNDHWCES4_S6_S4_S6_ffNS_16NumericConverterIS4_fLNS_15FloatRoundStyleE2EEENS_12multiply_addIfffEELi2ELi4ELi8ELi16EEEvNS_4conv17Conv3dProblemSizeENS_9TensorRefIT_T0_EENSE_IT1_T2_EENSE_IT3_T4_EESN_T5_SO_)
        /*00b8*/ 	.short	0x0380
        /*00ba*/ 	.short	0x00c8


	//----- nvinfo : EIATTR_SW_WAR
	.align		4
.L_98:
        /*00bc*/ 	.byte	0x04, 0x36
        /*00be*/ 	.short	(.L_100 - .L_99)
.L_99:
        /*00c0*/ 	.word	0x00000008
.L_100:


//--------------------- .nv.info._ZN7cutlass9reference6device6kernel12BlockForEachINS_6half_tENS1_6detail17RandomUniformFuncIS4_EEEEvPT_mNT0_6ParamsE --------------------------
	.section	.nv.info._ZN7cutlass9reference6device6kernel12BlockForEachINS_6half_tENS1_6detail17RandomUniformFuncIS4_EEEEvPT_mNT0_6ParamsE,"",@"SHT_CUDA_INFO"
	.sectionflags	@""
	.align	4


	//----- nvinfo : EIATTR_CUDA_API_VERSION
	.align		4
        /*0000*/ 	.byte	0x04, 0x37
        /*0002*/ 	.short	(.L_102 - .L_101)
.L_101:
        /*0004*/ 	.word	0x00000082


	//----- nvinfo : EIATTR_KPARAM_INFO
	.align		4
.L_102:
        /*0008*/ 	.byte	0x04, 0x17
        /*000a*/ 	.short	(.L_104 - .L_103)
.L_103:
        /*000c*/ 	.word	0x00000000
        /*0010*/ 	.short	0x0002
        /*0012*/ 	.short	0x0010
        /*0014*/ 	.byte	0x00, 0xf0, 0xc1, 0x00


	//----- nvinfo : EIATTR_KPARAM_INFO
	.align		4
.L_104:
        /*0018*/ 	.byte	0x04, 0x17
        /*001a*/ 	.short	(.L_106 - .L_105)
.L_105:
        /*001c*/ 	.word	0x00000000
        /*0020*/ 	.short	0x0001
        /*0022*/ 	.short	0x0008
        /*0024*/ 	.byte	0x00, 0xf0, 0x21, 0x00


	//----- nvinfo : EIATTR_KPARAM_INFO
	.align		4
.L_106:
        /*0028*/ 	.byte	0x04, 0x17
        /*002a*/ 	.short	(.L_108 - .L_107)
.L_107:
        /*002c*/ 	.word	0x00000000
        /*0030*/ 	.short	0x0000
        /*0032*/ 	.short	0x0000
        /*0034*/ 	.byte	0x00, 0xf5, 0x21, 0x00


	//----- nvinfo : EIATTR_SPARSE_MMA_MASK
	.align		4
.L_108:
        /*0038*/ 	.byte	0x03, 0x50
        /*003a*/ 	.short	0x0000


	//----- nvinfo : EIATTR_MAXREG_COUNT
	.align		4
        /*003c*/ 	.byte	0x03, 0x1b
        /*003e*/ 	.short	0x00ff


	//----- nvinfo : EIATTR_MERCURY_ISA_VERSION
	.align		4
        /*0040*/ 	.byte	0x03, 0x5f
        /*0042*/ 	.short	0x0101


	//----- nvinfo : EIATTR_VRC_CTA_INIT_COUNT
	.align		4
        /*0044*/ 	.byte	0x02, 0x4a
	.zero		1
	.zero		1


	//----- nvinfo : EIATTR_EXIT_INSTR_OFFSETS
	.align		4
        /*0048*/ 	.byte	0x04, 0x1c
        /*004a*/ 	.short	(.L_110 - .L_109)


	//   ....[0]....
.L_109:
        /*004c*/ 	.word	0x00002790


	//   ....[1]....
        /*0050*/ 	.word	0x00003030


	//----- nvinfo : EIATTR_CRS_STACK_SIZE
	.align		4
.L_110:
        /*0054*/ 	.byte	0x04, 0x1e
        /*0056*/ 	.short	(.L_112 - .L_111)
.L_111:
        /*0058*/ 	.word	0x00000000


	//----- nvinfo : EIATTR_CBANK_PARAM_SIZE
	.align		4
.L_112:
        /*005c*/ 	.byte	0x03, 0x19
        /*005e*/ 	.short	0x0040


	//----- nvinfo : EIATTR_PARAM_CBANK
	.align		4
        /*0060*/ 	.byte	0x04, 0x0a
        /*0062*/ 	.short	(.L_114 - .L_113)
	.align		4
.L_113:
        /*0064*/ 	.word	index@(.nv.constant0._ZN7cutlass9reference6device6kernel12BlockForEachINS_6half_tENS1_6detail17RandomUniformFuncIS4_EEEEvPT_mNT0_6ParamsE)
        /*0068*/ 	.short	0x0380
        /*006a*/ 	.short	0x0040


	//----- nvinfo : EIATTR_SW_WAR
	.align		4
.L_114:
        /*006c*/ 	.byte	0x04, 0x36
        /*006e*/ 	.short	(.L_116 - .L_115)
.L_115:
        /*0070*/ 	.word	0x00000008
.L_116:


//--------------------- .nv.info._ZN7cutlass13device_kernelINS_4conv6kernel13ConvUniversalINS1_16ConvProblemShapeILNS1_8OperatorE2ELi3EEENS1_10collective14CollectiveConvINS1_47MainloopSm100TmaUmmaWarpSpecializedImplicitGemmILS5_2ELi6ELi3ELi1ELi2EN4cute5tupleIJNSA_1CILi1EEESD_SD_EEEEENSB_IJNSC_ILi128EEENSB_IJSG_EEENSB_IJNSC_ILi64EEEEEEEEENS_6half_tESL_NSA_8TiledMMAINSA_8MMA_AtomIJNSA_20SM100_MMA_F16BF16_SSISL_SL_fLi128ELi128ELNSA_4UMMA5MajorE1ELSQ_1ELNSP_7ScaleInE0ELSR_0EEEEEENSA_6LayoutISE_NSB_IJNSC_ILi0EEESV_SV_EEEEENSB_IJNSA_10UnderscoreESY_SY_EEEEENS7_6detail27Sm100ImplicitGemmTileTraitsINSA_13SM90_TMA_LOADENSA_14ComposedLayoutINSA_7SwizzleILi3ELi4ELi3EEENSA_18smem_ptr_flag_bitsILi16EEENSU_INSB_IJSI_NSC_ILi8EEEEEENSB_IJSD_SI_EEEEEEEvEENS12_INSA_20SM90_TMA_LOAD_IM2COLES1D_vEEEENS_8epilogue10collective18CollectiveEpilogueINS1I_23Sm100TmaWarpSpecializedILi4ELi2ELi32ELb1ELb0EEEJSK_NSB_IJNSU_ISG_SD_EENSU_INSC_ILi32EEESD_EEEEESL_NSB_IJlNSB_IJSD_lllEEESV_EEESL_S1S_NS1I_6fusion15FusionCallbacksIS1M_NS1T_17LinearCombinationISL_fSL_fLNS_15FloatRoundStyleE2EEESK_S1Q_JEEENSA_5SM1004TMEM4LOAD26SM100_TMEM_LOAD_32dp32b32xES13_NS14_INS15_ILi2ELi4ELi3EEES18_NSU_INSB_IJS19_S1O_EEENSB_IJS1O_SD_EEEEEEENSA_39AutoVectorizingCopyWithAssumedAlignmentILi128EEENSA_14SM90_TMA_STOREES27_S29_S29_EEEvvEEEEvNT_6ParamsE --------------------------
	.section	.nv.info._ZN7cutlass13device_kernelINS_4conv6kernel13ConvUniversalINS1_16ConvProblemShapeILNS1_8OperatorE2ELi3EEENS1_10collective14CollectiveConvINS1_47MainloopSm100TmaUmmaWarpSpecializedImplicitGemmILS5_2ELi6ELi3ELi1ELi2EN4cute5tupleIJNSA_1CILi1EEESD_SD_EEEEENSB_IJNSC_ILi128EEENSB_IJSG_EEENSB_IJNSC_ILi64EEEEEEEEENS_6half_tESL_NSA_8TiledMMAINSA_8MMA_AtomIJNSA_20SM100_MMA_F16BF16_SSISL_SL_fLi128ELi128ELNSA_4UMMA5MajorE1ELSQ_1ELNSP_7ScaleInE0ELSR_0EEEEEENSA_6LayoutISE_NSB_IJNSC_ILi0EEESV_SV_EEEEENSB_IJNSA_10UnderscoreESY_SY_EEEEENS7_6detail27Sm100ImplicitGemmTileTraitsINSA_13SM90_TMA_LOADENSA_14ComposedLayoutINSA_7SwizzleILi3ELi4ELi3EEENSA_18smem_ptr_flag_bitsILi16EEENSU_INSB_IJSI_NSC_ILi8EEEEEENSB_IJSD_SI_EEEEEEEvEENS12_INSA_20SM90_TMA_LOAD_IM2COLES1D_vEEEENS_8epilogue10collective18CollectiveEpilogueINS1I_23Sm100TmaWarpSpecializedILi4ELi2ELi32ELb1ELb0EEEJSK_NSB_IJNSU_ISG_SD_EENSU_INSC_ILi32EEESD_EEEEESL_NSB_IJlNSB_IJSD_lllEEESV_EEESL_S1S_NS1I_6fusion15FusionCallbacksIS1M_NS1T_17LinearCombinationISL_fSL_fLNS_15FloatRoundStyleE2EEESK_S1Q_JEEENSA_5SM1004TMEM4LOAD26SM100_TMEM_LOAD_32dp32b32xES13_NS14_INS15_ILi2ELi4ELi3EEES18_NSU_INSB_IJS19_S1O_EEENSB_IJS1O_SD_EEEEEEENSA_39AutoVectorizingCopyWithAssumedAlignmentILi128EEENSA_14SM90_TMA_STOREES27_S29_S29_EEEvvEEEEvNT_6ParamsE,"",@"SHT_CUDA_INFO"
	.sectionflags	@""
	.align	4


	//----- nvinfo : EIATTR_CUDA_API_VERSION
	.align		4
        /*0000*/ 	.byte	0x04, 0x37
        /*0002*/ 	.short	(.L_118 - .L_117)
.L_117:
        /*0004*/ 	.word	0x00000082


	//----- nvinfo : EIATTR_KPARAM_INFO
	.align		4
.L_118:
        /*0008*/ 	.byte	0x04, 0x17
        /*000a*/ 	.short	(.L_120 - .L_119)
.L_119:
        /*000c*/ 	.word	0x00000000
        /*0010*/ 	.short	0x0000
        /*0012*/ 	.short	0x0000
        /*0014*/ 	.byte	0x00, 0xf0, 0x01, 0x24


	//----- nvinfo : EIATTR_AT_ENTRY_FRAGMENTS
	.align		4
.L_120:
        /*0018*/ 	.byte	0x04, 0x4f
        /*001a*/ 	.short	(.L_122 - .L_121)


	//   ....[0]....
.L_121:
        /*001c*/ 	.word	0x00000006


	//----- nvinfo : EIATTR_RESERVED_SMEM_USED
	.align		4
.L_122:
        /*0020*/ 	.byte	0x01, 0x41
	.zero		2


	//----- nvinfo : EIATTR_SPARSE_MMA_MASK
	.align		4
        /*0024*/ 	.byte	0x03, 0x50
        /*0026*/ 	.short	0x0000


	//----- nvinfo : EIATTR_TCGEN05_1CTA_USED
	.align		4
        /*0028*/ 	.byte	0x01, 0x51
	.zero		2


	//----- nvinfo : EIATTR_MAXREG_COUNT
	.align		4
        /*002c*/ 	.byte	0x03, 0x1b
        /*002e*/ 	.short	0x00ff


	//----- nvinfo : EIATTR_NUM_BARRIERS
	.align		4
        /*0030*/ 	.byte	0x02, 0x4c
        /*0032*/ 	.byte	0x07
	.zero		1


	//----- nvinfo : EIATTR_EXTERNS
	.align		4
        /*0034*/ 	.byte	0x04, 0x0f
        /*0036*/ 	.short	(.L_124 - .L_123)


	//   ....[0]....
	.align		4
.L_123:
        /*0038*/ 	.word	index@(__assertfail)


	//----- nvinfo : EIATTR_MERCURY_ISA_VERSION
	.align		4
.L_124:
        /*003c*/ 	.byte	0x03, 0x5f
        /*003e*/ 	.short	0x0101


	//----- nvinfo : EIATTR_INT_WARP_WIDE_INSTR_OFFSETS
	.align		4
        /*0040*/ 	.byte	0x04, 0x31
        /*0042*/ 	.short	(.L_126 - .L_125)


	//   ....[0]....
.L_125:
        /*0044*/ 	.word	0x00004320


	//   ....[1]....
        /*0048*/ 	.word	0x00004340


	//   ....[2]....
        /*004c*/ 	.word	0x00004370


	//   ....[3]....
        /*0050*/ 	.word	0x000055f0


	//   ....[4]....
        /*0054*/ 	.word	0x00005650


	//   ....[5]....
        /*0058*/ 	.word	0x00005750


	//   ....[6]....
        /*005c*/ 	.word	0x000057d0


	//   ....[7]....
        /*0060*/ 	.word	0x000058b0


	//   ....[8]....
        /*0064*/ 	.word	0x00005940


	//   ....[9]....
        /*0068*/ 	.word	0x00005a30


	//   ....[10]....
        /*006c*/ 	.word	0x00005ae0


	//----- nvinfo : EIATTR_COOP_GROUP_MASK_REGIDS
	.align		4
.L_126:
        /*0070*/ 	.byte	0x04, 0x29
        /*0072*/ 	.short	(.L_128 - .L_127)


	//   ....[0]....
.L_127:
        /*0074*/ 	.word	0xffffffff


	//   ....[1]....
        /*0078*/ 	.word	0xffffffff


	//   ....[2]....
        /*007c*/ 	.word	0xffffffff


	//   ....[3]....
        /*0080*/ 	.word	0xffffffff


	//   ....[4]....
        /*0084*/ 	.word	0xffffffff


	//   ....[5]....
        /*0088*/ 	.word	0xffffffff


	//   ....[6]....
        /*008c*/ 	.word	0xffffffff


	//   ....[7]....
        /*0090*/ 	.word	0xffffffff


	//   ....[8]....
        /*0094*/ 	.word	0xffffffff


	//   ....[9]....
        /*0098*/ 	.word	0xffffffff


	//   ....[10]....
        /*009c*/ 	.word	0xffffffff


	//   ....[11]....
        /*00a0*/ 	.word	0xffffffff


	//----- nvinfo : EIATTR_COOP_GROUP_INSTR_OFFSETS
	.align		4
.L_128:
        /*00a4*/ 	.byte	0x04, 0x28
        /*00a6*/ 	.short	(.L_130 - .L_129)


	//   ....[0]....
.L_129:
        /*00a8*/ 	.word	0x00000090


	//   ....[1]....
        /*00ac*/ 	.word	0x00000500


	//   ....[2]....
        /*00b0*/ 	.word	0x000006b0


	//   ....[3]....
        /*00b4*/ 	.word	0x00000850


	//   ....[4]....
        /*00b8*/ 	.word	0x00000950


	//   ....[5]....
        /*00bc*/ 	.word	0x00000aa0


	//   ....[6]....
        /*00c0*/ 	.word	0x000028e0


	//   ....[7]....
        /*00c4*/ 	.word	0x00003670


	//   ....[8]....
        /*00c8*/ 	.word	0x00003880


	//   ....[9]....
        /*00cc*/ 	.word	0x000038b0


	//   ....[10]....
        /*00d0*/ 	.word	0x00004200


	//   ....[11]....
        /*00d4*/ 	.word	0x00004440


	//----- nvinfo : EIATTR_VRC_CTA_INIT_COUNT
	.align		4
.L_130:
        /*00d8*/ 	.byte	0x02, 0x4a
        /*00da*/ 	.byte	0x80
	.zero		1


	//----- nvinfo : EIATTR_SYSCALL_OFFSETS
	.align		4
        /*00dc*/ 	.byte	0x04, 0x46
        /*00de*/ 	.short	(.L_132 - .L_131)


	//   ....[0]....
.L_131:
        /*00e0*/ 	.word	0x00006d30


	//   ....[1]....
        /*00e4*/ 	.word	0x00006e20


	//   ....[2]....
        /*00e8*/ 	.word	0x000075f0


	//   ....[3]....
        /*00ec*/ 	.word	0x00008270


	//   ....[4]....
        /*00f0*/ 	.word	0x00008eb0


	//   ....[5]....
        /*00f4*/ 	.word	0x00009ae0


	//----- nvinfo : EIATTR_MBARRIER_INSTR_OFFSETS
	.align		4
.L_132:
        /*00f8*/ 	.byte	0x04, 0x39
        /*00fa*/ 	.short	(.L_134 - .L_133)


	//   ....[0]....
.L_133:
        /*00fc*/ 	.word	0x000005e0
        /*0100*/ 	.word	0x000000ff
        /*0104*/ 	.word	0x00000000
        /*0108*/ 	.short	0x0100
        /*010a*/ 	.byte	0x04
	.zero		1


	//   ....[1]....
        /*010c*/ 	.word	0x000005f0
        /*0110*/ 	.word	0x000000ff
        /*0114*/ 	.word	0x00000030
        /*0118*/ 	.short	0x0100
        /*011a*/ 	.byte	0x04
	.zero		1


	//   ....[2]....
        /*011c*/ 	.word	0x00000600
        /*0120*/ 	.word	0x000000ff
        /*0124*/ 	.word	0x00000008
        /*0128*/ 	.short	0x0100
        /*012a*/ 	.byte	0x04
	.zero		1


	//   ....[3]....
        /*012c*/ 	.word	0x00000610
        /*0130*/ 	.word	0x000000ff
        /*0134*/ 	.word	0x00000038
        /*0138*/ 	.short	0x0100
        /*013a*/ 	.byte	0x04
	.zero		1


	//   ....[4]....
        /*013c*/ 	.word	0x00000620
        /*0140*/ 	.word	0x000000ff
        /*0144*/ 	.word	0x00000010
        /*0148*/ 	.short	0x0100
        /*014a*/ 	.byte	0x04
	.zero		1


	//   ....[5]....
        /*014c*/ 	.word	0x00000630
        /*0150*/ 	.word	0x000000ff
        /*0154*/ 	.word	0x00000040
        /*0158*/ 	.short	0x0100
        /*015a*/ 	.byte	0x04
	.zero		1


	//   ....[6]....
        /*015c*/ 	.word	0x00000640
        /*0160*/ 	.word	0x000000ff
        /*0164*/ 	.word	0x00000018
        /*0168*/ 	.short	0x0100
        /*016a*/ 	.byte	0x04
	.zero		1


	//   ....[7]....
        /*016c*/ 	.word	0x00000650
        /*0170*/ 	.word	0x000000ff
        /*0174*/ 	.word	0x00000048
        /*0178*/ 	.short	0x0100
        /*017a*/ 	.byte	0x04
	.zero		1


	//   ....[8]....
        /*017c*/ 	.word	0x00000660
        /*0180*/ 	.word	0x000000ff
        /*0184*/ 	.word	0x00000020
        /*0188*/ 	.short	0x0100
        /*018a*/ 	.byte	0x04
	.zero		1


	//   ....[9]....
        /*018c*/ 	.word	0x00000670
        /*0190*/ 	.word	0x000000ff
        /*0194*/ 	.word	0x00000050
        /*0198*/ 	.short	0x0100
        /*019a*/ 	.byte	0x04
	.zero		1


	//   ....[10]....
        /*019c*/ 	.word	0x00000680
        /*01a0*/ 	.word	0x000000ff
        /*01a4*/ 	.word	0x00000028
        /*01a8*/ 	.short	0x0100
        /*01aa*/ 	.byte	0x04
	.zero		1


	//   ....[11]....
        /*01ac*/ 	.word	0x00000690
        /*01b0*/ 	.word	0x000000ff
        /*01b4*/ 	.word	0x00000058
        /*01b8*/ 	.short	0x0100
        /*01ba*/ 	.byte	0x04
	.zero		1


	//   ....[12]....
        /*01bc*/ 	.word	0x000007c0
        /*01c0*/ 	.word	0x000000ff
        /*01c4*/ 	.word	0x00000060
        /*01c8*/ 	.short	0x0100
        /*01ca*/ 	.byte	0x04
	.zero		1


	//   ....[13]....
        /*01cc*/ 	.word	0x000007d0
        /*01d0*/ 	.word	0x000000ff
        /*01d4*/ 	.word	0x00000080
        /*01d8*/ 	.short	0x0100
        /*01da*/ 	.byte	0x04
	.zero		1


	//   ....[14]....
        /*01dc*/ 	.word	0x000007e0
        /*01e0*/ 	.word	0x000000ff
        /*01e4*/ 	.word	0x00000068
        /*01e8*/ 	.short	0x0100
        /*01ea*/ 	.byte	0x04
	.zero		1


	//   ....[15]....
        /*01ec*/ 	.word	0x000007f0
        /*01f0*/ 	.word	0x000000ff
        /*01f4*/ 	.word	0x00000088
        /*01f8*/ 	.short	0x0100
        /*01fa*/ 	.byte	0x04
	.zero		1


	//   ....[16]....
        /*01fc*/ 	.word	0x00000800
        /*0200*/ 	.word	0x000000ff
        /*0204*/ 	.word	0x00000070
        /*0208*/ 	.short	0x0100
        /*020a*/ 	.byte	0x04
	.zero		1


	//   ....[17]....
        /*020c*/ 	.word	0x00000810
        /*0210*/ 	.word	0x000000ff
        /*0214*/ 	.word	0x00000090
        /*0218*/ 	.short	0x0100
        /*021a*/ 	.byte	0x04
	.zero		1


	//   ....[18]....
        /*021c*/ 	.word	0x00000820
        /*0220*/ 	.word	0x000000ff
        /*0224*/ 	.word	0x00000078
        /*0228*/ 	.short	0x0100
        /*022a*/ 	.byte	0x04
	.zero		1


	//   ....[19]....
        /*022c*/ 	.word	0x00000830
        /*0230*/ 	.word	0x000000ff
        /*0234*/ 	.word	0x00000098
        /*0238*/ 	.short	0x0100
        /*023a*/ 	.byte	0x04
	.zero		1


	//   ....[20]....
        /*023c*/ 	.word	0x00000920
        /*0240*/ 	.word	0x000000ff
        /*0244*/ 	.word	0x000000a0
        /*0248*/ 	.short	0x0100
        /*024a*/ 	.byte	0x06
	.zero		1


	//   ....[21]....
        /*024c*/ 	.word	0x00000930
        /*0250*/ 	.word	0x000000ff
        /*0254*/ 	.word	0x000000a8
        /*0258*/ 	.short	0x0100
        /*025a*/ 	.byte	0x06
	.zero		1


	//   ....[22]....
        /*025c*/ 	.word	0x00000a70
        /*0260*/ 	.word	0x000000ff
        /*0264*/ 	.word	0x000000b0
        /*0268*/ 	.short	0x0100
        /*026a*/ 	.byte	0x06
	.zero		1


	//   ....[23]....
        /*026c*/ 	.word	0x00000a80
        /*0270*/ 	.word	0x000000ff
        /*0274*/ 	.word	0x000000b8
        /*0278*/ 	.short	0x0100
        /*027a*/ 	.byte	0x06
	.zero		1


	//   ....[24]....
        /*027c*/ 	.word	0x00000bd0
        /*0280*/ 	.word	0x000000ff
        /*0284*/ 	.word	0x000000c0
        /*0288*/ 	.short	0x0100
        /*028a*/ 	.byte	0x04
	.zero		1


	//   ....[25]....
        /*028c*/ 	.word	0x00000be0
        /*0290*/ 	.word	0x000000ff
        /*0294*/ 	.word	0x000000d0
        /*0298*/ 	.short	0x0100
        /*029a*/ 	.byte	0x04
	.zero		1


	//   ....[26]....
        /*029c*/ 	.word	0x00000bf0
        /*02a0*/ 	.word	0x000000ff
        /*02a4*/ 	.word	0x000000c8
        /*02a8*/ 	.short	0x0100
        /*02aa*/ 	.byte	0x04
	.zero		1


	//   ....[27]....
        /*02ac*/ 	.word	0x00000c00
        /*02b0*/ 	.word	0x000000ff
        /*02b4*/ 	.word	0x000000d8
        /*02b8*/ 	.short	0x0100
        /*02ba*/ 	.byte	0x04
	.zero		1


	//   ....[28]....
        /*02bc*/ 	.word	0x00001a00
        /*02c0*/ 	.word	0x000000ff
        /*02c4*/ 	.word	0x00000030
        /*02c8*/ 	.short	0x010a
        /*02ca*/ 	.byte	0x08
	.zero		1


	//   ....[29]....
        /*02cc*/ 	.word	0x00001da0
        /*02d0*/ 	.word	0x000000ff
        /*02d4*/ 	.word	0x00000030
        /*02d8*/ 	.short	0x010a
        /*02da*/ 	.byte	0x2d
	.zero		1


	//   ....[30]....
        /*02dc*/ 	.word	0x00001f10
        /*02e0*/ 	.word	0x000000ff
        /*02e4*/ 	.word	0x00000030
        /*02e8*/ 	.short	0x010a
        /*02ea*/ 	.byte	0x08
	.zero		1


	//   ....[31]....
        /*02ec*/ 	.word	0x00002240
        /*02f0*/ 	.word	0x000000ff
        /*02f4*/ 	.word	0x000000a8
        /*02f8*/ 	.short	0x0101
        /*02fa*/ 	.byte	0x30
	.zero		1


	//   ....[32]....
        /*02fc*/ 	.word	0x00002270
        /*0300*/ 	.word	0x000000ff
        /*0304*/ 	.word	0x00000030
        /*0308*/ 	.short	0x010a
        /*030a*/ 	.byte	0x04
	.zero		1


	//   ....[33]....
        /*030c*/ 	.word	0x00002450
        /*0310*/ 	.word	0x000000ff
        /*0314*/ 	.word	0x00000030
        /*0318*/ 	.short	0x010a
        /*031a*/ 	.byte	0x29
	.zero		1


	//   ....[34]....
        /*031c*/ 	.word	0x000025c0
        /*0320*/ 	.word	0x000000ff
        /*0324*/ 	.word	0x00000030
        /*0328*/ 	.short	0x010a
        /*032a*/ 	.byte	0x08
	.zero		1


	//   ....[35]....
        /*032c*/ 	.word	0x000028f0
        /*0330*/ 	.word	0x000000ff
        /*0334*/ 	.word	0x000000b0
        /*0338*/ 	.short	0x010a
        /*033a*/ 	.byte	0x30
	.zero		1


	//   ....[36]....
        /*033c*/ 	.word	0x000029b0
        /*0340*/ 	.word	0x000000ff
        /*0344*/ 	.word	0x00000000
        /*0348*/ 	.short	0x0101
        /*034a*/ 	.byte	0x04
	.zero		1


	//   ....[37]....
        /*034c*/ 	.word	0x00002fa0
        /*0350*/ 	.word	0x000000ff
        /*0354*/ 	.word	0x00000000
        /*0358*/ 	.short	0x010a
        /*035a*/ 	.byte	0x04
	.zero		1


	//   ....[38]....
        /*035c*/ 	.word	0x00003040
        /*0360*/ 	.word	0x000000ff
        /*0364*/ 	.word	0x00000000
        /*0368*/ 	.short	0x010a
        /*036a*/ 	.byte	0x05
	.zero		1


	//   ....[39]....
        /*036c*/ 	.word	0x000030e0
        /*0370*/ 	.word	0x000000ff
        /*0374*/ 	.word	0x00000000
        /*0378*/ 	.short	0x010a
        /*037a*/ 	.byte	0x05
	.zero		1


	//   ....[40]....
        /*037c*/ 	.word	0x00003180
        /*0380*/ 	.word	0x000000ff
        /*0384*/ 	.word	0x00000000
        /*0388*/ 	.short	0x010a
        /*038a*/ 	.byte	0x05
	.zero		1


	//   ....[41]....
        /*038c*/ 	.word	0x00003220
        /*0390*/ 	.word	0x000000ff
        /*0394*/ 	.word	0x00000000
        /*0398*/ 	.short	0x010a
        /*039a*/ 	.byte	0x05
	.zero		1


	//   ....[42]....
        /*039c*/ 	.word	0x000032d0
        /*03a0*/ 	.word	0x00000000
        /*03a4*/ 	.word	0x00000000
        /*03a8*/ 	.short	0x010a
        /*03aa*/ 	.byte	0xff
	.zero		1


	//   ....[43]....
        /*03ac*/ 	.word	0x00003420
        /*03b0*/ 	.word	0x000000ff
        /*03b4*/ 	.word	0x000000b8
        /*03b8*/ 	.short	0x010a
        /*03ba*/ 	.byte	0x04
	.zero		1


	//   ....[44]....
        /*03bc*/ 	.word	0x000034c0
        /*03c0*/ 	.word	0x000000ff
        /*03c4*/ 	.word	0x000000b0
        /*03c8*/ 	.short	0x010a
        /*03ca*/ 	.byte	0x04
	.zero		1


	//   ....[45]....
        /*03cc*/ 	.word	0x00003560
        /*03d0*/ 	.word	0x000000ff
        /*03d4*/ 	.word	0x00000000
        /*03d8*/ 	.short	0x0101
        /*03da*/ 	.byte	0x05
	.zero		1


	//   ....[46]....
        /*03dc*/ 	.word	0x000035a0
        /*03e0*/ 	.word	0x000000ff
        /*03e4*/ 	.word	0x000000b8
        /*03e8*/ 	.short	0x0106
        /*03ea*/ 	.byte	0x04
	.zero		1


	//   ....[47]....
        /*03ec*/ 	.word	0x000035e0
        /*03f0*/ 	.word	0x00000000
        /*03f4*/ 	.word	0x000000b8
        /*03f8*/ 	.short	0x010a
        /*03fa*/ 	.byte	0xff
	.zero		1


	//   ....[48]....
        /*03fc*/ 	.word	0x00003b40
        /*0400*/ 	.word	0x000000ff
        /*0404*/ 	.word	0x000000b0
        /*0408*/ 	.short	0x010a
        /*040a*/ 	.byte	0x15
	.zero		1


	//   ....[49]....
        /*040c*/ 	.word	0x00003bf0
        /*0410*/ 	.word	0x000000ff
        /*0414*/ 	.word	0x00000000
        /*0418*/ 	.short	0x0101
        /*041a*/ 	.byte	0x23
	.zero		1


	//   ....[50]....
        /*041c*/ 	.word	0x00003c00
        /*0420*/ 	.word	0x000000ff
        /*0424*/ 	.word	0x000000d0
        /*0428*/ 	.short	0x010a
        /*042a*/ 	.byte	0x19
	.zero		1


	//   ....[51]....
        /*042c*/ 	.word	0x00003c90
        /*0430*/ 	.word	0x000000ff
        /*0434*/ 	.word	0x00000000
        /*0438*/ 	.short	0x010a
        /*043a*/ 	.byte	0x04
	.zero		1


	//   ....[52]....
        /*043c*/ 	.word	0x00003d30
        /*0440*/ 	.word	0x000000ff
        /*0444*/ 	.word	0x00000000
        /*0448*/ 	.short	0x010a
        /*044a*/ 	.byte	0x11
	.zero		1


	//   ....[53]....
        /*044c*/ 	.word	0x00003e80
        /*0450*/ 	.word	0x000000ff
        /*0454*/ 	.word	0x00000000
        /*0458*/ 	.short	0x010a
        /*045a*/ 	.byte	0x04
	.zero		1


	//   ....[54]....
        /*045c*/ 	.word	0x00004150
        /*0460*/ 	.word	0x000000ff
        /*0464*/ 	.word	0x00000000
        /*0468*/ 	.short	0x010a
        /*046a*/ 	.byte	0x04
	.zero		1


	//   ....[55]....
        /*046c*/ 	.word	0x000041e0
        /*0470*/ 	.word	0x000000ff
        /*0474*/ 	.word	0x00000000
        /*0478*/ 	.short	0x010a
        /*047a*/ 	.byte	0x04
	.zero		1


	//   ....[56]....
        /*047c*/ 	.word	0x000049d0
        /*0480*/ 	.word	0x000000ff
        /*0484*/ 	.word	0x000000b0
        /*0488*/ 	.short	0x010a
        /*048a*/ 	.byte	0x14
	.zero		1


	//   ....[57]....
        /*048c*/ 	.word	0x00004a70
        /*0490*/ 	.word	0x000000ff
        /*0494*/ 	.word	0x00000000
        /*0498*/ 	.short	0x0101
        /*049a*/ 	.byte	0x30
	.zero		1


	//   ....[58]....
        /*049c*/ 	.word	0x00004fa0
        /*04a0*/ 	.word	0x000000ff
        /*04a4*/ 	.word	0x000000a8
        /*04a8*/ 	.short	0x010a
        /*04aa*/ 	.byte	0x14
	.zero		1


	//   ....[59]....
        /*04ac*/ 	.word	0x00005590
        /*04b0*/ 	.word	0x000000ff
        /*04b4*/ 	.word	0x00000080
        /*04b8*/ 	.short	0x010a
        /*04ba*/ 	.byte	0x14
	.zero		1


	//   ....[60]....
        /*04bc*/ 	.word	0x00005700
        /*04c0*/ 	.word	0x000000ff
        /*04c4*/ 	.word	0x00000060
        /*04c8*/ 	.short	0x010b
        /*04ca*/ 	.byte	0x14
	.zero		1


	//   ....[61]....
        /*04cc*/ 	.word	0x00005710
        /*04d0*/ 	.word	0x000000ff
        /*04d4*/ 	.word	0x00000000
        /*04d8*/ 	.short	0x0101
        /*04da*/ 	.byte	0x36
	.zero		1


	//   ....[62]....
        /*04dc*/ 	.word	0x00005720
        /*04e0*/ 	.word	0x000000ff
        /*04e4*/ 	.word	0x00000088
        /*04e8*/ 	.short	0x010a
        /*04ea*/ 	.byte	0x14
	.zero		1


	//   ....[63]....
        /*04ec*/ 	.word	0x00005860
        /*04f0*/ 	.word	0x000000ff
        /*04f4*/ 	.word	0x00000068
        /*04f8*/ 	.short	0x010b
        /*04fa*/ 	.byte	0x14
	.zero		1


	//   ....[64]....
        /*04fc*/ 	.word	0x00005870
        /*0500*/ 	.word	0x000000ff
        /*0504*/ 	.word	0x00000000
        /*0508*/ 	.short	0x0101
        /*050a*/ 	.byte	0x35
	.zero		1


	//   ....[65]....
        /*050c*/ 	.word	0x00005880
        /*0510*/ 	.word	0x000000ff
        /*0514*/ 	.word	0x00000090
        /*0518*/ 	.short	0x010a
        /*051a*/ 	.byte	0x14
	.zero		1


	//   ....[66]....
        /*051c*/ 	.word	0x000059e0
        /*0520*/ 	.word	0x000000ff
        /*0524*/ 	.word	0x00000070
        /*0528*/ 	.short	0x010b
        /*052a*/ 	.byte	0x14
	.zero		1


	//   ....[67]....
        /*052c*/ 	.word	0x000059f0
        /*0530*/ 	.word	0x000000ff
        /*0534*/ 	.word	0x00000000
        /*0538*/ 	.short	0x0101
        /*053a*/ 	.byte	0x34
	.zero		1


	//   ....[68]....
        /*053c*/ 	.word	0x00005a00
        /*0540*/ 	.word	0x000000ff
        /*0544*/ 	.word	0x00000098
        /*0548*/ 	.short	0x010a
        /*054a*/ 	.byte	0x14
	.zero		1


	//   ....[69]....
        /*054c*/ 	.word	0x00005b80
        /*0550*/ 	.word	0x000000ff
        /*0554*/ 	.word	0x00000078
        /*0558*/ 	.short	0x010b
        /*055a*/ 	.byte	0x14
	.zero		1


	//   ....[70]....
        /*055c*/ 	.word	0x00005b90
        /*0560*/ 	.word	0x000000ff
        /*0564*/ 	.word	0x00000000
        /*0568*/ 	.short	0x0101
        /*056a*/ 	.byte	0x33
	.zero		1


	//   ....[71]....
        /*056c*/ 	.word	0x00005bc0
        /*0570*/ 	.word	0x000000ff
        /*0574*/ 	.word	0x00000080
        /*0578*/ 	.short	0x010a
        /*057a*/ 	.byte	0x14
	.zero		1


	//   ....[72]....
        /*057c*/ 	.word	0x00005be0
        /*0580*/ 	.word	0x000000ff
        /*0584*/ 	.word	0x00000088
        /*0588*/ 	.short	0x010a
        /*058a*/ 	.byte	0x14
	.zero		1


	//   ....[73]....
        /*058c*/ 	.word	0x00005c00
        /*0590*/ 	.word	0x000000ff
        /*0594*/ 	.word	0x00000090
        /*0598*/ 	.short	0x010a
        /*059a*/ 	.byte	0x14
	.zero		1


	//   ....[74]....
        /*059c*/ 	.word	0x00005c40
        /*05a0*/ 	.word	0x00000000
        /*05a4*/ 	.word	0x00000098
        /*05a8*/ 	.short	0x010a
        /*05aa*/ 	.byte	0xff
	.zero		1


	//   ....[75]....
        /*05ac*/ 	.word	0x00005fa0
        /*05b0*/ 	.word	0x000000ff
        /*05b4*/ 	.word	0x000000b0
        /*05b8*/ 	.short	0x010a
        /*05ba*/ 	.byte	0x32
	.zero		1


	//   ....[76]....
        /*05bc*/ 	.word	0x00006060
        /*05c0*/ 	.word	0x000000ff
        /*05c4*/ 	.word	0x00000000
        /*05c8*/ 	.short	0x0101
        /*05ca*/ 	.byte	0x04
	.zero		1


	//   ....[77]....
        /*05cc*/ 	.word	0x000072b0
        /*05d0*/ 	.word	0x000000ff
        /*05d4*/ 	.word	0x00000060
        /*05d8*/ 	.short	0x010a
        /*05da*/ 	.byte	0x32
	.zero		1


	//   ....[78]....
        /*05dc*/ 	.word	0x000072f0
        /*05e0*/ 	.word	0x00000064
        /*05e4*/ 	.word	0x000000c0
        /*05e8*/ 	.short	0x010a
        /*05ea*/ 	.byte	0xff
	.zero		1


	//   ....[79]....
        /*05ec*/ 	.word	0x000073e0
        /*05f0*/ 	.word	0x000000ff
        /*05f4*/ 	.word	0x00000060
        /*05f8*/ 	.short	0x010a
        /*05fa*/ 	.byte	0x32
	.zero		1


	//   ....[80]....
        /*05fc*/ 	.word	0x000074d0
        /*0600*/ 	.word	0x00000064
        /*0604*/ 	.word	0x000000c0
        /*0608*/ 	.short	0x010a
        /*060a*/ 	.byte	0xff
	.zero		1


	//   ....[81]....
        /*060c*/ 	.word	0x00007fa0
        /*0610*/ 	.word	0x00000000
        /*0614*/ 	.word	0x00000000
        /*0618*/ 	.short	0x0101
        /*061a*/ 	.byte	0xff
	.zero		1


	//   ....[82]....
        /*061c*/ 	.word	0x00007fb0
        /*0620*/ 	.word	0x00000003
        /*0624*/ 	.word	0x00000060
        /*0628*/ 	.short	0x010a
        /*062a*/ 	.byte	0xff
	.zero		1


	//   ....[83]....
        /*062c*/ 	.word	0x00008090
        /*0630*/ 	.word	0x00000003
        /*0634*/ 	.word	0x00000060
        /*0638*/ 	.short	0x010a
        /*063a*/ 	.byte	0xff
	.zero		1


	//   ....[84]....
        /*063c*/ 	.word	0x00008be0
        /*0640*/ 	.word	0x0000003d
        /*0644*/ 	.word	0x00000000
        /*0648*/ 	.short	0x0101
        /*064a*/ 	.byte	0xff
	.zero		1


	//   ....[85]....
        /*064c*/ 	.word	0x00008c00
        /*0650*/ 	.word	0x0000003e
        /*0654*/ 	.word	0x00000060
        /*0658*/ 	.short	0x010a
        /*065a*/ 	.byte	0xff
	.zero		1


	//   ....[86]....
        /*065c*/ 	.word	0x00008cd0
        /*0660*/ 	.word	0x0000003e
        /*0664*/ 	.word	0x00000060
        /*0668*/ 	.short	0x010a
        /*066a*/ 	.byte	0xff
	.zero		1


	//   ....[87]....
        /*066c*/ 	.word	0x00009810
        /*0670*/ 	.word	0x0000003d
        /*0674*/ 	.word	0x00000000
        /*0678*/ 	.short	0x0101
        /*067a*/ 	.byte	0xff
	.zero		1


	//   ....[88]....
        /*067c*/ 	.word	0x00009830
        /*0680*/ 	.word	0x0000003e
        /*0684*/ 	.word	0x00000060
        /*0688*/ 	.short	0x010a
        /*068a*/ 	.byte	0xff
	.zero		1


	//   ....[89]....
        /*068c*/ 	.word	0x00009900
        /*0690*/ 	.word	0x0000003e
        /*0694*/ 	.word	0x00000060
        /*0698*/ 	.short	0x010a
        /*069a*/ 	.byte	0xff
	.zero		1


	//   ....[90]....
        /*069c*/ 	.word	0x00009d10
        /*06a0*/ 	.word	0x000000ff
        /*06a4*/ 	.word	0x00000000
        /*06a8*/ 	.short	0x0101
        /*06aa*/ 	.byte	0x04
	.zero		1


	//   ....[91]....
        /*06ac*/ 	.word	0x0000a4b0
        /*06b0*/ 	.word	0x00000003
        /*06b4*/ 	.word	0x00000000
        /*06b8*/ 	.short	0x0101
        /*06ba*/ 	.byte	0xff
	.zero		1


	//   ....[92]....
        /*06bc*/ 	.word	0x0000a730
        /*06c0*/ 	.word	0x000000ff
        /*06c4*/ 	.word	0x00000000
        /*06c8*/ 	.short	0x0101
        /*06ca*/ 	.byte	0x04
	.zero		1


	//   ....[93]....
        /*06cc*/ 	.word	0x0000a760
        /*06d0*/ 	.word	0x00000000
        /*06d4*/ 	.word	0x00000030
        /*06d8*/ 	.short	0x010a
        /*06da*/ 	.byte	0xff
	.zero		1


	//   ....[94]....
        /*06dc*/ 	.word	0x0000a7c0
        /*06e0*/ 	.word	0x00000000
        /*06e4*/ 	.word	0x00000030
        /*06e8*/ 	.short	0x010a
        /*06ea*/ 	.byte	0xff
	.zero		1


	//   ....[95]....
        /*06ec*/ 	.word	0x0000a820
        /*06f0*/ 	.word	0x00000000
        /*06f4*/ 	.word	0x000000b0
        /*06f8*/ 	.short	0x010a
        /*06fa*/ 	.byte	0xff
	.zero		1


	//   ....[96]....
        /*06fc*/ 	.word	0x0000a880
        /*0700*/ 	.word	0x00000000
        /*0704*/ 	.word	0x00000000
        /*0708*/ 	.short	0x010a
        /*070a*/ 	.byte	0xff
	.zero		1


	//   ....[97]....
        /*070c*/ 	.word	0x0000a8e0
        /*0710*/ 	.word	0x00000000
        /*0714*/ 	.word	0x00000000
        /*0718*/ 	.short	0x010a
        /*071a*/ 	.byte	0xff
	.zero		1


	//   ....[98]....
        /*071c*/ 	.word	0x0000a940
        /*0720*/ 	.word	0x00000000
        /*0724*/ 	.word	0x00000000
        /*0728*/ 	.short	0x010a
        /*072a*/ 	.byte	0xff
	.zero		1


	//   ....[99]....
        /*072c*/ 	.word	0x0000a9a0
        /*0730*/ 	.word	0x00000000
        /*0734*/ 	.word	0x00000000
        /*0738*/ 	.short	0x010a
        /*073a*/ 	.byte	0xff
	.zero		1


	//   ....[100]....
        /*073c*/ 	.word	0x0000aa00
        /*0740*/ 	.word	0x00000000
        /*0744*/ 	.word	0x00000000
        /*0748*/ 	.short	0x010a
        /*074a*/ 	.byte	0xff
	.zero		1


	//   ....[101]....
        /*074c*/ 	.word	0x0000aa60
        /*0750*/ 	.word	0x00000004
        /*0754*/ 	.word	0x000000b8
        /*0758*/ 	.short	0x010a
        /*075a*/ 	.byte	0xff
	.zero		1


	//   ....[102]....
        /*075c*/ 	.word	0x0000aac0
        /*0760*/ 	.word	0x00000004
        /*0764*/ 	.word	0x000000b0
        /*0768*/ 	.short	0x010a
        /*076a*/ 	.byte	0xff
	.zero		1


	//   ....[103]....
        /*076c*/ 	.word	0x0000ab20
        /*0770*/ 	.word	0x00000000
        /*0774*/ 	.word	0x000000b0
        /*0778*/ 	.short	0x010a
        /*077a*/ 	.byte	0xff
	.zero		1


	//   ....[104]....
        /*077c*/ 	.word	0x0000ab80
        /*0780*/ 	.word	0x00000005
        /*0784*/ 	.word	0x000000d0
        /*0788*/ 	.short	0x010a
        /*078a*/ 	.byte	0xff
	.zero		1


	//   ....[105]....
        /*078c*/ 	.word	0x0000abe0
        /*0790*/ 	.word	0x00000000
        /*0794*/ 	.word	0x00000000
        /*0798*/ 	.short	0x010a
        /*079a*/ 	.byte	0xff
	.zero		1


	//   ....[106]....
        /*079c*/ 	.word	0x0000ac40
        /*07a0*/ 	.word	0x00000000
        /*07a4*/ 	.word	0x00000000
        /*07a8*/ 	.short	0x010a
        /*07aa*/ 	.byte	0xff
	.zero		1


	//   ....[107]....
        /*07ac*/ 	.word	0x0000aca0
        /*07b0*/ 	.word	0x00000000
        /*07b4*/ 	.word	0x00000000
        /*07b8*/ 	.short	0x010a
        /*07ba*/ 	.byte	0xff
	.zero		1


	//   ....[108]....
        /*07bc*/ 	.word	0x0000ad00
        /*07c0*/ 	.word	0x00000000
        /*07c4*/ 	.word	0x000000b0
        /*07c8*/ 	.short	0x010a
        /*07ca*/ 	.byte	0xff
	.zero		1


	//   ....[109]....
        /*07cc*/ 	.word	0x0000ad60
        /*07d0*/ 	.word	0x00000003
        /*07d4*/ 	.word	0x000000a8
        /*07d8*/ 	.short	0x010a
        /*07da*/ 	.byte	0xff
	.zero		1


	//   ....[110]....
        /*07dc*/ 	.word	0x0000adc0
        /*07e0*/ 	.word	0x00000000
        /*07e4*/ 	.word	0x00000080
        /*07e8*/ 	.short	0x010a
        /*07ea*/ 	.byte	0xff
	.zero		1


	//   ....[111]....
        /*07ec*/ 	.word	0x0000ae20
        /*07f0*/ 	.word	0x00000000
        /*07f4*/ 	.word	0x00000088
        /*07f8*/ 	.short	0x010a
        /*07fa*/ 	.byte	0xff
	.zero		1


	//   ....[112]....
        /*07fc*/ 	.word	0x0000ae80
        /*0800*/ 	.word	0x00000000
        /*0804*/ 	.word	0x00000090
        /*0808*/ 	.short	0x010a
        /*080a*/ 	.byte	0xff
	.zero		1


	//   ....[113]....
        /*080c*/ 	.word	0x0000aee0
        /*0810*/ 	.word	0x00000000
        /*0814*/ 	.word	0x00000098
        /*0818*/ 	.short	0x010a
        /*081a*/ 	.byte	0xff
	.zero		1


	//   ....[114]....
        /*081c*/ 	.word	0x0000af40
        /*0820*/ 	.word	0x00000000
        /*0824*/ 	.word	0x00000080
        /*0828*/ 	.short	0x010a
        /*082a*/ 	.byte	0xff
	.zero		1


	//   ....[115]....
        /*082c*/ 	.word	0x0000afa0
        /*0830*/ 	.word	0x00000000
        /*0834*/ 	.word	0x00000088
        /*0838*/ 	.short	0x010a
        /*083a*/ 	.byte	0xff
	.zero		1


	//   ....[116]....
        /*083c*/ 	.word	0x0000b000
        /*0840*/ 	.word	0x00000000
        /*0844*/ 	.word	0x00000090
        /*0848*/ 	.short	0x010a
        /*084a*/ 	.byte	0xff
	.zero		1


	//   ....[117]....
        /*084c*/ 	.word	0x0000b060
        /*0850*/ 	.word	0x00000000
        /*0854*/ 	.word	0x000000b0
        /*0858*/ 	.short	0x010a
        /*085a*/ 	.byte	0xff
	.zero		1


	//   ....[118]....
        /*085c*/ 	.word	0x0000b0c0
        /*0860*/ 	.word	0x00000000
        /*0864*/ 	.word	0x00000060
        /*0868*/ 	.short	0x010a
        /*086a*/ 	.byte	0xff
	.zero		1


	//   ....[119]....
        /*086c*/ 	.word	0x0000b110
        /*0870*/ 	.word	0x00000064
        /*0874*/ 	.word	0x000000c0
        /*0878*/ 	.short	0x010a
        /*087a*/ 	.byte	0xff
	.zero		1


	//   ....[120]....
        /*087c*/ 	.word	0x0000b160
        /*0880*/ 	.word	0x00000003
        /*0884*/ 	.word	0x00000060
        /*0888*/ 	.short	0x010a
        /*088a*/ 	.byte	0xff
	.zero		1


	//   ....[121]....
        /*088c*/ 	.word	0x0000b1b0
        /*0890*/ 	.word	0x0000003e
        /*0894*/ 	.word	0x00000060
        /*0898*/ 	.short	0x010a
        /*089a*/ 	.byte	0xff
	.zero		1


	//   ....[122]....
        /*089c*/ 	.word	0x0000b200
        /*08a0*/ 	.word	0x0000003e
        /*08a4*/ 	.word	0x00000060
        /*08a8*/ 	.short	0x010a
        /*08aa*/ 	.byte	0xff
	.zero		1


	//----- nvinfo : EIATTR_NUM_MBARRIERS
	.align		4
.L_134:
        /*08ac*/ 	.byte	0x03, 0x38
        /*08ae*/ 	.short	0x001c


	//----- nvinfo : EIATTR_EXIT_INSTR_OFFSETS
	.align		4
        /*08b0*/ 	.byte	0x04, 0x1c
        /*08b2*/ 	.short	(.L_136 - .L_135)


	//   ....[0]....
.L_135:
        /*08b4*/ 	.word	0x00003300


	//   ....[1]....
        /*08b8*/ 	.word	0x000035b0


	//   ....[2]....
        /*08bc*/ 	.word	0x00003610


	//   ....[3]....
        /*08c0*/ 	.word	0x00004450


	//   ....[4]....
        /*08c4*/ 	.word	0x00005c70


	//   ....[5]....
        /*08c8*/ 	.word	0x00005cb0


	//   ....[6]....
        /*08cc*/ 	.word	0x0000a610


	//   ....[7]....
        /*08d0*/ 	.word	0x0000a690


	//   ....[8]....
        /*08d4*/ 	.word	0x0000a6c0


	//   ....[9]....
        /*08d8*/ 	.word	0x0000a740


	//----- nvinfo : EIATTR_MAX_THREADS
	.align		4
.L_136:
        /*08dc*/ 	.byte	0x04, 0x05
        /*08de*/ 	.short	(.L_138 - .L_137)
.L_137:
        /*08e0*/ 	.word	0x00000100
        /*08e4*/ 	.word	0x00000001
        /*08e8*/ 	.word	0x00000001


	//----- nvinfo : EIATTR_CRS_STACK_SIZE
	.align		4
.L_138:
        /*08ec*/ 	.byte	0x04, 0x1e
        /*08ee*/ 	.short	(.L_140 - .L_139)
.L_139:
        /*08f0*/ 	.word	0x00000000


	//----- nvinfo : EIATTR_CBANK_PARAM_SIZE
	.align		4
.L_140:
        /*08f4*/ 	.byte	0x03, 0x19
        /*08f6*/ 	.short	0x0900


	//----- nvinfo : EIATTR_PARAM_CBANK
	.align		4
        /*08f8*/ 	.byte	0x04, 0x0a
        /*08fa*/ 	.short	(.L_142 - .L_141)
	.align		4
.L_141:
        /*08fc*/ 	.word	index@(.nv.constant0._ZN7cutlass13device_kernelINS_4conv6kernel13ConvUniversalINS1_16ConvProblemShapeILNS1_8OperatorE2ELi3EEENS1_10collective14CollectiveConvINS1_47MainloopSm100TmaUmmaWarpSpecializedImplicitGemmILS5_2ELi6ELi3ELi1ELi2EN4cute5tupleIJNSA_1CILi1EEESD_SD_EEEEENSB_IJNSC_ILi128EEENSB_IJSG_EEENSB_IJNSC_ILi64EEEEEEEEENS_6half_tESL_NSA_8TiledMMAINSA_8MMA_AtomIJNSA_20SM100_MMA_F16BF16_SSISL_SL_fLi128ELi128ELNSA_4UMMA5MajorE1ELSQ_1ELNSP_7ScaleInE0ELSR_0EEEEEENSA_6LayoutISE_NSB_IJNSC_ILi0EEESV_SV_EEEEENSB_IJNSA_10UnderscoreESY_SY_EEEEENS7_6detail27Sm100ImplicitGemmTileTraitsINSA_13SM90_TMA_LOADENSA_14ComposedLayoutINSA_7SwizzleILi3ELi4ELi3EEENSA_18smem_ptr_flag_bitsILi16EEENSU_INSB_IJSI_NSC_ILi8EEEEEENSB_IJSD_SI_EEEEEEEvEENS12_INSA_20SM90_TMA_LOAD_IM2COLES1D_vEEEENS_8epilogue10collective18CollectiveEpilogueINS1I_23Sm100TmaWarpSpecializedILi4ELi2ELi32ELb1ELb0EEEJSK_NSB_IJNSU_ISG_SD_EENSU_INSC_ILi32EEESD_EEEEESL_NSB_IJlNSB_IJSD_lllEEESV_EEESL_S1S_NS1I_6fusion15FusionCallbacksIS1M_NS1T_17LinearCombinationISL_fSL_fLNS_15FloatRoundStyleE2EEESK_S1Q_JEEENSA_5SM1004TMEM4LOAD26SM100_TMEM_LOAD_32dp32b32xES13_NS14_INS15_ILi2ELi4ELi3EEES18_NSU_INSB_IJS19_S1O_EEENSB_IJS1O_SD_EEEEEEENSA_39AutoVectorizingCopyWithAssumedAlignmentILi128EEENSA_14SM90_TMA_STOREES27_S29_S29_EEEvvEEEEvNT_6ParamsE)
        /*0900*/ 	.short	0x0380
        /*0902*/ 	.short	0x0900


	//----- nvinfo : EIATTR_SW_WAR
	.align		4
.L_142:
        /*0904*/ 	.byte	0x04, 0x36
        /*0906*/ 	.short	(.L_144 - .L_143)
.L_143:
        /*0908*/ 	.word	0x00000008
.L_144:


//--------------------- .nv.callgraph             --------------------------
	.section	.nv.callgraph,"",@"SHT_CUDA_CALLGRAPH"
	.align	4
	.sectionentsize	8
	.align		4
        /*0000*/ 	.word	0x00000000
	.align		4
        /*0004*/ 	.word	0xffffffff
	.align		4
        /*0008*/ 	.word	index@(_ZN7cutlass13device_kernelINS_4conv6kernel13ConvUniversalINS1_16ConvProblemShapeILNS1_8OperatorE2ELi3EEENS1_10collective14CollectiveConvINS1_47MainloopSm100TmaUmmaWarpSpecializedImplicitGemmILS5_2ELi6ELi3ELi1ELi2EN4cute5tupleIJNSA_1CILi1EEESD_SD_EEEEENSB_IJNSC_ILi128EEENSB_IJSG_EEENSB_IJNSC_ILi64EEEEEEEEENS_6half_tESL_NSA_8TiledMMAINSA_8MMA_AtomIJNSA_20SM100_MMA_F16BF16_SSISL_SL_fLi128ELi128ELNSA_4UMMA5MajorE1ELSQ_1ELNSP_7ScaleInE0ELSR_0EEEEEENSA_6LayoutISE_NSB_IJNSC_ILi0EEESV_SV_EEEEENSB_IJNSA_10UnderscoreESY_SY_EEEEENS7_6detail27Sm100ImplicitGemmTileTraitsINSA_13SM90_TMA_LOADENSA_14ComposedLayoutINSA_7SwizzleILi3ELi4ELi3EEENSA_18smem_ptr_flag_bitsILi16EEENSU_INSB_IJSI_NSC_ILi8EEEEEENSB_IJSD_SI_EEEEEEEvEENS12_INSA_20SM90_TMA_LOAD_IM2COLES1D_vEEEENS_8epilogue10collective18CollectiveEpilogueINS1I_23Sm100TmaWarpSpecializedILi4ELi2ELi32ELb1ELb0EEEJSK_NSB_IJNSU_ISG_SD_EENSU_INSC_ILi32EEESD_EEEEESL_NSB_IJlNSB_IJSD_lllEEESV_EEESL_S1S_NS1I_6fusion15FusionCallbacksIS1M_NS1T_17LinearCombinationISL_fSL_fLNS_15FloatRoundStyleE2EEESK_S1Q_JEEENSA_5SM1004TMEM4LOAD26SM100_TMEM_LOAD_32dp32b32xES13_NS14_INS15_ILi2ELi4ELi3EEES18_NSU_INSB_IJS19_S1O_EEENSB_IJS1O_SD_EEEEEEENSA_39AutoVectorizingCopyWithAssumedAlignmentILi128EEENSA_14SM90_TMA_STOREES27_S29_S29_EEEvvEEEEvNT_6ParamsE)
	.align		4
        /*000c*/ 	.word	index@(__assertfail)
	.align		4
        /*0010*/ 	.word	0x00000000
	.align		4
        /*0014*/ 	.word	0xfffffffe
	.align		4
        /*0018*/ 	.word	0x00000000
	.align		4
        /*001c*/ 	.word	0xfffffffd
	.align		4
        /*0020*/ 	.word	0x00000000
	.align		4
        /*0024*/ 	.word	0xfffffffc


//--------------------- .nv.constant4             --------------------------
	.section	.nv.constant4,"a",@progbits
	.align	8
	.align		8
.nv.constant4:
        /*0000*/ 	.dword	precalc_xorwow_matrix
	.align		8
        /*0008*/ 	.dword	precalc_xorwow_offset_matrix
	.align		8
        /*0010*/ 	.dword	mrg32k3aM1
	.align		8
        /*0018*/ 	.dword	mrg32k3aM2
	.align		8
        /*0020*/ 	.dword	mrg32k3aM1SubSeq
	.align		8
        /*0028*/ 	.dword	mrg32k3aM2SubSeq
	.align		8
        /*0030*/ 	.dword	mrg32k3aM1Seq
	.align		8
        /*0038*/ 	.dword	mrg32k3aM2Seq
	.align		8
        /*0040*/ 	.dword	__unnamed_1
	.align		8
        /*0048*/ 	.dword	__unnamed_2
	.align		8
        /*0050*/ 	.dword	_ZN34_INTERNAL_32398dba_4_k_cu_stride_C4cuda3std3__45__cpo5beginE
	.align		8
        /*0058*/ 	.dword	_ZN34_INTERNAL_32398dba_4_k_cu_stride_C4cuda3std3__45__cpo3endE
	.align		8
        /*0060*/ 	.dword	_ZN34_INTERNAL_32398dba_4_k_cu_stride_C4cuda3std3__45__cpo6cbeginE
	.align		8
        /*0068*/ 	.dword	_ZN34_INTERNAL_32398dba_4_k_cu_stride_C4cuda3std3__45__cpo4cendE
	.align		8
        /*0070*/ 	.dword	_ZN34_INTERNAL_32398dba_4_k_cu_stride_C4cuda3std3__436_GLOBAL__N__32398dba_4_k_cu_stride_C6ignoreE
	.align		8
        /*0078*/ 	.dword	_ZN34_INTERNAL_32398dba_4_k_cu_stride_C4cuda3std3__419piecewise_constructE
	.align		8
        /*0080*/ 	.dword	_ZN34_INTERNAL_32398dba_4_k_cu_stride_C4cuda3std3__48in_placeE
	.align		8
        /*0088*/ 	.dword	_ZN34_INTERNAL_32398dba_4_k_cu_stride_C4cuda3std6ranges3__45__cpo4swapE
	.align		8
        /*0090*/ 	.dword	_ZN34_INTERNAL_32398dba_4_k_cu_stride_C4cuda3std6ranges3__45__cpo9iter_moveE
	.align		8
        /*0098*/ 	.dword	_ZN34_INTERNAL_32398dba_4_k_cu_stride_C4cute7productE
	.align		8
        /*00a0*/ 	.dword	_ZN34_INTERNAL_32398dba_4_k_cu_stride_C4cute1_E
	.align		8
        /*00a8*/ 	.dword	$str$43
	.align		8
        /*00b0*/ 	.dword	$str$44
	.align		8
        /*00b8*/ 	.dword	$str$45
	.align		8
        /*00c0*/ 	.dword	$str$46
	.align		8
        /*00c8*/ 	.dword	__assertfail


//--------------------- .nv.constant3             --------------------------
	.section	.nv.constant3,"a",@progbits
	.align	8
.nv.constant3:
	.type		__cr_lgamma_table,@object
	.size		__cr_lgamma_table,(.L_9 - __cr_lgamma_table)
__cr_lgamma_table:
        /*0000*/ 	.byte	0x00, 0x00, 0x00, 0x00, 0x00, 0x00, 0x00, 0x00, 0x00, 0x00, 0x00, 0x00, 0x00, 0x00, 0x00, 0x00
        /*0010*/ 	.byte	0xef, 0x39, 0xfa, 0xfe, 0x42, 0x2e, 0xe6, 0x3f, 0x02, 0x20, 0x2a, 0xfa, 0x0b, 0xab, 0xfc, 0x3f
        /*0020*/ 	.byte	0xf9, 0x2c, 0x92, 0x7c, 0xa7, 0x6c, 0x09, 0x40, 0xc9, 0x79, 0x44, 0x3c, 0x64, 0x26, 0x13, 0x40
        /*0030*/ 	.byte	0xca, 0x01, 0xcf, 0x3a, 0x27, 0x51, 0x1a, 0x40, 0x30, 0xcc, 0x2d, 0xf3, 0xe1, 0x0c, 0x21, 0x40
        /*0040*/ 	.byte	0x0d, 0xb7, 0xfc, 0x82, 0x8e, 0x35, 0x25, 0x40
.L_9:


//--------------------- .text._ZN7cutlass9reference6device6kernel17BlockCompareEqualINS_6half_tEEEvPiPKT_S8_m --------------------------
	.section	.text._ZN7cutlass9reference6device6kernel17BlockCompareEqualINS_6half_tEEEvPiPKT_S8_m,"ax",@progbits
	.align	128
        .global         _ZN7cutlass9reference6device6kernel17BlockCompareEqualINS_6half_tEEEvPiPKT_S8_m
        .type           _ZN7cutlass9reference6device6kernel17BlockCompareEqualINS_6half_tEEEvPiPKT_S8_m,@function
        .size           _ZN7cutlass9reference6device6kernel17BlockCompareEqualINS_6half_tEEEvPiPKT_S8_m,(.L_x_259 - _ZN7cutlass9reference6device6kernel17BlockCompareEqualINS_6half_tEEEvPiPKT_S8_m)
        .other          _ZN7cutlass9reference6device6kernel17BlockCompareEqualINS_6half_tEEEvPiPKT_S8_m,@"STO_CUDA_ENTRY STV_DEFAULT"
_ZN7cutlass9reference6device6kernel17BlockCompareEqualINS_6half_tEEEvPiPKT_S8_m:
.text._ZN7cutlass9reference6device6kernel17BlockCompareEqualINS_6half_tEEEvPiPKT_S8_m:
[----:B------:R-:W-:Y:S01]  /*0000*/  LDC R1, c[0x0][0x37c] ;  /* 0x0000df00ff017b82 */ /* 0x000fe20000000800 */
[----:B------:R-:W0:Y:S01]  /*0010*/  S2R R0, SR_TID.X ;  /* 0x0000000000007919 */ /* 0x000e220000002100 */
[----:B------:R-:W0:Y:S01]  /*0020*/  LDCU UR4, c[0x0][0x360] ;  /* 0x00006c00ff0477ac */ /* 0x000e220008000800 */
[----:B------:R-:W0:Y:S01]  /*0030*/  S2R R3, SR_CTAID.X ;  /* 0x0000000000037919 */ /* 0x000e220000002500 */
[----:B------:R-:W1:Y:S01]  /*0040*/  LDCU.64 UR6, c[0x0][0x398] ;  /* 0x00007300ff0677ac */ /* 0x000e620008000a00 */
[----:B0-----:R-:W-:-:S05]  /*0050*/  IMAD R0, R3, UR4, R0 ;  /* 0x0000000403007c24 */ /* 0x001fca000f8e0200 */
[----:B-1----:R-:W-:-:S04]  /*0060*/  ISETP.GE.U32.AND P0, PT, R0, UR6, PT ;  /* 0x0000000600007c0c */ /* 0x002fc8000bf06070 */
[----:B------:R-:W-:-:S13]  /*0070*/  ISETP.GE.U32.AND.EX P0, PT, RZ, UR7, PT, P0 ;  /* 0x00000007ff007c0c */ /* 0x000fda000bf06100 */
[----:B------:R-:W-:Y:S05]  /*0080*/  @P0 EXIT ;  /* 0x000000000000094d */ /* 0x000fea0003800000 */
[----:B------:R-:W0:Y:S01]  /*0090*/  LDCU UR5, c[0x0][0x370] ;  /* 0x00006e00ff0577ac */ /* 0x000e220008000800 */
[----:B------:R-:W-:Y:S01]  /*00a0*/  BSSY.RECONVERGENT B0, `(.L_x_0) ;  /* 0x0000017000007945 */ /* 0x000fe20003800200 */
[----:B------:R-:W-:Y:S01]  /*00b0*/  IMAD.MOV.U32 R7, RZ, RZ, RZ ;  /* 0x000000ffff077224 */ /* 0x000fe200078e00ff */
[----:B------:R-:W1:Y:S01]  /*00c0*/  LDCU.64 UR6, c[0x0][0x358] ;  /* 0x00006b00ff0677ac */ /* 0x000e620008000a00 */
[----:B------:R-:W2:Y:S01]  /*00d0*/  LDCU.64 UR12, c[0x0][0x398] ;  /* 0x00007300ff0c77ac */ /* 0x000ea20008000a00 */
[----:B------:R-:W3:Y:S01]  /*00e0*/  LDCU.64 UR8, c[0x0][0x388] ;  /* 0x00007100ff0877ac */ /* 0x000ee20008000a00 */
[----:B------:R-:W4:Y:S01]  /*00f0*/  LDCU.64 UR10, c[0x0][0x390] ;  /* 0x00007200ff0a77ac */ /* 0x000f220008000a00 */
[----:B0-----:R-:W-:-:S12]  /*0100*/  UIMAD UR4, UR4, UR5, URZ ;  /* 0x00000005040472a4 */ /* 0x001fd8000f8e02ff */
.L_x_2:
[C---:B------:R-:W-:Y:S01]  /*0110*/  IMAD.SHL.U32 R4, R0.reuse, 0x2, RZ ;  /* 0x0000000200047824 */ /* 0x040fe200078e00ff */
[----:B------:R-:W-:-:S04]  /*0120*/  SHF.L.U64.HI R5, R0, 0x1, R7 ;  /* 0x0000000100057819 */ /* 0x000fc80000010207 */
[C---:B---3--:R-:W-:Y:S02]  /*0130*/  IADD3 R2, P0, PT, R4.reuse, UR8, RZ ;  /* 0x0000000804027c10 */ /* 0x048fe4000ff1e0ff */
[----:B----4-:R-:W-:Y:S02]  /*0140*/  IADD3 R4, P1, PT, R4, UR10, RZ ;  /* 0x0000000a04047c10 */ /* 0x010fe4000ff3e0ff */
[C---:B------:R-:W-:Y:S02]  /*0150*/  IADD3.X R3, PT, PT, R5.reuse, UR9, RZ, P0, !PT ;  /* 0x0000000905037c10 */ /* 0x040fe400087fe4ff */
[----:B------:R-:W-:-:S03]  /*0160*/  IADD3.X R5, PT, PT, R5, UR11, RZ, P1, !PT ;  /* 0x0000000b05057c10 */ /* 0x000fc60008ffe4ff */
[----:B-1----:R-:W3:Y:S04]  /*0170*/  LDG.E.U16 R2, desc[UR6][R2.64] ;  /* 0x0000000602027981 */ /* 0x002ee8000c1e1500 */
[----:B------:R-:W3:Y:S02]  /*0180*/  LDG.E.U16 R5, desc[UR6][R4.64] ;  /* 0x0000000604057981 */ /* 0x000ee4000c1e1500 */
[----:B---3--:R-:W-:-:S13]  /*0190*/  HSETP2.NE.AND P0, PT, R2.H0_H0, R5.H0_H0, PT ;  /* 0x2000000502007234 */ /* 0x008fda0003f05800 */
[----:B------:R-:W-:Y:S05]  /*01a0*/  @P0 BRA `(.L_x_1) ;  /* 0x0000000000180947 */ /* 0x000fea0003800000 */
[----:B------:R-:W-:-:S05]  /*01b0*/  IADD3 R0, P0, PT, R0, UR4, RZ ;  /* 0x0000000400007c10 */ /* 0x000fca000ff1e0ff */
[----:B------:R-:W-:Y:S01]  /*01c0*/  IMAD.X R7, RZ, RZ, R7, P0 ;  /* 0x000000ffff077224 */ /* 0x000fe200000e0607 */
[----:B--2---:R-:W-:-:S04]  /*01d0*/  ISETP.GE.U32.AND P0, PT, R0, UR12, PT ;  /* 0x0000000c00007c0c */ /* 0x004fc8000bf06070 */
[----:B------:R-:W-:-:S13]  /*01e0*/  ISETP.GE.U32.AND.EX P0, PT, R7, UR13, PT, P0 ;  /* 0x0000000d07007c0c */ /* 0x000fda000bf06100 */
[----:B------:R-:W-:Y:S05]  /*01f0*/  @!P0 BRA `(.L_x_2) ;  /* 0xfffffffc00c48947 */ /* 0x000fea000383ffff */
[----:B------:R-:W-:Y:S05]  /*0200*/  EXIT ;  /* 0x000000000000794d */ /* 0x000fea0003800000 */
.L_x_1:
[----:B--2---:R-:W-:Y:S05]  /*0210*/  BSYNC.RECONVERGENT B0 ;  /* 0x0000000000007941 */ /* 0x004fea0003800200 */
.L_x_0:
[----:B------:R-:W0:Y:S02]  /*0220*/  LDC.64 R2, c[0x0][0x380] ;  /* 0x0000e000ff027b82 */ /* 0x000e240000000a00 */
[----:B0-----:R-:W-:Y:S01]  /*0230*/  STG.E desc[UR6][R2.64], RZ ;  /* 0x000000ff02007986 */ /* 0x001fe2000c101906 */
[----:B------:R-:W-:Y:S05]  /*0240*/  EXIT ;  /* 0x000000000000794d */ /* 0x000fea0003800000 */
.L_x_3:
[----:B------:R-:W-:-:S00]  /*0250*/  BRA `(.L_x_3) ;  /* 0xfffffffc00fc7947 */ /* 0x000fc0000383ffff */
[----:B------:R-:W-:-:S00]  /*0260*/  NOP ;  /* 0x0000000000007918 */ /* 0x000fc00000000000 */
        /* <DEDUP_REMOVED lines=9> */
.L_x_259:


//--------------------- .text._ZN7cutlass9reference6device6kernel11Conv3dWgradINS_6half_tENS_6layout11TensorNDHWCES4_S6_S4_S6_ffNS_16NumericConverterIS4_fLNS_15FloatRoundStyleE2EEENS_12multiply_addIfffEELi2ELi4ELi8ELi16EEEvNS_4conv17Conv3dProblemSizeENS_9TensorRefIT_T0_EENSE_IT1_T2_EENSE_IT3_T4_EESN_T5_SO_ --------------------------
	.section	.text._ZN7cutlass9reference6device6kernel11Conv3dWgradINS_6half_tENS_6layout11TensorNDHWCES4_S6_S4_S6_ffNS_16NumericConverterIS4_fLNS_15FloatRoundStyleE2EEENS_12multiply_addIfffEELi2ELi4ELi8ELi16EEEvNS_4conv17Conv3dProblemSizeENS_9TensorRefIT_T0_EENSE_IT1_T2_EENSE_IT3_T4_EESN_T5_SO_,"ax",@progbits
	.align	128
        .global         _ZN7cutlass9reference6device6kernel11Conv3dWgradINS_6half_tENS_6layout11TensorNDHWCES4_S6_S4_S6_ffNS_16NumericConverterIS4_fLNS_15FloatRoundStyleE2EEENS_12multiply_addIfffEELi2ELi4ELi8ELi16EEEvNS_4conv17Conv3dProblemSizeENS_9TensorRefIT_T0_EENSE_IT1_T2_EENSE_IT3_T4_EESN_T5_SO_
        .type           _ZN7cutlass9reference6device6kernel11Conv3dWgradINS_6half_tENS_6layout11TensorNDHWCES4_S6_S4_S6_ffNS_16NumericConverterIS4_fLNS_15FloatRoundStyleE2EEENS_12multiply_addIfffEELi2ELi4ELi8ELi16EEEvNS_4conv17Conv3dProblemSizeENS_9TensorRefIT_T0_EENSE_IT1_T2_EENSE_IT3_T4_EESN_T5_SO_,@function
        .size           _ZN7cutlass9reference6device6kernel11Conv3dWgradINS_6half_tENS_6layout11TensorNDHWCES4_S6_S4_S6_ffNS_16NumericConverterIS4_fLNS_15FloatRoundStyleE2EEENS_12multiply_addIfffEELi2ELi4ELi8ELi16EEEvNS_4conv17Conv3dProblemSizeENS_9TensorRefIT_T0_EENSE_IT1_T2_EENSE_IT3_T4_EESN_T5_SO_,(.L_x_254 - _ZN7cutlass9reference6device6kernel11Conv3dWgradINS_6half_tENS_6layout11TensorNDHWCES4_S6_S4_S6_ffNS_16NumericConverterIS4_fLNS_15FloatRoundStyleE2EEENS_12multiply_addIfffEELi2ELi4ELi8ELi16EEEvNS_4conv17Conv3dProblemSizeENS_9TensorRefIT_T0_EENSE_IT1_T2_EENSE_IT3_T4_EESN_T5_SO_)
        .other          _ZN7cutlass9reference6device6kernel11Conv3dWgradINS_6half_tENS_6layout11TensorNDHWCES4_S6_S4_S6_ffNS_16NumericConverterIS4_fLNS_15FloatRoundStyleE2EEENS_12multiply_addIfffEELi2ELi4ELi8ELi16EEEvNS_4conv17Conv3dProblemSizeENS_9TensorRefIT_T0_EENSE_IT1_T2_EENSE_IT3_T4_EESN_T5_SO_,@"STO_CUDA_ENTRY STV_DEFAULT"
_ZN7cutlass9reference6device6kernel11Conv3dWgradINS_6half_tENS_6layout11TensorNDHWCES4_S6_S4_S6_ffNS_16NumericConverterIS4_fLNS_15FloatRoundStyleE2EEENS_12multiply_addIfffEELi2ELi4ELi8ELi16EEEvNS_4conv17Conv3dProblemSizeENS_9TensorRefIT_T0_EENSE_IT1_T2_EENSE_IT3_T4_EESN_T5_SO_:
.text._ZN7cutlass9reference6device6kernel11Conv3dWgradINS_6half_tENS_6layout11TensorNDHWCES4_S6_S4_S6_ffNS_16NumericConverterIS4_fLNS_15FloatRoundStyleE2EEENS_12multiply_addIfffEELi2ELi4ELi8ELi16EEEvNS_4conv17Conv3dProblemSizeENS_9TensorRefIT_T0_EENSE_IT1_T2_EENSE_IT3_T4_EESN_T5_SO_:
[----:B------:R-:W-:Y:S01]  /*0000*/  LDC R1, c[0x0][0x37c] ;  /* 0x0000df00ff017b82 */ /* 0x000fe20000000800 */
[----:B------:R-:W0:Y:S01]  /*0010*/  LDCU UR9, c[0x0][0x3a0] ;  /* 0x00007400ff0977ac */ /* 0x000e220008000800 */
[----:B------:R-:W1:Y:S01]  /*0020*/  S2R R4, SR_CTAID.X ;  /* 0x0000000000047919 */ /* 0x000e620000002500 */
[----:B------:R-:W0:Y:S01]  /*0030*/  LDCU UR8, c[0x0][0x38c] ;  /* 0x00007180ff0877ac */ /* 0x000e220008000800 */
[----:B------:R-:W1:Y:S01]  /*0040*/  S2R R3, SR_TID.X ;  /* 0x0000000000037919 */ /* 0x000e620000002100 */
[----:B------:R-:W2:Y:S01]  /*0050*/  LDCU UR4, c[0x0][0x39c] ;  /* 0x00007380ff0477ac */ /* 0x000ea20008000800 */
[----:B------:R-:W3:Y:S01]  /*0060*/  S2R R2, SR_CTAID.Y ;  /* 0x0000000000027919 */ /* 0x000ee20000002600 */
[----:B------:R-:W3:Y:S01]  /*0070*/  S2R R0, SR_TID.Y ;  /* 0x0000000000007919 */ /* 0x000ee20000002200 */
[----:B0-----:R-:W-:Y:S02]  /*0080*/  UIMAD.WIDE UR8, UR9, UR8, URZ ;  /* 0x00000008090872a5 */ /* 0x001fe4000f8e02ff */
[----:B--2---:R-:W-:-:S02]  /*0090*/  USHF.R.S32.HI UR6, URZ, 0x1f, UR4 ;  /* 0x0000001fff067899 */ /* 0x004fc40008011404 */
[----:B------:R-:W-:Y:S02]  /*00a0*/  UIMAD UR5, UR9, UR4, URZ ;  /* 0x00000004090572a4 */ /* 0x000fe4000f8e02ff */
[----:B------:R-:W-:Y:S02]  /*00b0*/  UIMAD.WIDE.U32 UR10, UR8, UR4, URZ ;  /* 0x00000004080a72a5 */ /* 0x000fe4000f8e00ff */
[----:B------:R-:W-:-:S04]  /*00c0*/  UIMAD UR5, UR8, UR6, UR5 ;  /* 0x00000006080572a4 */ /* 0x000fc8000f8e0205 */
[----:B------:R-:W-:Y:S01]  /*00d0*/  UIADD3 UR5, UPT, UPT, UR11, UR5, URZ ;  /* 0x000000050b057290 */ /* 0x000fe2000fffe0ff */
[----:B-1----:R-:W-:-:S03]  /*00e0*/  IMAD R3, R4, 0x8, R3 ;  /* 0x0000000804037824 */ /* 0x002fc600078e0203 */
[----:B------:R-:W-:Y:S02]  /*00f0*/  UISETP.NE.AND.EX UP0, UPT, UR5, URZ, UPT, !UPT ;  /* 0x000000ff0500728c */ /* 0x000fe4000bf053f0 */
[----:B------:R-:W-:Y:S01]  /*0100*/  SHF.L.U32 R55, R3, 0x1, RZ ;  /* 0x0000000103377819 */ /* 0x000fe200000006ff */
[----:B---3--:R-:W-:-:S05]  /*0110*/  IMAD R0, R2, 0x10, R0 ;  /* 0x0000001002007824 */ /* 0x008fca00078e0200 */
[----:B------:R-:W-:Y:S01]  /*0120*/  SHF.L.U32 R16, R0, 0x2, RZ ;  /* 0x0000000200107819 */ /* 0x000fe200000006ff */
[----:B------:R-:W-:Y:S06]  /*0130*/  BRA.U UP0, `(.L_x_4) ;  /* 0x0000000100587547 */ /* 0x000fec000b800000 */
[----:B------:R-:W0:Y:S01]  /*0140*/  I2F.U32.RP R2, UR10 ;  /* 0x0000000a00027d06 */ /* 0x000e220008209000 */
[----:B------:R-:W-:Y:S01]  /*0150*/  ISETP.NE.U32.AND P1, PT, RZ, UR10, PT ;  /* 0x0000000aff007c0c */ /* 0x000fe2000bf25070 */
[----:B------:R-:W-:-:S06]  /*0160*/  IMAD.MOV.U32 R10, RZ, RZ, RZ ;  /* 0x000000ffff0a7224 */ /* 0x000fcc00078e00ff */
[----:B0-----:R-:W0:Y:S02]  /*0170*/  MUFU.RCP R2, R2 ;  /* 0x0000000200027308 */ /* 0x001e240000001000 */
[----:B0-----:R-:W-:-:S06]  /*0180*/  IADD3 R2, PT, PT, R2, 0xffffffe, RZ ;  /* 0x0ffffffe02027810 */ /* 0x001fcc0007ffe0ff */
[----:B------:R-:W0:Y:S02]  /*0190*/  F2I.FTZ.U32.TRUNC.NTZ R3, R2 ;  /* 0x0000000200037305 */ /* 0x000e24000021f000 */
[----:B0-----:R-:W-:Y:S01]  /*01a0*/  IADD3 R0, PT, PT, RZ, -R3, RZ ;  /* 0x80000003ff007210 */ /* 0x001fe20007ffe0ff */
[----:B------:R-:W-:-:S04]  /*01b0*/  IMAD.MOV.U32 R2, RZ, RZ, RZ ;  /* 0x000000ffff027224 */ /* 0x000fc800078e00ff */
[----:B------:R-:W-:-:S04]  /*01c0*/  IMAD R0, R0, UR10, RZ ;  /* 0x0000000a00007c24 */ /* 0x000fc8000f8e02ff */
[----:B------:R-:W-:-:S06]  /*01d0*/  IMAD.HI.U32 R0, R3, R0, R2 ;  /* 0x0000000003007227 */ /* 0x000fcc00078e0002 */
[----:B------:R-:W-:-:S05]  /*01e0*/  IMAD.HI.U32 R54, R0, R16, RZ ;  /* 0x0000001000367227 */ /* 0x000fca00078e00ff */
[----:B------:R-:W-:-:S05]  /*01f0*/  IADD3 R0, PT, PT, -R54, RZ, RZ ;  /* 0x000000ff36007210 */ /* 0x000fca0007ffe1ff */
[----:B------:R-:W-:-:S05]  /*0200*/  IMAD R0, R0, UR10, R16 ;  /* 0x0000000a00007c24 */ /* 0x000fca000f8e0210 */
[----:B------:R-:W-:-:S13]  /*0210*/  ISETP.GE.U32.AND P0, PT, R0, UR10, PT ;  /* 0x0000000a00007c0c */ /* 0x000fda000bf06070 */
[----:B------:R-:W-:Y:S01]  /*0220*/  @P0 VIADD R0, R0, -UR10 ;  /* 0x8000000a00000c36 */ /* 0x000fe20008000000 */
[----:B------:R-:W-:-:S04]  /*0230*/  @P0 IADD3 R54, PT, PT, R54, 0x1, RZ ;  /* 0x0000000136360810 */ /* 0x000fc80007ffe0ff */
[----:B------:R-:W-:-:S13]  /*0240*/  ISETP.GE.U32.AND P2, PT, R0, UR10, PT ;  /* 0x0000000a00007c0c */ /* 0x000fda000bf46070 */
[----:B------:R-:W-:Y:S01]  /*0250*/  @P2 VIADD R54, R54, 0x1 ;  /* 0x0000000136362836 */ /* 0x000fe20000000000 */
[----:B------:R-:W-:-:S04]  /*0260*/  @!P1 LOP3.LUT R54, RZ, UR10, RZ, 0x33, !PT ;  /* 0x0000000aff369c12 */ /* 0x000fc8000f8e33ff */
[----:B------:R-:W-:-:S05]  /*0270*/  IADD3 R0, PT, PT, -R54, RZ, RZ ;  /* 0x000000ff36007210 */ /* 0x000fca0007ffe1ff */
[----:B------:R-:W-:Y:S01]  /*0280*/  IMAD R0, R0, UR10, R16 ;  /* 0x0000000a00007c24 */ /* 0x000fe2000f8e0210 */
[----:B------:R-:W-:Y:S06]  /*0290*/  BRA `(.L_x_5) ;  /* 0x0000000000447947 */ /* 0x000fec0003800000 */
.L_x_4:
[----:B------:R-:W-:Y:S01]  /*02a0*/  IMAD.U32 R2, RZ, RZ, UR10 ;  /* 0x0000000aff027e24 */ /* 0x000fe2000f8e00ff */
[----:B------:R-:W-:Y:S01]  /*02b0*/  MOV R0, R16 ;  /* 0x0000001000007202 */ /* 0x000fe20000000f00 */
[----:B------:R-:W-:Y:S01]  /*02c0*/  IMAD.U32 R3, RZ, RZ, UR11 ;  /* 0x0000000bff037e24 */ /* 0x000fe2000f8e00ff */
[----:B------:R-:W-:Y:S01]  /*02d0*/  MOV R8, UR5 ;  /* 0x0000000500087c02 */ /* 0x000fe20008000f00 */
[----:B------:R-:W-:Y:S01]  /*02e0*/  IMAD.MOV.U32 R10, RZ, RZ, RZ ;  /* 0x000000ffff0a7224 */ /* 0x000fe200078e00ff */
[----:B------:R-:W-:Y:S02]  /*02f0*/  MOV R9, R2 ;  /* 0x0000000200097202 */ /* 0x000fe40000000f00 */
[----:B------:R-:W-:Y:S02]  /*0300*/  MOV R7, 0x320 ;  /* 0x0000032000077802 */ /* 0x000fe40000000f00 */
[----:B------:R-:W-:Y:S05]  /*0310*/  CALL.REL.NOINC `($__internal_0_$__cuda_sm20_div_s64) ;  /* 0x0000004c00ec7944 */ /* 0x000fea0003c00000 */
[-C--:B------:R-:W-:Y:S01]  /*0320*/  IADD3 R10, P0, PT, RZ, -R3.reuse, RZ ;  /* 0x80000003ff0a7210 */ /* 0x080fe20007f1e0ff */
[----:B------:R-:W-:Y:S01]  /*0330*/  HFMA2 R17, -RZ, RZ, 0, 0 ;  /* 0x00000000ff117431 */ /* 0x000fe200000001ff */
[----:B------:R-:W-:Y:S02]  /*0340*/  MOV R54, R3 ;  /* 0x0000000300367202 */ /* 0x000fe40000000f00 */
[----:B------:R-:W-:-:S05]  /*0350*/  IADD3.X R0, PT, PT, RZ, ~R5, RZ, P0, !PT ;  /* 0x80000005ff007210 */ /* 0x000fca00007fe4ff */
[----:B------:R-:W-:Y:S02]  /*0360*/  IMAD R0, R0, UR10, RZ ;  /* 0x0000000a00007c24 */ /* 0x000fe4000f8e02ff */
[----:B------:R-:W-:-:S04]  /*0370*/  IMAD.WIDE.U32 R4, R10, UR10, R16 ;  /* 0x0000000a0a047c25 */ /* 0x000fc8000f8e0010 */
[----:B------:R-:W-:Y:S01]  /*0380*/  IMAD R10, R10, UR5, R0 ;  /* 0x000000050a0a7c24 */ /* 0x000fe2000f8e0200 */
[----:B------:R-:W-:-:S04]  /*0390*/  MOV R0, R4 ;  /* 0x0000000400007202 */ /* 0x000fc80000000f00 */
[----:B------:R-:W-:-:S07]  /*03a0*/  IADD3 R10, PT, PT, R5, R10, RZ ;  /* 0x0000000a050a7210 */ /* 0x000fce0007ffe0ff */
.L_x_5:
[----:B------:R-:W-:Y:S01]  /*03b0*/  LOP3.LUT R2, R10, UR9, RZ, 0xfc, !PT ;  /* 0x000000090a027c12 */ /* 0x000fe2000f8efcff */
[----:B------:R-:W-:Y:S03]  /*03c0*/  BSSY.RECONVERGENT B0, `(.L_x_6) ;  /* 0x0000023000007945 */ /* 0x000fe60003800200 */
[----:B------:R-:W-:-:S13]  /*03d0*/  ISETP.NE.U32.AND P0, PT, R2, RZ, PT ;  /* 0x000000ff0200720c */ /* 0x000fda0003f05070 */
[----:B------:R-:W-:Y:S05]  /*03e0*/  @P0 BRA `(.L_x_7) ;  /* 0x0000000000540947 */ /* 0x000fea0003800000 */
[----:B------:R-:W0:Y:S01]  /*03f0*/  I2F.U32.RP R2, UR8 ;  /* 0x0000000800027d06 */ /* 0x000e220008209000 */
[----:B------:R-:W-:-:S07]  /*0400*/  ISETP.NE.U32.AND P1, PT, RZ, UR8, PT ;  /* 0x00000008ff007c0c */ /* 0x000fce000bf25070 */
[----:B0-----:R-:W0:Y:S02]  /*0410*/  MUFU.RCP R2, R2 ;  /* 0x0000000200027308 */ /* 0x001e240000001000 */
[----:B0-----:R-:W-:-:S06]  /*0420*/  IADD3 R2, PT, PT, R2, 0xffffffe, RZ ;  /* 0x0ffffffe02027810 */ /* 0x001fcc0007ffe0ff */
[----:B------:R0:W1:Y:S02]  /*0430*/  F2I.FTZ.U32.TRUNC.NTZ R3, R2 ;  /* 0x0000000200037305 */ /* 0x000064000021f000 */
[----:B0-----:R-:W-:-:S04]  /*0440*/  IMAD R2, RZ, RZ, -UR8 ;  /* 0x80000008ff027e24 */ /* 0x001fc8000f8e02ff */
[----:B-1----:R-:W-:Y:S02]  /*0450*/  IMAD R4, R2, R3, RZ ;  /* 0x0000000302047224 */ /* 0x002fe400078e02ff */
[----:B------:R-:W-:-:S05]  /*0460*/  HFMA2 R2, -RZ, RZ, 0, 0 ;  /* 0x00000000ff027431 */ /* 0x000fca00000001ff */
[----:B------:R-:W-:-:S06]  /*0470*/  IMAD.HI.U32 R4, R3, R4, R2 ;  /* 0x0000000403047227 */ /* 0x000fcc00078e0002 */
[----:B------:R-:W-:-:S04]  /*0480*/  IMAD.HI.U32 R53, R4, R0, RZ ;  /* 0x0000000004357227 */ /* 0x000fc800078e00ff */
[----:B------:R-:W-:-:S04]  /*0490*/  IMAD.MOV R2, RZ, RZ, -R53 ;  /* 0x000000ffff027224 */ /* 0x000fc800078e0a35 */
[----:B------:R-:W-:-:S05]  /*04a0*/  IMAD R2, R2, UR8, R0 ;  /* 0x0000000802027c24 */ /* 0x000fca000f8e0200 */
[----:B------:R-:W-:-:S13]  /*04b0*/  ISETP.GE.U32.AND P0, PT, R2, UR8, PT ;  /* 0x0000000802007c0c */ /* 0x000fda000bf06070 */
[----:B------:R-:W-:Y:S01]  /*04c0*/  @P0 IADD3 R2, PT, PT, R2, -UR8, RZ ;  /* 0x8000000802020c10 */ /* 0x000fe2000fffe0ff */
[----:B------:R-:W-:-:S03]  /*04d0*/  @P0 VIADD R53, R53, 0x1 ;  /* 0x0000000135350836 */ /* 0x000fc60000000000 */
[----:B------:R-:W-:-:S13]  /*04e0*/  ISETP.GE.U32.AND P2, PT, R2, UR8, PT ;  /* 0x0000000802007c0c */ /* 0x000fda000bf46070 */
[----:B------:R-:W-:Y:S02]  /*04f0*/  @P2 IADD3 R53, PT, PT, R53, 0x1, RZ ;  /* 0x0000000135352810 */ /* 0x000fe40007ffe0ff */
[----:B------:R-:W-:-:S04]  /*0500*/  @!P1 LOP3.LUT R53, RZ, UR8, RZ, 0x33, !PT ;  /* 0x00000008ff359c12 */ /* 0x000fc8000f8e33ff */
[----:B------:R-:W-:-:S05]  /*0510*/  IADD3 R2, PT, PT, -R53, RZ, RZ ;  /* 0x000000ff35027210 */ /* 0x000fca0007ffe1ff */
[----:B------:R-:W-:Y:S01]  /*0520*/  IMAD R0, R2, UR8, R0 ;  /* 0x0000000802007c24 */ /* 0x000fe2000f8e0200 */
[----:B------:R-:W-:Y:S05]  /*0530*/  BRA `(.L_x_8) ;  /* 0x00000000002c7947 */ /* 0x000fea0003800000 */
.L_x_7:
[----:B------:R-:W-:Y:S01]  /*0540*/  IMAD.U32 R4, RZ, RZ, UR8 ;  /* 0x00000008ff047e24 */ /* 0x000fe2000f8e00ff */
[----:B------:R-:W-:Y:S01]  /*0550*/  MOV R2, UR8 ;  /* 0x0000000800027c02 */ /* 0x000fe20008000f00 */
[----:B------:R-:W-:Y:S01]  /*0560*/  IMAD.U32 R3, RZ, RZ, UR9 ;  /* 0x00000009ff037e24 */ /* 0x000fe2000f8e00ff */
[----:B------:R-:W-:Y:S01]  /*0570*/  MOV R7, 0x5c0 ;  /* 0x000005c000077802 */ /* 0x000fe20000000f00 */
[----:B------:R-:W-:Y:S01]  /*0580*/  IMAD.U32 R5, RZ, RZ, UR9 ;  /* 0x00000009ff057e24 */ /* 0x000fe2000f8e00ff */
[----:B------:R-:W-:Y:S02]  /*0590*/  MOV R9, R4 ;  /* 0x0000000400097202 */ /* 0x000fe40000000f00 */
[----:B------:R-:W-:Y:S02]  /*05a0*/  MOV R8, R3 ;  /* 0x0000000300087202 */ /* 0x000fe40000000f00 */
[----:B------:R-:W-:Y:S05]  /*05b0*/  CALL.REL.NOINC `($__internal_0_$__cuda_sm20_div_s64) ;  /* 0x0000004c00447944 */ /* 0x000fea0003c00000 */
[----:B------:R-:W-:Y:S02]  /*05c0*/  IADD3 R2, PT, PT, -R3, RZ, RZ ;  /* 0x000000ff03027210 */ /* 0x000fe40007ffe1ff */
[----:B------:R-:W-:-:S03]  /*05d0*/  MOV R53, R3 ;  /* 0x0000000300357202 */ /* 0x000fc60000000f00 */
[----:B------:R-:W-:Y:S02]  /*05e0*/  IMAD R0, R2, UR8, R0 ;  /* 0x0000000802007c24 */ /* 0x000fe4000f8e0200 */
.L_x_8:
[----:B------:R-:W-:Y:S05]  /*05f0*/  BSYNC.RECONVERGENT B0 ;  /* 0x0000000000007941 */ /* 0x000fea0003800200 */
.L_x_6:
[----:B------:R-:W0:Y:S01]  /*0600*/  LDC R44, c[0x0][0x38c] ;  /* 0x0000e300ff2c7b82 */ /* 0x000e220000000800 */
[----:B------:R-:W-:Y:S01]  /*0610*/  UISETP.NE.AND.EX UP0, UPT, UR5, URZ, UPT, !UPT ;  /* 0x000000ff0500728c */ /* 0x000fe2000bf053f0 */
[----:B------:R-:W-:Y:S02]  /*0620*/  IADD3 R18, PT, PT, R16, 0x1, RZ ;  /* 0x0000000110127810 */ /* 0x000fe40007ffe0ff */
[----:B0-----:R-:W-:-:S04]  /*0630*/  IABS R4, R44 ;  /* 0x0000002c00047213 */ /* 0x001fc80000000000 */
[----:B------:R-:W0:Y:S08]  /*0640*/  I2F.RP R6, R4 ;  /* 0x0000000400067306 */ /* 0x000e300000209400 */
[----:B0-----:R-:W0:Y:S02]  /*0650*/  MUFU.RCP R6, R6 ;  /* 0x0000000600067308 */ /* 0x001e240000001000 */
[----:B0-----:R-:W-:-:S06]  /*0660*/  VIADD R6, R6, 0xffffffe ;  /* 0x0ffffffe06067836 */ /* 0x001fcc0000000000 */
[----:B------:R0:W1:Y:S02]  /*0670*/  F2I.FTZ.U32.TRUNC.NTZ R7, R6 ;  /* 0x0000000600077305 */ /* 0x000064000021f000 */
[----:B0-----:R-:W-:Y:S02]  /*0680*/  HFMA2 R6, -RZ, RZ, 0, 0 ;  /* 0x00000000ff067431 */ /* 0x001fe400000001ff */
[----:B-1----:R-:W-:-:S04]  /*0690*/  IMAD.MOV R2, RZ, RZ, -R7 ;  /* 0x000000ffff027224 */ /* 0x002fc800078e0a07 */
[----:B------:R-:W-:Y:S01]  /*06a0*/  IMAD R3, R2, R4, RZ ;  /* 0x0000000402037224 */ /* 0x000fe200078e02ff */
[----:B------:R-:W-:-:S03]  /*06b0*/  IABS R2, R0 ;  /* 0x0000000000027213 */ /* 0x000fc60000000000 */
[----:B------:R-:W-:-:S04]  /*06c0*/  IMAD.HI.U32 R6, R7, R3, R6 ;  /* 0x0000000307067227 */ /* 0x000fc800078e0006 */
[----:B------:R-:W-:-:S04]  /*06d0*/  IMAD.MOV.U32 R3, RZ, RZ, R2 ;  /* 0x000000ffff037224 */ /* 0x000fc800078e0002 */
[----:B------:R-:W-:-:S05]  /*06e0*/  IMAD.HI.U32 R24, R6, R3, RZ ;  /* 0x0000000306187227 */ /* 0x000fca00078e00ff */
[----:B------:R-:W-:-:S05]  /*06f0*/  IADD3 R2, PT, PT, -R24, RZ, RZ ;  /* 0x000000ff18027210 */ /* 0x000fca0007ffe1ff */
[----:B------:R-:W-:-:S05]  /*0700*/  IMAD R2, R4, R2, R3 ;  /* 0x0000000204027224 */ /* 0x000fca00078e0203 */
[----:B------:R-:W-:-:S13]  /*0710*/  ISETP.GT.U32.AND P0, PT, R4, R2, PT ;  /* 0x000000020400720c */ /* 0x000fda0003f04070 */
[----:B------:R-:W-:Y:S01]  /*0720*/  @!P0 IMAD.IADD R2, R2, 0x1, -R4 ;  /* 0x0000000102028824 */ /* 0x000fe200078e0a04 */
[----:B------:R-:W-:Y:S02]  /*0730*/  @!P0 IADD3 R24, PT, PT, R24, 0x1, RZ ;  /* 0x0000000118188810 */ /* 0x000fe40007ffe0ff */
[----:B------:R-:W-:Y:S02]  /*0740*/  ISETP.NE.AND P0, PT, R44, RZ, PT ;  /* 0x000000ff2c00720c */ /* 0x000fe40003f05270 */
[----:B------:R-:W-:Y:S02]  /*0750*/  ISETP.GE.U32.AND P2, PT, R2, R4, PT ;  /* 0x000000040200720c */ /* 0x000fe40003f46070 */
[----:B------:R-:W-:-:S04]  /*0760*/  LOP3.LUT R2, R0, R44, RZ, 0x3c, !PT ;  /* 0x0000002c00027212 */ /* 0x000fc800078e3cff */
[----:B------:R-:W-:-:S07]  /*0770*/  ISETP.GE.AND P1, PT, R2, RZ, PT ;  /* 0x000000ff0200720c */ /* 0x000fce0003f26270 */
[----:B------:R-:W-:-:S06]  /*0780*/  @P2 VIADD R24, R24, 0x1 ;  /* 0x0000000118182836 */ /* 0x000fcc0000000000 */
[----:B------:R-:W-:Y:S02]  /*0790*/  @!P1 IADD3 R24, PT, PT, -R24, RZ, RZ ;  /* 0x000000ff18189210 */ /* 0x000fe40007ffe1ff */
[----:B------:R-:W-:-:S05]  /*07a0*/  @!P0 LOP3.LUT R24, RZ, R44, RZ, 0x33, !PT ;  /* 0x0000002cff188212 */ /* 0x000fca00078e33ff */
[----:B------:R-:W-:-:S04]  /*07b0*/  IMAD.MOV R2, RZ, RZ, -R24 ;  /* 0x000000ffff027224 */ /* 0x000fc800078e0a18 */
[----:B------:R-:W-:Y:S01]  /*07c0*/  IMAD R44, R44, R2, R0 ;  /* 0x000000022c2c7224 */ /* 0x000fe200078e0200 */
[----:B------:R-:W-:Y:S06]  /*07d0*/  BRA.U UP0, `(.L_x_9) ;  /* 0x0000000100547547 */ /* 0x000fec000b800000 */
[----:B------:R-:W0:Y:S01]  /*07e0*/  I2F.U32.RP R2, UR10 ;  /* 0x0000000a00027d06 */ /* 0x000e220008209000 */
[----:B------:R-:W-:-:S07]  /*07f0*/  ISETP.NE.U32.AND P1, PT, RZ, UR10, PT ;  /* 0x0000000aff007c0c */ /* 0x000fce000bf25070 */
[----:B0-----:R-:W0:Y:S02]  /*0800*/  MUFU.RCP R2, R2 ;  /* 0x0000000200027308 */ /* 0x001e240000001000 */
[----:B0-----:R-:W-:-:S06]  /*0810*/  IADD3 R2, PT, PT, R2, 0xffffffe, RZ ;  /* 0x0ffffffe02027810 */ /* 0x001fcc0007ffe0ff */
[----:B------:R-:W0:Y:S02]  /*0820*/  F2I.FTZ.U32.TRUNC.NTZ R3, R2 ;  /* 0x0000000200037305 */ /* 0x000e24000021f000 */
[----:B0-----:R-:W-:Y:S01]  /*0830*/  IMAD.MOV R0, RZ, RZ, -R3 ;  /* 0x000000ffff007224 */ /* 0x001fe200078e0a03 */
[----:B------:R-:W-:-:S03]  /*0840*/  MOV R2, RZ ;  /* 0x000000ff00027202 */ /* 0x000fc60000000f00 */
[----:B------:R-:W-:-:S04]  /*0850*/  IMAD R0, R0, UR10, RZ ;  /* 0x0000000a00007c24 */ /* 0x000fc8000f8e02ff */
        /* <DEDUP_REMOVED lines=12> */
[----:B------:R-:W-:Y:S06]  /*0920*/  BRA `(.L_x_10) ;  /* 0x0000000000447947 */ /* 0x000fec0003800000 */
.L_x_9:
        /* <DEDUP_REMOVED lines=8> */
[----:B------:R-:W-:Y:S02]  /*09b0*/  IADD3 R0, P0, PT, RZ, -R3, RZ ;  /* 0x80000003ff007210 */ /* 0x000fe40007f1e0ff */
[----:B------:R-:W-:Y:S02]  /*09c0*/  MOV R19, RZ ;  /* 0x000000ff00137202 */ /* 0x000fe40000000f00 */
[----:B------:R-:W-:Y:S02]  /*09d0*/  IADD3.X R2, PT, PT, RZ, ~R5, RZ, P0, !PT ;  /* 0x80000005ff027210 */ /* 0x000fe400007fe4ff */
[----:B------:R-:W-:Y:S01]  /*09e0*/  MOV R52, R3 ;  /* 0x0000000300347202 */ /* 0x000fe20000000f00 */
[----:B------:R-:W-:-:S04]  /*09f0*/  IMAD.WIDE.U32 R18, R0, UR10, R18 ;  /* 0x0000000a00127c25 */ /* 0x000fc8000f8e0012 */
[----:B------:R-:W-:-:S04]  /*0a00*/  IMAD R2, R2, UR10, RZ ;  /* 0x0000000a02027c24 */ /* 0x000fc8000f8e02ff */
[----:B------:R-:W-:Y:S01]  /*0a10*/  IMAD R2, R0, UR5, R2 ;  /* 0x0000000500027c24 */ /* 0x000fe2000f8e0202 */
[----:B------:R-:W-:-:S04]  /*0a20*/  MOV R0, R18 ;  /* 0x0000001200007202 */ /* 0x000fc80000000f00 */
[----:B------:R-:W-:-:S07]  /*0a30*/  IADD3 R2, PT, PT, R2, R19, RZ ;  /* 0x0000001302027210 */ /* 0x000fce0007ffe0ff */
.L_x_10:
        /* <DEDUP_REMOVED lines=25> */
.L_x_12:
[----:B------:R-:W-:Y:S01]  /*0bd0*/  IMAD.U32 R6, RZ, RZ, UR8 ;  /* 0x00000008ff067e24 */ /* 0x000fe2000f8e00ff */
[----:B------:R-:W-:Y:S01]  /*0be0*/  MOV R5, UR9 ;  /* 0x0000000900057c02 */ /* 0x000fe20008000f00 */
[----:B------:R-:W-:Y:S01]  /*0bf0*/  IMAD.U32 R4, RZ, RZ, UR8 ;  /* 0x00000008ff047e24 */ /* 0x000fe2000f8e00ff */
[----:B------:R-:W-:Y:S01]  /*0c00*/  MOV R7, UR9 ;  /* 0x0000000900077c02 */ /* 0x000fe20008000f00 */
[----:B------:R-:W-:Y:S01]  /*0c10*/  IMAD.MOV.U32 R10, RZ, RZ, R2 ;  /* 0x000000ffff0a7224 */ /* 0x000fe200078e0002 */
[----:B------:R-:W-:Y:S01]  /*0c20*/  MOV R9, R6 ;  /* 0x0000000600097202 */ /* 0x000fe20000000f00 */
[----:B------:R-:W-:Y:S01]  /*0c30*/  IMAD.MOV.U32 R8, RZ, RZ, R5 ;  /* 0x000000ffff087224 */ /* 0x000fe200078e0005 */
[----:B------:R-:W-:Y:S02]  /*0c40*/  MOV R7, 0xc60 ;  /* 0x00000c6000077802 */ /* 0x000fe40000000f00 */
[----:B------:R-:W-:Y:S05]  /*0c50*/  CALL.REL.NOINC `($__internal_0_$__cuda_sm20_div_s64) ;  /* 0x00000044009c7944 */ /* 0x000fea0003c00000 */
[----:B------:R-:W-:Y:S02]  /*0c60*/  IADD3 R2, PT, PT, -R3, RZ, RZ ;  /* 0x000000ff03027210 */ /* 0x000fe40007ffe1ff */
[----:B------:R-:W-:-:S03]  /*0c70*/  MOV R51, R3 ;  /* 0x0000000300337202 */ /* 0x000fc60000000f00 */
[----:B------:R-:W-:Y:S02]  /*0c80*/  IMAD R0, R2, UR8, R0 ;  /* 0x0000000802007c24 */ /* 0x000fe4000f8e0200 */
.L_x_13:
[----:B------:R-:W-:Y:S05]  /*0c90*/  BSYNC.RECONVERGENT B0 ;  /* 0x0000000000007941 */ /* 0x000fea0003800200 */
.L_x_11:
[----:B------:R-:W0:Y:S01]  /*0ca0*/  LDC R43, c[0x0][0x38c] ;  /* 0x0000e300ff2b7b82 */ /* 0x000e220000000800 */
[----:B------:R-:W-:Y:S01]  /*0cb0*/  VIADD R18, R16, 0x2 ;  /* 0x0000000210127836 */ /* 0x000fe20000000000 */
        /* <DEDUP_REMOVED lines=9> */
[----:B------:R-:W-:-:S06]  /*0d50*/  IMAD.HI.U32 R3, R7, R3, R6 ;  /* 0x0000000307037227 */ /* 0x000fcc00078e0006 */
[----:B------:R-:W-:-:S04]  /*0d60*/  IMAD.HI.U32 R23, R3, R2, RZ ;  /* 0x0000000203177227 */ /* 0x000fc800078e00ff */
[----:B------:R-:W-:-:S04]  /*0d70*/  IMAD.MOV R3, RZ, RZ, -R23 ;  /* 0x000000ffff037224 */ /* 0x000fc800078e0a17 */
[----:B------:R-:W-:-:S05]  /*0d80*/  IMAD R2, R4, R3, R2 ;  /* 0x0000000304027224 */ /* 0x000fca00078e0202 */
[----:B------:R-:W-:-:S13]  /*0d90*/  ISETP.GT.U32.AND P0, PT, R4, R2, PT ;  /* 0x000000020400720c */ /* 0x000fda0003f04070 */
[-C--:B------:R-:W-:Y:S01]  /*0da0*/  @!P0 IADD3 R2, PT, PT, R2, -R4.reuse, RZ ;  /* 0x8000000402028210 */ /* 0x080fe20007ffe0ff */
[----:B------:R-:W-:Y:S01]  /*0db0*/  @!P0 VIADD R23, R23, 0x1 ;  /* 0x0000000117178836 */ /* 0x000fe20000000000 */
[----:B------:R-:W-:Y:S02]  /*0dc0*/  ISETP.NE.AND P0, PT, R43, RZ, PT ;  /* 0x000000ff2b00720c */ /* 0x000fe40003f05270 */
[----:B------:R-:W-:Y:S02]  /*0dd0*/  ISETP.GE.U32.AND P2, PT, R2, R4, PT ;  /* 0x000000040200720c */ /* 0x000fe40003f46070 */
[----:B------:R-:W-:-:S04]  /*0de0*/  LOP3.LUT R2, R0, R43, RZ, 0x3c, !PT ;  /* 0x0000002b00027212 */ /* 0x000fc800078e3cff */
[----:B------:R-:W-:-:S07]  /*0df0*/  ISETP.GE.AND P1, PT, R2, RZ, PT ;  /* 0x000000ff0200720c */ /* 0x000fce0003f26270 */
[----:B------:R-:W-:-:S06]  /*0e00*/  @P2 IADD3 R23, PT, PT, R23, 0x1, RZ ;  /* 0x0000000117172810 */ /* 0x000fcc0007ffe0ff */
[----:B------:R-:W-:Y:S01]  /*0e10*/  @!P1 IMAD.MOV R23, RZ, RZ, -R23 ;  /* 0x000000ffff179224 */ /* 0x000fe200078e0a17 */
[----:B------:R-:W-:-:S04]  /*0e20*/  @!P0 LOP3.LUT R23, RZ, R43, RZ, 0x33, !PT ;  /* 0x0000002bff178212 */ /* 0x000fc800078e33ff */
[----:B------:R-:W-:-:S05]  /*0e30*/  IADD3 R2, PT, PT, -R23, RZ, RZ ;  /* 0x000000ff17027210 */ /* 0x000fca0007ffe1ff */
        /* <DEDUP_REMOVED lines=23> */
.L_x_14:
        /* <DEDUP_REMOVED lines=17> */
.L_x_15:
        /* <DEDUP_REMOVED lines=25> */
.L_x_17:
        /* <DEDUP_REMOVED lines=12> */
.L_x_18:
[----:B------:R-:W-:Y:S05]  /*1310*/  BSYNC.RECONVERGENT B0 ;  /* 0x0000000000007941 */ /* 0x000fea0003800200 */
.L_x_16:
        /* <DEDUP_REMOVED lines=50> */
.L_x_19:
        /* <DEDUP_REMOVED lines=17> */
.L_x_20:
        /* <DEDUP_REMOVED lines=25> */
.L_x_22:
        /* <DEDUP_REMOVED lines=11> */
.L_x_23:
[----:B------:R-:W-:Y:S05]  /*1990*/  BSYNC.RECONVERGENT B0 ;  /* 0x0000000000007941 */ /* 0x000fea0003800200 */
.L_x_21:
[----:B------:R-:W0:Y:S01]  /*19a0*/  LDCU UR4, c[0x0][0x38c] ;  /* 0x00007180ff0477ac */ /* 0x000e220008000800 */
[----:B------:R-:W-:Y:S01]  /*19b0*/  IMAD.MOV.U32 R8, RZ, RZ, RZ ;  /* 0x000000ffff087224 */ /* 0x000fe200078e00ff */
[----:B------:R-:W-:Y:S01]  /*19c0*/  CS2R R6, SRZ ;  /* 0x0000000000067805 */ /* 0x000fe2000001ff00 */
[----:B------:R-:W1:Y:S01]  /*19d0*/  LDCU.64 UR16, c[0x0][0x358] ;  /* 0x00006b00ff1077ac */ /* 0x000e620008000a00 */
[----:B0-----:R-:W-:Y:S01]  /*19e0*/  IMAD.U32 R27, RZ, RZ, UR4 ;  /* 0x00000004ff1b7e24 */ /* 0x001fe2000f8e00ff */
[----:B------:R-:W0:Y:S04]  /*19f0*/  LDCU UR4, c[0x0][0x3d0] ;  /* 0x00007a00ff0477ac */ /* 0x000e280008000800 */
[----:B------:R-:W-:-:S04]  /*1a00*/  IABS R0, R27 ;  /* 0x0000001b00007213 */ /* 0x000fc80000000000 */
[----:B------:R-:W2:Y:S08]  /*1a10*/  I2F.RP R4, R0 ;  /* 0x0000000000047306 */ /* 0x000eb00000209400 */
[----:B--2---:R-:W2:Y:S02]  /*1a20*/  MUFU.RCP R4, R4 ;  /* 0x0000000400047308 */ /* 0x004ea40000001000 */
[----:B--2---:R-:W-:-:S06]  /*1a30*/  VIADD R4, R4, 0xffffffe ;  /* 0x0ffffffe04047836 */ /* 0x004fcc0000000000 */
[----:B------:R2:W3:Y:S02]  /*1a40*/  F2I.FTZ.U32.TRUNC.NTZ R5, R4 ;  /* 0x0000000400057305 */ /* 0x0004e4000021f000 */
[----:B--2---:R-:W-:Y:S02]  /*1a50*/  HFMA2 R4, -RZ, RZ, 0, 0 ;  /* 0x00000000ff047431 */ /* 0x004fe400000001ff */
[----:B---3--:R-:W-:-:S04]  /*1a60*/  IMAD.MOV R2, RZ, RZ, -R5 ;  /* 0x000000ffff027224 */ /* 0x008fc800078e0a05 */
[----:B------:R-:W-:Y:S01]  /*1a70*/  IMAD R3, R2, R0, RZ ;  /* 0x0000000002037224 */ /* 0x000fe200078e02ff */
[----:B------:R-:W-:-:S03]  /*1a80*/  IABS R2, R41 ;  /* 0x0000002900027213 */ /* 0x000fc60000000000 */
[----:B------:R-:W-:-:S04]  /*1a90*/  IMAD.HI.U32 R3, R5, R3, R4 ;  /* 0x0000000305037227 */ /* 0x000fc800078e0004 */
[----:B------:R-:W-:Y:S02]  /*1aa0*/  IMAD.MOV.U32 R5, RZ, RZ, RZ ;  /* 0x000000ffff057224 */ /* 0x000fe400078e00ff */
[----:B------:R-:W-:-:S04]  /*1ab0*/  IMAD.HI.U32 R21, R3, R2, RZ ;  /* 0x0000000203157227 */ /* 0x000fc800078e00ff */
[----:B------:R-:W-:-:S04]  /*1ac0*/  IMAD.MOV R4, RZ, RZ, -R21 ;  /* 0x000000ffff047224 */ /* 0x000fc800078e0a15 */
[C---:B------:R-:W-:Y:S02]  /*1ad0*/  IMAD R4, R0.reuse, R4, R2 ;  /* 0x0000000400047224 */ /* 0x040fe400078e0202 */
[----:B------:R-:W0:Y:S03]  /*1ae0*/  LDC.64 R2, c[0x0][0x390] ;  /* 0x0000e400ff027b82 */ /* 0x000e260000000a00 */
[----:B------:R-:W-:-:S13]  /*1af0*/  ISETP.GT.U32.AND P0, PT, R0, R4, PT ;  /* 0x000000040000720c */ /* 0x000fda0003f04070 */
[----:B------:R-:W-:Y:S01]  /*1b00*/  @!P0 IMAD.IADD R4, R4, 0x1, -R0 ;  /* 0x0000000104048824 */ /* 0x000fe200078e0a00 */
[----:B------:R-:W-:Y:S02]  /*1b10*/  @!P0 IADD3 R21, PT, PT, R21, 0x1, RZ ;  /* 0x0000000115158810 */ /* 0x000fe40007ffe0ff */
[----:B------:R-:W-:Y:S02]  /*1b20*/  ISETP.NE.AND P0, PT, R27, RZ, PT ;  /* 0x000000ff1b00720c */ /* 0x000fe40003f05270 */
[----:B------:R-:W-:Y:S02]  /*1b30*/  ISETP.GE.U32.AND P2, PT, R4, R0, PT ;  /* 0x000000000400720c */ /* 0x000fe40003f46070 */
[----:B------:R-:W-:Y:S02]  /*1b40*/  LOP3.LUT R0, R41, R27, RZ, 0x3c, !PT ;  /* 0x0000001b29007212 */ /* 0x000fe400078e3cff */
[----:B0-----:R-:W-:Y:S02]  /*1b50*/  VIMNMX3 R2, R2, UR4, R3, PT ;  /* 0x0000000402027c0f */ /* 0x001fe4000b800103 */
[----:B------:R-:W-:-:S02]  /*1b60*/  ISETP.GE.AND P1, PT, R0, RZ, PT ;  /* 0x000000ff0000720c */ /* 0x000fc40003f26270 */
[----:B------:R-:W0:Y:S01]  /*1b70*/  LDC R0, c[0x0][0x380] ;  /* 0x0000e000ff007b82 */ /* 0x000e220000000800 */
[----:B------:R-:W-:-:S04]  /*1b80*/  MOV R4, RZ ;  /* 0x000000ff00047202 */ /* 0x000fc80000000f00 */
[----:B------:R-:W-:-:S06]  /*1b90*/  @P2 VIADD R21, R21, 0x1 ;  /* 0x0000000115152836 */ /* 0x000fcc0000000000 */
[----:B------:R-:W-:Y:S01]  /*1ba0*/  @!P1 IMAD.MOV R21, RZ, RZ, -R21 ;  /* 0x000000ffff159224 */ /* 0x000fe200078e0a15 */
[----:B------:R-:W-:Y:S02]  /*1bb0*/  @!P0 LOP3.LUT R21, RZ, R27, RZ, 0x33, !PT ;  /* 0x0000001bff158212 */ /* 0x000fe400078e33ff */
[----:B------:R-:W-:Y:S02]  /*1bc0*/  ISETP.GE.AND P0, PT, R2, 0x1, PT ;  /* 0x000000010200780c */ /* 0x000fe40003f06270 */
[----:B------:R-:W-:-:S05]  /*1bd0*/  IADD3 R2, PT, PT, -R21, RZ, RZ ;  /* 0x000000ff15027210 */ /* 0x000fca0007ffe1ff */
[----:B------:R-:W-:Y:S01]  /*1be0*/  IMAD R41, R27, R2, R41 ;  /* 0x000000021b297224 */ /* 0x000fe200078e0229 */
[----:B------:R-:W-:Y:S02]  /*1bf0*/  CS2R R2, SRZ ;  /* 0x0000000000027805 */ /* 0x000fe4000001ff00 */
[----:B0-----:R-:W-:Y:S01]  /*1c00*/  ISETP.LT.OR P0, PT, R0, 0x1, !P0 ;  /* 0x000000010000780c */ /* 0x001fe20004701670 */
[----:B------:R-:W-:-:S12]  /*1c10*/  IMAD.MOV.U32 R0, RZ, RZ, RZ ;  /* 0x000000ffff007224 */ /* 0x000fd800078e00ff */
[----:B-1----:R-:W-:Y:S05]  /*1c20*/  @P0 BRA `(.L_x_24) ;  /* 0x0000001000240947 */ /* 0x002fea0003800000 */
[----:B------:R-:W0:Y:S01]  /*1c30*/  LDCU UR6, c[0x0][0x3cc] ;  /* 0x00007980ff0677ac */ /* 0x000e220008000800 */
[----:B------:R-:W-:Y:S01]  /*1c40*/  LOP3.LUT R40, RZ, R48, RZ, 0x33, !PT ;  /* 0x00000030ff287212 */ /* 0x000fe200078e33ff */
[----:B------:R-:W-:Y:S01]  /*1c50*/  IMAD.MOV.U32 R8, RZ, RZ, RZ ;  /* 0x000000ffff087224 */ /* 0x000fe200078e00ff */
[----:B------:R-:W-:Y:S01]  /*1c60*/  LOP3.LUT R39, RZ, R47, RZ, 0x33, !PT ;  /* 0x0000002fff277212 */ /* 0x000fe200078e33ff */
[----:B------:R-:W1:Y:S01]  /*1c70*/  LDCU UR5, c[0x0][0x39c] ;  /* 0x00007380ff0577ac */ /* 0x000e620008000800 */
[----:B------:R-:W-:Y:S02]  /*1c80*/  LOP3.LUT R20, RZ, R21, RZ, 0x33, !PT ;  /* 0x00000015ff147212 */ /* 0x000fe400078e33ff */
[----:B------:R-:W-:Y:S02]  /*1c90*/  CS2R R6, SRZ ;  /* 0x0000000000067805 */ /* 0x000fe4000001ff00 */
[----:B------:R-:W-:Y:S01]  /*1ca0*/  CS2R R4, SRZ ;  /* 0x0000000000047805 */ /* 0x000fe2000001ff00 */
[----:B------:R-:W2:Y:S01]  /*1cb0*/  LDCU UR4, c[0x0][0x3a0] ;  /* 0x00007400ff0477ac */ /* 0x000ea20008000800 */
[----:B------:R-:W-:Y:S01]  /*1cc0*/  CS2R R2, SRZ ;  /* 0x0000000000027805 */ /* 0x000fe2000001ff00 */
[----:B------:R-:W-:Y:S01]  /*1cd0*/  IMAD.MOV.U32 R0, RZ, RZ, RZ ;  /* 0x000000ffff007224 */ /* 0x000fe200078e00ff */
[----:B------:R-:W3:Y:S01]  /*1ce0*/  LDCU UR29, c[0x0][0x40c] ;  /* 0x00008180ff1d77ac */ /* 0x000ee20008000800 */
[----:B------:R-:W4:Y:S01]  /*1cf0*/  LDCU UR28, c[0x0][0x3f4] ;  /* 0x00007e80ff1c77ac */ /* 0x000f220008000800 */
[----:B0-----:R-:W-:Y:S01]  /*1d00*/  VIADD R40, R40, UR6 ;  /* 0x0000000628287c36 */ /* 0x001fe20008000000 */
[----:B------:R-:W0:Y:S01]  /*1d10*/  LDCU UR15, c[0x0][0x380] ;  /* 0x00007000ff0f77ac */ /* 0x000e220008000800 */
[----:B-1----:R-:W-:Y:S01]  /*1d20*/  VIADD R39, R39, UR5 ;  /* 0x0000000527277c36 */ /* 0x002fe20008000000 */
[----:B------:R-:W-:Y:S01]  /*1d30*/  UMOV UR33, URZ ;  /* 0x000000ff00217c82 */ /* 0x000fe20008000000 */
[----:B--2---:R-:W-:-:S07]  /*1d40*/  VIADD R20, R20, UR4 ;  /* 0x0000000414147c36 */ /* 0x004fce0008000000 */
.L_x_28:
[----:B----4-:R-:W-:Y:S02]  /*1d50*/  UIMAD UR5, UR33, UR28, URZ ;  /* 0x0000001c210572a4 */ /* 0x010fe4000f8e02ff */
[----:B---3--:R-:W-:Y:S02]  /*1d60*/  UIMAD UR20, UR33, UR29, URZ ;  /* 0x0000001d211472a4 */ /* 0x008fe4000f8e02ff */
[----:B------:R-:W-:Y:S02]  /*1d70*/  USHF.R.S32.HI UR4, URZ, 0x1f, UR5 ;  /* 0x0000001fff047899 */ /* 0x000fe40008011405 */
[C---:B------:R-:W-:Y:S01]  /*1d80*/  IADD3 R38, P0, PT, R55.reuse, UR5, RZ ;  /* 0x0000000537267c10 */ /* 0x040fe2000ff1e0ff */
[----:B------:R-:W-:Y:S01]  /*1d90*/  UIADD3 UR33, UPT, UPT, UR33, 0x1, URZ ;  /* 0x0000000121217890 */ /* 0x000fe2000fffe0ff */
[----:B------:R-:W1:Y:S02]  /*1da0*/  LDCU UR27, c[0x0][0x3d8] ;  /* 0x00007b00ff1b77ac */ /* 0x000e640008000800 */
[----:B------:R-:W-:Y:S01]  /*1db0*/  LEA.HI.X.SX32 R37, R55, UR4, 0x1, P0 ;  /* 0x0000000437257c11 */ /* 0x000fe200080f0eff */
[----:B------:R-:W2:Y:S01]  /*1dc0*/  LDCU.64 UR6, c[0x0][0x3d0] ;  /* 0x00007a00ff0677ac */ /* 0x000ea20008000a00 */
[----:B------:R-:W-:-:S02]  /*1dd0*/  USHF.R.S32.HI UR19, URZ, 0x1f, UR20 ;  /* 0x0000001fff137899 */ /* 0x000fc40008011414 */
[----:B0-----:R-:W-:Y:S01]  /*1de0*/  UISETP.NE.AND UP2, UPT, UR33, UR15, UPT ;  /* 0x0000000f2100728c */ /* 0x001fe2000bf45270 */
[----:B------:R-:W-:-:S10]  /*1df0*/  UMOV UR32, URZ ;  /* 0x000000ff00207c82 */ /* 0x000fd40008000000 */
.L_x_27:
[----:B------:R-:W0:Y:S01]  /*1e00*/  LDC R35, c[0x0][0x3f0] ;  /* 0x0000fc00ff237b82 */ /* 0x000e220000000800 */
[----:B------:R-:W3:Y:S01]  /*1e10*/  LDCU UR13, c[0x0][0x3a8] ;  /* 0x00007500ff0d77ac */ /* 0x000ee20008000800 */
[----:B------:R-:W4:Y:S01]  /*1e20*/  LDCU UR12, c[0x0][0x394] ;  /* 0x00007280ff0c77ac */ /* 0x000f220008000800 */
[----:B-12---:R-:W-:Y:S01]  /*1e30*/  UIMAD UR18, UR32, UR27, -UR7 ;  /* 0x0000001b201272a4 */ /* 0x006fe2000f8e0a07 */
[----:B------:R-:W1:Y:S01]  /*1e40*/  LDCU UR11, c[0x0][0x3cc] ;  /* 0x00007980ff0b77ac */ /* 0x000e620008000800 */
[----:B------:R-:W2:Y:S01]  /*1e50*/  LDCU UR10, c[0x0][0x39c] ;  /* 0x00007380ff0a77ac */ /* 0x000ea20008000800 */
[----:B------:R-:W0:Y:S01]  /*1e60*/  LDCU UR5, c[0x0][0x3a0] ;  /* 0x00007400ff0577ac */ /* 0x000e220008000800 */
[----:B------:R-:W0:Y:S02]  /*1e70*/  LDCU UR26, c[0x0][0x3ac] ;  /* 0x00007580ff1a77ac */ /* 0x000e240008000800 */
[----:B0-----:R-:W-:Y:S01]  /*1e80*/  IMAD R35, R35, UR32, RZ ;  /* 0x0000002023237c24 */ /* 0x001fe2000f8e02ff */
[----:B------:R-:W-:-:S04]  /*1e90*/  UIADD3 UR32, UPT, UPT, UR32, 0x1, URZ ;  /* 0x0000000120207890 */ /* 0x000fc8000fffe0ff */
[C---:B------:R-:W-:Y:S01]  /*1ea0*/  IADD3 R36, P0, PT, R35.reuse, R38, RZ ;  /* 0x0000002623247210 */ /* 0x040fe20007f1e0ff */
[----:B------:R-:W0:Y:S03]  /*1eb0*/  LDCU UR25, c[0x0][0x3a4] ;  /* 0x00007480ff1977ac */ /* 0x000e260008000800 */
[----:B------:R-:W-:Y:S01]  /*1ec0*/  LEA.HI.X.SX32 R35, R35, R37, 0x1, P0 ;  /* 0x0000002523237211 */ /* 0x000fe200000f0eff */
[----:B------:R-:W0:Y:S01]  /*1ed0*/  LDCU UR14, c[0x0][0x390] ;  /* 0x00007200ff0e77ac */ /* 0x000e220008000800 */
[----:B------:R-:W0:Y:S01]  /*1ee0*/  LDCU UR24, c[0x0][0x398] ;  /* 0x00007300ff1877ac */ /* 0x000e220008000800 */
[----:B------:R-:W0:Y:S01]  /*1ef0*/  LDCU UR23, c[0x0][0x3c8] ;  /* 0x00007900ff1777ac */ /* 0x000e220008000800 */
[----:B------:R-:W0:Y:S01]  /*1f00*/  LDCU UR22, c[0x0][0x384] ;  /* 0x00007080ff1677ac */ /* 0x000e220008000800 */
[----:B------:R-:W0:Y:S01]  /*1f10*/  LDCU UR21, c[0x0][0x3b0] ;  /* 0x00007600ff1577ac */ /* 0x000e220008000800 */
[----:B------:R-:W0:Y:S01]  /*1f20*/  LDCU.64 UR8, c[0x0][0x3e0] ;  /* 0x00007c00ff0877ac */ /* 0x000e220008000a00 */
[----:B---3--:R-:W-:-:S02]  /*1f30*/  UIADD3 UR13, UPT, UPT, -UR13, URZ, URZ ;  /* 0x000000ff0d0d7290 */ /* 0x008fc4000fffe1ff */
[----:B----4-:R-:W-:Y:S02]  /*1f40*/  UIADD3 UR12, UPT, UPT, -UR12, URZ, URZ ;  /* 0x000000ff0c0c7290 */ /* 0x010fe4000fffe1ff */
[----:B------:R-:W-:Y:S01]  /*1f50*/  UISETP.NE.AND UP1, UPT, UR32, UR6, UPT ;  /* 0x000000062000728c */ /* 0x000fe2000bf25270 */
[----:B-12---:R-:W-:-:S10]  /*1f60*/  UMOV UR31, URZ ;  /* 0x000000ff001f7c82 */ /* 0x006fd40008000000 */
.L_x_26:
[----:B------:R-:W1:Y:S01]  /*1f70*/  LDC R9, c[0x0][0x3bc] ;  /* 0x0000ef00ff097b82 */ /* 0x000e620000000800 */
[----:B------:R-:W-:Y:S01]  /*1f80*/  LOP3.LUT R34, RZ, R54, RZ, 0x33, !PT ;  /* 0x00000036ff227212 */ /* 0x000fe200078e33ff */
[----:B0-----:R-:W-:Y:S01]  /*1f90*/  UIMAD UR4, UR31, UR26, -UR25 ;  /* 0x0000001a1f0472a4 */ /* 0x001fe2000f8e0a19 */
[----:B------:R-:W-:Y:S01]  /*1fa0*/  LOP3.LUT R32, RZ, R52, RZ, 0x33, !PT ;  /* 0x00000034ff207212 */ /* 0x000fe200078e33ff */
[----:B------:R-:W-:Y:S01]  /*1fb0*/  IMAD.MOV.U32 R46, RZ, RZ, RZ ;  /* 0x000000ffff2e7224 */ /* 0x000fe200078e00ff */
[----:B------:R-:W-:Y:S01]  /*1fc0*/  LOP3.LUT R30, RZ, R50, RZ, 0x33, !PT ;  /* 0x00000032ff1e7212 */ /* 0x000fe200078e33ff */
[----:B------:R-:W-:Y:S01]  /*1fd0*/  VIADD R34, R34, UR11 ;  /* 0x0000000b22227c36 */ /* 0x000fe20008000000 */
[----:B------:R-:W-:Y:S01]  /*1fe0*/  LOP3.LUT R33, RZ, R53, RZ, 0x33, !PT ;  /* 0x00000035ff217212 */ /* 0x000fe200078e33ff */
[----:B------:R-:W0:Y:S01]  /*1ff0*/  LDC R28, c[0x0][0x3dc] ;  /* 0x0000f700ff1c7b82 */ /* 0x000e220000000800 */
[----:B------:R-:W-:Y:S01]  /*2000*/  VIADD R32, R32, UR11 ;  /* 0x0000000b20207c36 */ /* 0x000fe20008000000 */
[----:B------:R-:W-:Y:S01]  /*2010*/  LOP3.LUT R31, RZ, R51, RZ, 0x33, !PT ;  /* 0x00000033ff1f7212 */ /* 0x000fe200078e33ff */
[----:B------:R-:W-:Y:S01]  /*2020*/  VIADD R30, R30, UR11 ;  /* 0x0000000b1e1e7c36 */ /* 0x000fe20008000000 */
[----:B------:R-:W-:Y:S01]  /*2030*/  LOP3.LUT R29, RZ, R49, RZ, 0x33, !PT ;  /* 0x00000031ff1d7212 */ /* 0x000fe200078e33ff */
[----:B------:R-:W-:Y:S01]  /*2040*/  VIADD R33, R33, UR10 ;  /* 0x0000000a21217c36 */ /* 0x000fe20008000000 */
[----:B------:R-:W-:Y:S01]  /*2050*/  LOP3.LUT R12, RZ, R23, RZ, 0x33, !PT ;  /* 0x00000017ff0c7212 */ /* 0x000fe200078e33ff */
[----:B------:R-:W-:Y:S01]  /*2060*/  VIADD R31, R31, UR10 ;  /* 0x0000000a1f1f7c36 */ /* 0x000fe20008000000 */
[----:B------:R-:W2:Y:S01]  /*2070*/  LDC R57, c[0x0][0x3ec] ;  /* 0x0000fb00ff397b82 */ /* 0x000ea20000000800 */
[----:B------:R-:W-:Y:S01]  /*2080*/  LOP3.LUT R13, RZ, R22, RZ, 0x33, !PT ;  /* 0x00000016ff0d7212 */ /* 0x000fe200078e33ff */
[----:B------:R-:W-:Y:S01]  /*2090*/  VIADD R29, R29, UR10 ;  /* 0x0000000a1d1d7c36 */ /* 0x000fe20008000000 */
[----:B------:R-:W-:Y:S01]  /*20a0*/  UMOV UR30, UR12 ;  /* 0x0000000c001e7c82 */ /* 0x000fe20008000000 */
[----:B------:R-:W-:-:S02]  /*20b0*/  VIADD R12, R12, UR5 ;  /* 0x000000050c0c7c36 */ /* 0x000fc40008000000 */
[----:B------:R-:W-:Y:S01]  /*20c0*/  VIADD R13, R13, UR5 ;  /* 0x000000050d0d7c36 */ /* 0x000fe20008000000 */
[----:B-1----:R-:W-:Y:S01]  /*20d0*/  ISETP.NE.AND P0, PT, R9, 0x1, PT ;  /* 0x000000010900780c */ /* 0x002fe20003f05270 */
[----:B------:R-:W1:Y:S03]  /*20e0*/  LDC R25, c[0x0][0x3b4] ;  /* 0x0000ed00ff197b82 */ /* 0x000e660000000800 */
[----:B------:R-:W-:Y:S02]  /*20f0*/  SEL R34, R34, R54, !P0 ;  /* 0x0000003622227207 */ /* 0x000fe40004000000 */
[----:B------:R-:W-:Y:S02]  /*2100*/  SEL R32, R32, R52, !P0 ;  /* 0x0000003420207207 */ /* 0x000fe40004000000 */
[----:B------:R-:W-:Y:S01]  /*2110*/  SEL R30, R30, R50, !P0 ;  /* 0x000000321e1e7207 */ /* 0x000fe20004000000 */
[----:B0-----:R-:W-:Y:S01]  /*2120*/  IMAD R34, R34, R28, UR18 ;  /* 0x0000001222227e24 */ /* 0x001fe2000f8e021c */
[----:B------:R-:W-:Y:S01]  /*2130*/  SEL R10, R40, R48, !P0 ;  /* 0x00000030280a7207 */ /* 0x000fe20004000000 */
[-C--:B------:R-:W-:Y:S01]  /*2140*/  IMAD R32, R32, R28.reuse, UR18 ;  /* 0x0000001220207e24 */ /* 0x080fe2000f8e021c */
[----:B------:R-:W-:Y:S01]  /*2150*/  SEL R33, R33, R53, !P0 ;  /* 0x0000003521217207 */ /* 0x000fe20004000000 */
[-C--:B------:R-:W-:Y:S01]  /*2160*/  IMAD R30, R30, R28.reuse, UR18 ;  /* 0x000000121e1e7e24 */ /* 0x080fe2000f8e021c */
[----:B------:R-:W-:Y:S01]  /*2170*/  SEL R31, R31, R51, !P0 ;  /* 0x000000331f1f7207 */ /* 0x000fe20004000000 */
[----:B------:R-:W-:Y:S01]  /*2180*/  IMAD R28, R10, R28, UR18 ;  /* 0x000000120a1c7e24 */ /* 0x000fe2000f8e021c */
[----:B------:R-:W-:Y:S01]  /*2190*/  LOP3.LUT R10, RZ, R24, RZ, 0x33, !PT ;  /* 0x00000018ff0a7212 */ /* 0x000fe200078e33ff */
[----:B--2---:R-:W-:Y:S01]  /*21a0*/  IMAD R57, R57, UR31, RZ ;  /* 0x0000001f39397c24 */ /* 0x004fe2000f8e02ff */
[----:B------:R-:W-:Y:S01]  /*21b0*/  SEL R29, R29, R49, !P0 ;  /* 0x000000311d1d7207 */ /* 0x000fe20004000000 */
[----:B------:R-:W0:Y:S01]  /*21c0*/  LDC R11, c[0x0][0x3b8] ;  /* 0x0000ee00ff0b7b82 */ /* 0x000e220000000800 */
[----:B------:R-:W-:Y:S01]  /*21d0*/  SEL R9, R39, R47, !P0 ;  /* 0x0000002f27097207 */ /* 0x000fe20004000000 */
[----:B------:R-:W-:Y:S01]  /*21e0*/  VIADD R10, R10, UR5 ;  /* 0x000000050a0a7c36 */ /* 0x000fe20008000000 */
[----:B------:R-:W-:Y:S01]  /*21f0*/  SEL R12, R12, R23, !P0 ;  /* 0x000000170c0c7207 */ /* 0x000fe20004000000 */
[----:B------:R-:W-:Y:S01]  /*2200*/  UIADD3 UR31, UPT, UPT, UR31, 0x1, URZ ;  /* 0x000000011f1f7890 */ /* 0x000fe2000fffe0ff */
[----:B------:R-:W-:Y:S01]  /*2210*/  SEL R13, R13, R22, !P0 ;  /* 0x000000160d0d7207 */ /* 0x000fe20004000000 */
[----:B-1----:R-:W-:Y:S01]  /*2220*/  IMAD R33, R33, R25, UR4 ;  /* 0x0000000421217e24 */ /* 0x002fe2000f8e0219 */
[----:B------:R-:W-:Y:S01]  /*2230*/  SEL R10, R10, R24, !P0 ;  /* 0x000000180a0a7207 */ /* 0x000fe20004000000 */
[----:B------:R-:W1:Y:S01]  /*2240*/  LDC R45, c[0x0][0x3e8] ;  /* 0x0000fa00ff2d7b82 */ /* 0x000e620000000800 */
[----:B------:R-:W-:Y:S01]  /*2250*/  SEL R14, R20, R21, !P0 ;  /* 0x00000015140e7207 */ /* 0x000fe20004000000 */
[-C--:B------:R-:W-:Y:S01]  /*2260*/  IMAD R31, R31, R25.reuse, UR4 ;  /* 0x000000041f1f7e24 */ /* 0x080fe2000f8e0219 */
[C---:B------:R-:W-:Y:S01]  /*2270*/  ISETP.GE.AND P0, PT, R34.reuse, UR23, PT ;  /* 0x0000001722007c0c */ /* 0x040fe2000bf06270 */
[-C--:B------:R-:W-:Y:S01]  /*2280*/  IMAD R29, R29, R25.reuse, UR4 ;  /* 0x000000041d1d7e24 */ /* 0x080fe2000f8e0219 */
[----:B------:R-:W-:Y:S01]  /*2290*/  IADD3 R56, P1, PT, R57, R36, RZ ;  /* 0x0000002439387210 */ /* 0x000fe20007f3e0ff */
[----:B------:R-:W-:Y:S01]  /*22a0*/  IMAD R25, R9, R25, UR4 ;  /* 0x0000000409197e24 */ /* 0x000fe2000f8e0219 */
[----:B------:R-:W-:Y:S01]  /*22b0*/  ISETP.GT.AND P0, PT, R34, -0x1, !P0 ;  /* 0xffffffff2200780c */ /* 0x000fe20004704270 */
[----:B------:R-:W2:Y:S01]  /*22c0*/  LDC.64 R26, c[0x0][0x388] ;  /* 0x0000e200ff1a7b82 */ /* 0x000ea20000000a00 */
[----:B------:R-:W-:Y:S01]  /*22d0*/  ISETP.GE.AND P2, PT, R32, UR23, PT ;  /* 0x0000001720007c0c */ /* 0x000fe2000bf46270 */
[----:B------:R-:W-:Y:S01]  /*22e0*/  VIADD R9, R55, 0x1 ;  /* 0x0000000137097836 */ /* 0x000fe20000000000 */
[----:B------:R-:W-:Y:S01]  /*22f0*/  LEA.HI.X.SX32 R57, R57, R35, 0x1, P1 ;  /* 0x0000002339397211 */ /* 0x000fe200008f0eff */
[----:B------:R-:W-:Y:S01]  /*2300*/  UMOV UR4, UR13 ;  /* 0x0000000d00047c82 */ /* 0x000fe20008000000 */
[----:B------:R-:W-:Y:S01]  /*2310*/  P2R R65, PR, RZ, 0x1 ;  /* 0x00000001ff417803 */ /* 0x000fe20000000000 */
[----:B------:R-:W-:Y:S01]  /*2320*/  UISETP.NE.AND UP0, UPT, UR31, UR14, UPT ;  /* 0x0000000e1f00728c */ /* 0x000fe2000bf05270 */
[----:B------:R-:W-:-:S02]  /*2330*/  ISETP.GE.AND P1, PT, R30, UR23, PT ;  /* 0x000000171e007c0c */ /* 0x000fc4000bf26270 */
[----:B------:R-:W-:Y:S02]  /*2340*/  ISETP.LT.OR P0, PT, R32, RZ, P2 ;  /* 0x000000ff2000720c */ /* 0x000fe40001701670 */
[----:B------:R-:W-:Y:S02]  /*2350*/  ISETP.GE.AND P4, PT, R33, UR22, PT ;  /* 0x0000001621007c0c */ /* 0x000fe4000bf86270 */
[----:B------:R-:W-:Y:S02]  /*2360*/  ISETP.LT.OR P1, PT, R30, RZ, P1 ;  /* 0x000000ff1e00720c */ /* 0x000fe40000f21670 */
[----:B------:R-:W-:Y:S02]  /*2370*/  P2R R63, PR, RZ, 0x1 ;  /* 0x00000001ff3f7803 */ /* 0x000fe40000000000 */
[----:B------:R-:W-:Y:S02]  /*2380*/  ISETP.GE.AND P5, PT, R31, UR22, PT ;  /* 0x000000161f007c0c */ /* 0x000fe4000bfa6270 */
[----:B------:R-:W-:-:S02]  /*2390*/  ISETP.GT.AND P0, PT, R33, -0x1, !P4 ;  /* 0xffffffff2100780c */ /* 0x000fc40006704270 */
[C---:B------:R-:W-:Y:S02]  /*23a0*/  ISETP.GE.AND P3, PT, R28.reuse, UR23, PT ;  /* 0x000000171c007c0c */ /* 0x040fe4000bf66270 */
[----:B------:R-:W-:Y:S02]  /*23b0*/  P2R R61, PR, RZ, 0x2 ;  /* 0x00000002ff3d7803 */ /* 0x000fe40000000000 */
[----:B------:R-:W-:Y:S02]  /*23c0*/  ISETP.LT.OR P1, PT, R31, RZ, P5 ;  /* 0x000000ff1f00720c */ /* 0x000fe40002f21670 */
[----:B------:R-:W-:Y:S02]  /*23d0*/  P2R R64, PR, RZ, 0x1 ;  /* 0x00000001ff407803 */ /* 0x000fe40000000000 */
[----:B------:R-:W-:Y:S02]  /*23e0*/  ISETP.LT.OR P2, PT, R28, RZ, P3 ;  /* 0x000000ff1c00720c */ /* 0x000fe40001f41670 */
[----:B------:R-:W-:-:S02]  /*23f0*/  ISETP.GE.AND P0, PT, R25, UR22, PT ;  /* 0x0000001619007c0c */ /* 0x000fc4000bf06270 */
[----:B------:R-:W-:Y:S02]  /*2400*/  ISETP.GE.AND P6, PT, R29, UR22, PT ;  /* 0x000000161d007c0c */ /* 0x000fe4000bfc6270 */
[----:B------:R-:W-:Y:S02]  /*2410*/  P2R R62, PR, RZ, 0x2 ;  /* 0x00000002ff3e7803 */ /* 0x000fe40000000000 */
[----:B------:R-:W-:Y:S02]  /*2420*/  P2R R59, PR, RZ, 0x4 ;  /* 0x00000004ff3b7803 */ /* 0x000fe40000000000 */
[----:B------:R-:W-:Y:S02]  /*2430*/  ISETP.LT.OR P1, PT, R25, RZ, P0 ;  /* 0x000000ff1900720c */ /* 0x000fe40000721670 */
[----:B------:R-:W-:Y:S02]  /*2440*/  ISETP.LT.OR P2, PT, R29, RZ, P6 ;  /* 0x000000ff1d00720c */ /* 0x000fe40003741670 */
[----:B------:R-:W-:-:S02]  /*2450*/  ISETP.GE.AND P0, PT, R55, UR24, PT ;  /* 0x0000001837007c0c */ /* 0x000fc4000bf06270 */
[----:B------:R-:W-:Y:S02]  /*2460*/  ISETP.GE.AND P6, PT, R9, UR24, PT ;  /* 0x0000001809007c0c */ /* 0x000fe4000bfc6270 */
[----:B------:R-:W-:Y:S02]  /*2470*/  P2R R60, PR, RZ, 0x4 ;  /* 0x00000004ff3c7803 */ /* 0x000fe40000000000 */
[----:B------:R-:W-:Y:S02]  /*2480*/  P2R R58, PR, RZ, 0x2 ;  /* 0x00000002ff3a7803 */ /* 0x000fe40000000000 */
[----:B012---:R-:W-:-:S07]  /*2490*/  P2R R9, PR, RZ, 0x1 ;  /* 0x00000001ff097803 */ /* 0x007fce0000000000 */
.L_x_25:
[----:B------:R-:W-:Y:S01]  /*24a0*/  ISETP.NE.AND P2, PT, R64, RZ, PT ;  /* 0x000000ff4000720c */ /* 0x000fe20003f45270 */
[----:B------:R-:W-:Y:S01]  /*24b0*/  IMAD R9, R10, R11, UR4 ;  /* 0x000000040a097e24 */ /* 0x000fe2000f8e020b */
[----:B------:R-:W-:Y:S01]  /*24c0*/  ISETP.NE.AND P1, PT, R65, RZ, PT ;  /* 0x000000ff4100720c */ /* 0x000fe20003f25270 */
[----:B------:R-:W-:Y:S01]  /*24d0*/  UIADD3 UR30, UPT, UPT, UR30, 0x1, URZ ;  /* 0x000000011e1e7890 */ /* 0x000fe2000fffe0ff */
[----:B------:R-:W-:Y:S02]  /*24e0*/  ISETP.NE.AND P5, PT, R62, RZ, PT ;  /* 0x000000ff3e00720c */ /* 0x000fe40003fa5270 */
[----:B------:R-:W-:Y:S01]  /*24f0*/  ISETP.GE.AND P0, PT, R9, R26, PT ;  /* 0x0000001a0900720c */ /* 0x000fe20003f06270 */
[----:B------:R-:W-:Y:S01]  /*2500*/  UISETP.NE.AND UP3, UPT, UR30, URZ, UPT ;  /* 0x000000ff1e00728c */ /* 0x000fe2000bf65270 */
[----:B------:R-:W-:Y:S02]  /*2510*/  ISETP.NE.AND P4, PT, R63, RZ, PT ;  /* 0x000000ff3f00720c */ /* 0x000fe40003f85270 */
[----:B------:R-:W-:Y:S04]  /*2520*/  ISETP.GT.AND P0, PT, R9, -0x1, !P0 ;  /* 0xffffffff0900780c */ /* 0x000fe80004704270 */
[----:B------:R-:W-:Y:S04]  /*2530*/  PLOP3.LUT P0, PT, P0, P1, P2, 0x80, 0x0 ;  /* 0x000000000000781c */ /* 0x000fe80000703020 */
[----:B------:R-:W-:Y:S11]  /*2540*/  ISETP.LT.OR P3, PT, R27, RZ, !P0 ;  /* 0x000000ff1b00720c */ /* 0x000ff60004761670 */
[----:B------:R-:W-:Y:S02]  /*2550*/  @!UPT UIADD3 URZ, UPT, UPT, URZ, URZ, URZ ;  /* 0x000000fffffff290 */ /* 0x000fe4000fffe0ff */
[----:B------:R-:W0:Y:S08]  /*2560*/  @!P3 LDC R18, c[0x0][0x408] ;  /* 0x00010200ff12bb82 */ /* 0x000e300000000800 */
[----:B------:R-:W1:Y:S02]  /*2570*/  @!P3 LDC.64 R16, c[0x0][0x400] ;  /* 0x00010000ff10bb82 */ /* 0x000e640000000a00 */
[----:B-1----:R-:W-:Y:S02]  /*2580*/  @!P3 IMAD R19, R33, R17, RZ ;  /* 0x000000112113b224 */ /* 0x002fe400078e02ff */
[----:B0-----:R-:W-:Y:S02]  /*2590*/  @!P3 IMAD R18, R34, R18, RZ ;  /* 0x000000122212b224 */ /* 0x001fe400078e02ff */
[----:B------:R-:W-:Y:S01]  /*25a0*/  @!P3 IMAD R16, R9, R16, RZ ;  /* 0x000000100910b224 */ /* 0x000fe200078e02ff */
[----:B------:R-:W-:Y:S02]  /*25b0*/  @!P3 SHF.R.S32.HI R17, RZ, 0x1f, R19 ;  /* 0x0000001fff11b819 */ /* 0x000fe40000011413 */
[--C-:B------:R-:W-:Y:S02]  /*25c0*/  @!P3 SHF.R.S32.HI R15, RZ, 0x1f, R18.reuse ;  /* 0x0000001fff0fb819 */ /* 0x100fe40000011412 */
[----:B------:R-:W-:Y:S02]  /*25d0*/  @!P3 IADD3 R18, P1, P0, R19, UR20, R18 ;  /* 0x000000141312bc10 */ /* 0x000fe4000f83e012 */
[--C-:B------:R-:W-:Y:S02]  /*25e0*/  @!P3 SHF.R.S32.HI R9, RZ, 0x1f, R16.reuse ;  /* 0x0000001fff09b819 */ /* 0x100fe40000011410 */
[----:B------:R-:W-:Y:S02]  /*25f0*/  @!P3 IADD3.X R15, PT, PT, R17, UR19, R15, P1, P0 ;  /* 0x00000013110fbc10 */ /* 0x000fe40008fe040f */
[----:B------:R-:W-:Y:S04]  /*2600*/  @!P3 IADD3 R18, P1, P0, R44, R18, R16 ;  /* 0x000000122c12b210 */ /* 0x000fe8000783e010 */
[----:B------:R-:W-:Y:S01]  /*2610*/  @!P3 IADD3.X R15, PT, PT, RZ, R15, R9, P1, P0 ;  /* 0x0000000fff0fb210 */ /* 0x000fe20000fe0409 */
[----:B------:R-:W-:Y:S05]  /*2620*/  IMAD R9, R12, R11, UR4 ;  /* 0x000000040c097e24 */ /* 0x000fea000f8e020b */
[C---:B------:R-:W-:Y:S04]  /*2630*/  ISETP.GE.AND P2, PT, R9.reuse, R26, PT ;  /* 0x0000001a0900720c */ /* 0x040fe80003f46270 */
[----:B------:R-:W-:Y:S04]  /*2640*/  ISETP.LT.OR P2, PT, R9, RZ, P2 ;  /* 0x000000ff0900720c */ /* 0x000fe80001741670 */
[----:B------:R-:W-:Y:S02]  /*2650*/  PLOP3.LUT P2, PT, P2, P4, P5, 0xfe, 0x0 ;  /* 0x000000000000781c */ /* 0x000fe40001749f56 */
[----:B------:R-:W-:Y:S02]  /*2660*/  ISETP.NE.AND P5, PT, R60, RZ, PT ;  /* 0x000000ff3c00720c */ /* 0x000fe40003fa5270 */
[----:B------:R-:W-:Y:S02]  /*2670*/  ISETP.LT.OR P2, PT, R27, RZ, P2 ;  /* 0x000000ff1b00720c */ /* 0x000fe40001741670 */
[----:B------:R-:W-:Y:S11]  /*2680*/  ISETP.NE.AND P4, PT, R61, RZ, PT ;  /* 0x000000ff3d00720c */ /* 0x000ff60003f85270 */
[----:B------:R-:W0:Y:S08]  /*2690*/  @!P2 LDC.64 R16, c[0x0][0x400] ;  /* 0x00010000ff10ab82 */ /* 0x000e300000000a00 */
[----:B------:R-:W1:Y:S01]  /*26a0*/  @!P2 LDC R66, c[0x0][0x408] ;  /* 0x00010200ff42ab82 */ /* 0x000e620000000800 */
[----:B0-----:R-:W-:Y:S02]  /*26b0*/  @!P2 IMAD R67, R31, R17, RZ ;  /* 0x000000111f43a224 */ /* 0x001fe400078e02ff */
[----:B------:R-:W-:Y:S03]  /*26c0*/  @!P2 IMAD R16, R9, R16, RZ ;  /* 0x000000100910a224 */ /* 0x000fe600078e02ff */
[----:B------:R-:W-:Y:S01]  /*26d0*/  @!P2 SHF.R.S32.HI R19, RZ, 0x1f, R67 ;  /* 0x0000001fff13a819 */ /* 0x000fe20000011443 */
[----:B-1----:R-:W-:Y:S01]  /*26e0*/  @!P2 IMAD R66, R32, R66, RZ ;  /* 0x000000422042a224 */ /* 0x002fe200078e02ff */
[----:B------:R-:W-:Y:S04]  /*26f0*/  @!P2 SHF.R.S32.HI R9, RZ, 0x1f, R16 ;  /* 0x0000001fff09a819 */ /* 0x000fe80000011410 */
[--C-:B------:R-:W-:Y:S02]  /*2700*/  @!P2 SHF.R.S32.HI R17, RZ, 0x1f, R66.reuse ;  /* 0x0000001fff11a819 */ /* 0x100fe40000011442 */
[----:B------:R-:W-:Y:S04]  /*2710*/  @!P2 IADD3 R70, P1, P0, R67, UR20, R66 ;  /* 0x000000144346ac10 */ /* 0x000fe8000f83e042 */
        /* <DEDUP_REMOVED lines=8> */
[----:B------:R-:W-:Y:S11]  /*27a0*/  ISETP.LT.OR P1, PT, R27, RZ, P1 ;  /* 0x000000ff1b00720c */ /* 0x000ff60000f21670 */
[----:B------:R-:W-:Y:S02]  /*27b0*/  @!UPT UIADD3 URZ, UPT, UPT, URZ, URZ, URZ ;  /* 0x000000fffffff290 */ /* 0x000fe4000fffe0ff */
[----:B------:R-:W0:Y:S08]  /*27c0*/  @!P1 LDC.64 R16, c[0x0][0x400] ;  /* 0x00010000ff109b82 */ /* 0x000e300000000a00 */
[----:B------:R-:W1:Y:S01]  /*27d0*/  @!P1 LDC R67, c[0x0][0x408] ;  /* 0x00010200ff439b82 */ /* 0x000e620000000800 */
[----:B0-----:R-:W-:Y:S02]  /*27e0*/  @!P1 IMAD R68, R29, R17, RZ ;  /* 0x000000111d449224 */ /* 0x001fe400078e02ff */
[----:B------:R-:W-:Y:S02]  /*27f0*/  @!P1 IMAD R16, R9, R16, RZ ;  /* 0x0000001009109224 */ /* 0x000fe400078e02ff */
[----:B------:R-:W-:Y:S01]  /*2800*/  IMAD R9, R14, R11, UR4 ;  /* 0x000000040e097e24 */ /* 0x000fe2000f8e020b */
[----:B------:R-:W-:Y:S01]  /*2810*/  @!P1 SHF.R.S32.HI R66, RZ, 0x1f, R68 ;  /* 0x0000001fff429819 */ /* 0x000fe20000011444 */
[----:B-1----:R-:W-:Y:S01]  /*2820*/  @!P1 IMAD R67, R30, R67, RZ ;  /* 0x000000431e439224 */ /* 0x002fe200078e02ff */
[----:B------:R-:W-:Y:S04]  /*2830*/  UIADD3 UR4, UPT, UPT, UR4, UR21, URZ ;  /* 0x0000001504047290 */ /* 0x000fe8000fffe0ff */
[--C-:B------:R-:W-:Y:S02]  /*2840*/  @!P1 SHF.R.S32.HI R17, RZ, 0x1f, R67.reuse ;  /* 0x0000001fff119819 */ /* 0x100fe40000011443 */
[----:B------:R-:W-:Y:S02]  /*2850*/  @!P1 IADD3 R69, P4, P0, R68, UR20, R67 ;  /* 0x0000001444459c10 */ /* 0x000fe4000f89e043 */
[--C-:B------:R-:W-:Y:S02]  /*2860*/  @!P1 SHF.R.S32.HI R68, RZ, 0x1f, R16.reuse ;  /* 0x0000001fff449819 */ /* 0x100fe40000011410 */
[----:B------:R-:W-:Y:S02]  /*2870*/  @!P1 IADD3.X R17, PT, PT, R66, UR19, R17, P4, P0 ;  /* 0x0000001342119c10 */ /* 0x000fe4000a7e0411 */
[----:B------:R-:W-:Y:S04]  /*2880*/  @!P1 IADD3 R69, P4, P0, R42, R69, R16 ;  /* 0x000000452a459210 */ /* 0x000fe8000789e010 */
[----:B------:R-:W-:Y:S02]  /*2890*/  @!P1 IADD3.X R68, PT, PT, RZ, R17, R68, P4, P0 ;  /* 0x00000011ff449210 */ /* 0x000fe400027e0444 */
[C---:B------:R-:W-:Y:S02]  /*28a0*/  ISETP.GE.AND P0, PT, R9.reuse, R26, PT ;  /* 0x0000001a0900720c */ /* 0x040fe40003f06270 */
[----:B------:R-:W-:Y:S02]  /*28b0*/  ISETP.NE.AND P4, PT, R58, RZ, PT ;  /* 0x000000ff3a00720c */ /* 0x000fe40003f85270 */
[----:B------:R-:W-:Y:S04]  /*28c0*/  ISETP.LT.OR P0, PT, R9, RZ, P0 ;  /* 0x000000ff0900720c */ /* 0x000fe80000701670 */
[----:B------:R-:W-:Y:S04]  /*28d0*/  PLOP3.LUT P0, PT, P0, P5, P4, 0xfe, 0x0 ;  /* 0x000000000000781c */ /* 0x000fe8000070bf46 */
[----:B------:R-:W-:Y:S11]  /*28e0*/  ISETP.LT.OR P0, PT, R27, RZ, P0 ;  /* 0x000000ff1b00720c */ /* 0x000ff60000701670 */
[----:B------:R-:W-:Y:S02]  /*28f0*/  @!UPT UIADD3 URZ, UPT, UPT, URZ, URZ, URZ ;  /* 0x000000fffffff290 */ /* 0x000fe4000fffe0ff */
[----:B------:R-:W0:Y:S08]  /*2900*/  @!P0 LDC.64 R16, c[0x0][0x400] ;  /* 0x00010000ff108b82 */ /* 0x000e300000000a00 */
[----:B------:R-:W1:Y:S01]  /*2910*/  @!P0 LDC R67, c[0x0][0x408] ;  /* 0x00010200ff438b82 */ /* 0x000e620000000800 */
[----:B0-----:R-:W-:Y:S02]  /*2920*/  @!P0 IMAD R71, R25, R17, RZ ;  /* 0x0000001119478224 */ /* 0x001fe400078e02ff */
[----:B------:R-:W-:Y:S03]  /*2930*/  @!P0 IMAD R16, R9, R16, RZ ;  /* 0x0000001009108224 */ /* 0x000fe600078e02ff */
[----:B------:R-:W-:Y:S01]  /*2940*/  @!P0 SHF.R.S32.HI R66, RZ, 0x1f, R71 ;  /* 0x0000001fff428819 */ /* 0x000fe20000011447 */
[----:B-1----:R-:W-:Y:S01]  /*2950*/  @!P0 IMAD R67, R28, R67, RZ ;  /* 0x000000431c438224 */ /* 0x002fe200078e02ff */
[--C-:B------:R-:W-:Y:S04]  /*2960*/  @!P0 SHF.R.S32.HI R9, RZ, 0x1f, R16.reuse ;  /* 0x0000001fff098819 */ /* 0x100fe80000011410 */
[--C-:B------:R-:W-:Y:S02]  /*2970*/  @!P0 SHF.R.S32.HI R17, RZ, 0x1f, R67.reuse ;  /* 0x0000001fff118819 */ /* 0x100fe40000011443 */
[----:B------:R-:W-:Y:S04]  /*2980*/  @!P0 IADD3 R71, P5, P4, R71, UR20, R67 ;  /* 0x0000001447478c10 */ /* 0x000fe8000fcbe043 */
[----:B------:R-:W-:Y:S02]  /*2990*/  @!P0 IADD3.X R17, PT, PT, R66, UR19, R17, P5, P4 ;  /* 0x0000001342118c10 */ /* 0x000fe4000afe8411 */
[----:B------:R-:W-:Y:S04]  /*29a0*/  @!P0 IADD3 R71, P5, P4, R41, R71, R16 ;  /* 0x0000004729478210 */ /* 0x000fe80007cbe010 */
[----:B------:R-:W-:Y:S02]  /*29b0*/  @!P0 IADD3.X R9, PT, PT, RZ, R17, R9, P5, P4 ;  /* 0x00000011ff098210 */ /* 0x000fe40002fe8409 */
[C---:B------:R-:W-:Y:S02]  /*29c0*/  IADD3 R17, P4, PT, R46.reuse, R56, RZ ;  /* 0x000000382e117210 */ /* 0x040fe40007f9e0ff */
[----:B------:R-:W-:Y:S02]  /*29d0*/  ISETP.GE.AND P5, PT, R55, UR24, PT ;  /* 0x0000001837007c0c */ /* 0x000fe4000bfa6270 */
[C---:B------:R-:W-:Y:S01]  /*29e0*/  LEA.HI.X.SX32 R16, R46.reuse, R57, 0x1, P4 ;  /* 0x000000392e107211 */ /* 0x040fe200020f0eff */
[----:B------:R-:W-:Y:S01]  /*29f0*/  IMAD.IADD R46, R46, 0x1, R45 ;  /* 0x000000012e2e7824 */ /* 0x000fe200078e022d */
[C---:B------:R-:W-:Y:S04]  /*2a00*/  LEA R66, P4, R17.reuse, UR8, 0x1 ;  /* 0x0000000811427c11 */ /* 0x040fe8000f8808ff */
[----:B------:R-:W-:Y:S02]  /*2a10*/  LEA.HI.X R67, R17, UR9, R16, 0x1, P4 ;  /* 0x0000000911437c11 */ /* 0x000fe4000a0f0c10 */
[----:B------:R-:W0:Y:S02]  /*2a20*/  @!P3 LDC.64 R16, c[0x0][0x3f8] ;  /* 0x0000fe00ff10bb82 */ /* 0x000e240000000a00 */
[C---:B0-----:R-:W-:Y:S04]  /*2a30*/  @!P3 LEA R72, P4, R18.reuse, R16, 0x1 ;  /* 0x000000101248b211 */ /* 0x041fe800078808ff */
[----:B------:R-:W-:Y:S01]  /*2a40*/  @!P3 LEA.HI.X R73, R18, R17, R15, 0x1, P4 ;  /* 0x000000111249b211 */ /* 0x000fe200020f0c0f */
[----:B------:R-:W-:Y:S01]  /*2a50*/  IMAD.MOV.U32 R15, RZ, RZ, RZ ;  /* 0x000000ffff0f7224 */ /* 0x000fe200078e00ff */
[----:B------:R-:W0:Y:S03]  /*2a60*/  @!P2 LDC.64 R16, c[0x0][0x3f8] ;  /* 0x0000fe00ff10ab82 */ /* 0x000e260000000a00 */
[----:B------:R-:W2:Y:S01]  /*2a70*/  @!P3 LDG.E.U16 R72, desc[UR16][R72.64] ;  /* 0x000000104848b981 */ /* 0x000ea2000c1e1500 */
[C---:B0-----:R-:W-:Y:S04]  /*2a80*/  @!P2 LEA R16, P4, R70.reuse, R16, 0x1 ;  /* 0x000000104610a211 */ /* 0x041fe800078808ff */
[----:B------:R-:W-:Y:S02]  /*2a90*/  @!P2 LEA.HI.X R17, R70, R17, R19, 0x1, P4 ;  /* 0x000000114611a211 */ /* 0x000fe400020f0c13 */
[----:B------:R-:W0:Y:S04]  /*2aa0*/  @!P1 LDC.64 R18, c[0x0][0x3f8] ;  /* 0x0000fe00ff129b82 */ /* 0x000e280000000a00 */
[----:B------:R1:W3:Y:S02]  /*2ab0*/  @!P2 LDG.E.U16 R17, desc[UR16][R16.64] ;  /* 0x000000101011a981 */ /* 0x0002e4000c1e1500 */
[----:B-1----:R-:W-:Y:S02]  /*2ac0*/  IMAD.MOV.U32 R16, RZ, RZ, RZ ;  /* 0x000000ffff107224 */ /* 0x002fe400078e00ff */
[----:B--2---:R-:W-:Y:S02]  /*2ad0*/  @!P3 HADD2.F32 R15, -RZ, R72.H0_H0 ;  /* 0x20000048ff0fb230 */ /* 0x004fe40000004100 */
[----:B---3--:R-:W-:Y:S01]  /*2ae0*/  @!P2 HADD2.F32 R16, -RZ, R17.H0_H0 ;  /* 0x20000011ff10a230 */ /* 0x008fe20000004100 */
[C---:B0-----:R-:W-:Y:S01]  /*2af0*/  @!P1 LEA R72, P2, R69.reuse, R18, 0x1 ;  /* 0x0000001245489211 */ /* 0x041fe200078408ff */
[----:B------:R-:W-:Y:S03]  /*2b00*/  IMAD.MOV.U32 R17, RZ, RZ, RZ ;  /* 0x000000ffff117224 */ /* 0x000fe600078e00ff */
[----:B------:R-:W-:Y:S02]  /*2b10*/  @!P1 LEA.HI.X R73, R69, R19, R68, 0x1, P2 ;  /* 0x0000001345499211 */ /* 0x000fe400010f0c44 */
[----:B------:R-:W2:Y:S01]  /*2b20*/  @!P5 LDG.E.U16 R68, desc[UR16][R66.64] ;  /* 0x000000104244d981 */ /* 0x000ea2000c1e1500 */
[----:B------:R-:W0:Y:S03]  /*2b30*/  @!P0 LDC.64 R18, c[0x0][0x3f8] ;  /* 0x0000fe00ff128b82 */ /* 0x000e260000000a00 */
[----:B------:R-:W3:Y:S01]  /*2b40*/  @!P1 LDG.E.U16 R72, desc[UR16][R72.64] ;  /* 0x0000001048489981 */ /* 0x000ee2000c1e1500 */
[C---:B0-----:R-:W-:Y:S03]  /*2b50*/  @!P0 LEA R18, P2, R71.reuse, R18, 0x1 ;  /* 0x0000001247128211 */ /* 0x041fe600078408ff */
[----:B------:R-:W4:Y:S01]  /*2b60*/  @!P6 LDG.E.U16 R66, desc[UR16][R66.64+0x2] ;  /* 0x000002104242e981 */ /* 0x000f22000c1e1500 */
[----:B------:R-:W-:Y:S01]  /*2b70*/  @!P0 LEA.HI.X R19, R71, R19, R9, 0x1, P2 ;  /* 0x0000001347138211 */ /* 0x000fe200010f0c09 */
[----:B------:R-:W-:Y:S05]  /*2b80*/  IMAD.MOV.U32 R9, RZ, RZ, RZ ;  /* 0x000000ffff097224 */ /* 0x000fea00078e00ff */
[----:B------:R0:W5:Y:S02]  /*2b90*/  @!P0 LDG.E.U16 R19, desc[UR16][R18.64] ;  /* 0x0000001012138981 */ /* 0x000164000c1e1500 */
[----:B0-----:R-:W-:Y:S02]  /*2ba0*/  IMAD.MOV.U32 R18, RZ, RZ, RZ ;  /* 0x000000ffff127224 */ /* 0x001fe400078e00ff */
[----:B--2---:R-:W-:Y:S02]  /*2bb0*/  @!P5 HADD2.F32 R9, -RZ, R68.H0_H0 ;  /* 0x20000044ff09d230 */ /* 0x004fe40000004100 */
[----:B---3--:R-:W-:Y:S03]  /*2bc0*/  @!P1 HADD2.F32 R17, -RZ, R72.H0_H0 ;  /* 0x20000048ff119230 */ /* 0x008fe60000004100 */
[C---:B------:R-:W-:Y:S01]  /*2bd0*/  FFMA R0, R9.reuse, R15, R0 ;  /* 0x0000000f09007223 */ /* 0x040fe20000000000 */
[C---:B------:R-:W-:Y:S01]  /*2be0*/  FFMA R2, R9.reuse, R16, R2 ;  /* 0x0000001009027223 */ /* 0x040fe20000000002 */
[C---:B------:R-:W-:Y:S01]  /*2bf0*/  FFMA R3, R9.reuse, R17, R3 ;  /* 0x0000001109037223 */ /* 0x040fe20000000003 */
[----:B-----5:R-:W-:Y:S02]  /*2c00*/  @!P0 HADD2.F32 R18, -RZ, R19.H0_H0 ;  /* 0x20000013ff128230 */ /* 0x020fe40000004100 */
[----:B------:R-:W-:Y:S02]  /*2c10*/  IMAD.MOV.U32 R19, RZ, RZ, RZ ;  /* 0x000000ffff137224 */ /* 0x000fe400078e00ff */
[----:B----4-:R-:W-:Y:S02]  /*2c20*/  @!P6 HADD2.F32 R19, -RZ, R66.H0_H0 ;  /* 0x20000042ff13e230 */ /* 0x010fe40000004100 */
[----:B------:R-:W-:Y:S03]  /*2c30*/  FFMA R4, R9, R18, R4 ;  /* 0x0000001209047223 */ /* 0x000fe60000000004 */
[C---:B------:R-:W-:Y:S01]  /*2c40*/  FFMA R5, R19.reuse, R15, R5 ;  /* 0x0000000f13057223 */ /* 0x040fe20000000005 */
[C---:B------:R-:W-:Y:S01]  /*2c50*/  FFMA R6, R19.reuse, R16, R6 ;  /* 0x0000001013067223 */ /* 0x040fe20000000006 */
[C---:B------:R-:W-:Y:S01]  /*2c60*/  FFMA R7, R19.reuse, R17, R7 ;  /* 0x0000001113077223 */ /* 0x040fe20000000007 */
[----:B------:R-:W-:Y:S01]  /*2c70*/  FFMA R8, R19, R18, R8 ;  /* 0x0000001213087223 */ /* 0x000fe20000000008 */
[----:B------:R-:W-:Y:S09]  /*2c80*/  BRA.U UP3, `(.L_x_25) ;  /* 0xfffffff903047547 */ /* 0x000ff2000b83ffff */
[----:B------:R-:W-:Y:S05]  /*2c90*/  BRA.U UP0, `(.L_x_26) ;  /* 0xfffffff100b47547 */ /* 0x000fea000b83ffff */
[----:B------:R-:W-:Y:S05]  /*2ca0*/  BRA.U UP1, `(.L_x_27) ;  /* 0xfffffff101547547 */ /* 0x000fea000b83ffff */
[----:B------:R-:W-:Y:S05]  /*2cb0*/  BRA.U UP2, `(.L_x_28) ;  /* 0xfffffff102247547 */ /* 0x000fea000b83ffff */
.L_x_24:
[----:B------:R-:W0:Y:S02]  /*2cc0*/  LDCU UR15, c[0x0][0x444] ;  /* 0x00008880ff0f77ac */ /* 0x000e240008000800 */
[----:B0-----:R-:W-:-:S13]  /*2cd0*/  FSETP.NEU.AND P0, PT, RZ, UR15, PT ;  /* 0x0000000fff007c0b */ /* 0x001fda000bf0d000 */
[----:B------:R-:W-:Y:S05]  /*2ce0*/  @!P0 BRA `(.L_x_29) ;  /* 0x0000001400cc8947 */ /* 0x000fea0003800000 */
[----:B------:R-:W0:Y:S01]  /*2cf0*/  LDCU UR12, c[0x0][0x398] ;  /* 0x00007300ff0c77ac */ /* 0x000e220008000800 */
[----:B------:R-:W-:Y:S01]  /*2d00*/  BSSY.RECONVERGENT B1, `(.L_x_30) ;  /* 0x00000b8000017945 */ /* 0x000fe20003800200 */
[----:B0-----:R-:W-:-:S13]  /*2d10*/  ISETP.GE.AND P0, PT, R55, UR12, PT ;  /* 0x0000000c37007c0c */ /* 0x001fda000bf06270 */
[----:B------:R-:W-:Y:S05]  /*2d20*/  @P0 BRA `(.L_x_31) ;  /* 0x0000000800d40947 */ /* 0x000fea0003800000 */
[----:B------:R-:W0:Y:S01]  /*2d30*/  LDC R11, c[0x0][0x39c] ;  /* 0x0000e700ff0b7b82 */ /* 0x000e220000000800 */
[----:B------:R-:W-:Y:S07]  /*2d40*/  BSSY.RECONVERGENT B0, `(.L_x_32) ;  /* 0x000003a000007945 */ /* 0x000fee0003800200 */
[----:B------:R-:W1:Y:S08]  /*2d50*/  LDC R10, c[0x0][0x3cc] ;  /* 0x0000f300ff0a7b82 */ /* 0x000e700000000800 */
[----:B------:R-:W2:Y:S01]  /*2d60*/  LDC R9, c[0x0][0x3a0] ;  /* 0x0000e800ff097b82 */ /* 0x000ea20000000800 */
[----:B0-----:R-:W-:-:S02]  /*2d70*/  ISETP.GE.AND P2, PT, R53, R11, PT ;  /* 0x0000000b3500720c */ /* 0x001fc40003f46270 */
[-C--:B------:R-:W-:Y:S02]  /*2d80*/  ISETP.GE.AND P1, PT, R51, R11.reuse, PT ;  /* 0x0000000b3300720c */ /* 0x080fe40003f26270 */
[-C--:B------:R-:W-:Y:S02]  /*2d90*/  ISETP.GE.AND P0, PT, R49, R11.reuse, PT ;  /* 0x0000000b3100720c */ /* 0x080fe40003f06270 */
[----:B------:R-:W-:Y:S02]  /*2da0*/  ISETP.GE.AND P3, PT, R47, R11, PT ;  /* 0x0000000b2f00720c */ /* 0x000fe40003f66270 */
[-C--:B-1----:R-:W-:Y:S02]  /*2db0*/  ISETP.GE.OR P4, PT, R54, R10.reuse, P2 ;  /* 0x0000000a3600720c */ /* 0x082fe40001786670 */
[-C--:B------:R-:W-:Y:S02]  /*2dc0*/  ISETP.GE.OR P2, PT, R52, R10.reuse, P1 ;  /* 0x0000000a3400720c */ /* 0x080fe40000f46670 */
[----:B------:R-:W-:-:S02]  /*2dd0*/  ISETP.GE.OR P1, PT, R50, R10, P0 ;  /* 0x0000000a3200720c */ /* 0x000fc40000726670 */
[----:B------:R-:W-:Y:S02]  /*2de0*/  ISETP.GE.OR P0, PT, R48, R10, P3 ;  /* 0x0000000a3000720c */ /* 0x000fe40001f06670 */
[-C--:B--2---:R-:W-:Y:S02]  /*2df0*/  ISETP.GE.OR P4, PT, R24, R9.reuse, P4 ;  /* 0x000000091800720c */ /* 0x084fe40002786670 */
[-C--:B------:R-:W-:Y:S02]  /*2e00*/  ISETP.GE.OR P3, PT, R23, R9.reuse, P2 ;  /* 0x000000091700720c */ /* 0x080fe40001766670 */
[-C--:B------:R-:W-:Y:S02]  /*2e10*/  ISETP.GE.OR P2, PT, R22, R9.reuse, P1 ;  /* 0x000000091600720c */ /* 0x080fe40000f46670 */
[----:B------:R-:W-:Y:S02]  /*2e20*/  ISETP.LT.OR P1, PT, R27, RZ, P4 ;  /* 0x000000ff1b00720c */ /* 0x000fe40002721670 */
[----:B------:R-:W-:-:S02]  /*2e30*/  ISETP.GE.OR P0, PT, R21, R9, P0 ;  /* 0x000000091500720c */ /* 0x000fc40000706670 */
[C---:B------:R-:W-:Y:S02]  /*2e40*/  ISETP.LT.OR P3, PT, R27.reuse, RZ, P3 ;  /* 0x000000ff1b00720c */ /* 0x040fe40001f61670 */
[C---:B------:R-:W-:Y:S02]  /*2e50*/  ISETP.LT.OR P2, PT, R27.reuse, RZ, P2 ;  /* 0x000000ff1b00720c */ /* 0x040fe40001741670 */
[----:B------:R-:W-:-:S05]  /*2e60*/  ISETP.LT.OR P4, PT, R27, RZ, P0 ;  /* 0x000000ff1b00720c */ /* 0x000fca0000781670 */
[----:B------:R-:W-:Y:S08]  /*2e70*/  @P1 BRA `(.L_x_33) ;  /* 0x0000000000981947 */ /* 0x000ff00003800000 */
[----:B------:R-:W0:Y:S01]  /*2e80*/  LDCU.128 UR4, c[0x0][0x410] ;  /* 0x00008200ff0477ac */ /* 0x000e220008000c00 */
[----:B------:R-:W1:Y:S01]  /*2e90*/  LDCU.128 UR8, c[0x0][0x420] ;  /* 0x00008400ff0877ac */ /* 0x000e620008000c00 */
[----:B0-----:R-:W-:Y:S02]  /*2ea0*/  IMAD R9, R53, UR7, RZ ;  /* 0x0000000735097c24 */ /* 0x001fe4000f8e02ff */
[----:B------:R-:W-:Y:S02]  /*2eb0*/  IMAD R14, R24, UR6, RZ ;  /* 0x00000006180e7c24 */ /* 0x000fe4000f8e02ff */
[----:B-1----:R-:W-:Y:S01]  /*2ec0*/  IMAD R11, R54, UR8, RZ ;  /* 0x00000008360b7c24 */ /* 0x002fe2000f8e02ff */
[----:B------:R-:W-:Y:S01]  /*2ed0*/  SHF.R.S32.HI R12, RZ, 0x1f, R9 ;  /* 0x0000001fff0c7819 */ /* 0x000fe20000011409 */
[----:B------:R-:W-:Y:S01]  /*2ee0*/  IMAD R10, R55, UR9, RZ ;  /* 0x00000009370a7c24 */ /* 0x000fe2000f8e02ff */
[----:B------:R-:W-:Y:S01]  /*2ef0*/  SHF.R.S32.HI R13, RZ, 0x1f, R14 ;  /* 0x0000001fff0d7819 */ /* 0x000fe2000001140e */
[----:B------:R-:W0:Y:S03]  /*2f00*/  LDCU UR8, c[0x0][0x440] ;  /* 0x00008800ff0877ac */ /* 0x000e260008000800 */
[----:B------:R-:W-:-:S02]  /*2f10*/  IADD3 R9, P1, P0, R9, R11, R10 ;  /* 0x0000000b09097210 */ /* 0x000fc4000783e00a */
[----:B------:R-:W-:Y:S02]  /*2f20*/  SHF.R.S32.HI R11, RZ, 0x1f, R11 ;  /* 0x0000001fff0b7819 */ /* 0x000fe4000001140b */
[----:B------:R-:W-:-:S04]  /*2f30*/  SHF.R.S32.HI R10, RZ, 0x1f, R10 ;  /* 0x0000001fff0a7819 */ /* 0x000fc8000001140a */
[----:B------:R-:W-:Y:S02]  /*2f40*/  IADD3.X R10, PT, PT, R12, R11, R10, P1, P0 ;  /* 0x0000000b0c0a7210 */ /* 0x000fe40000fe040a */
[----:B------:R-:W-:-:S04]  /*2f50*/  IADD3 R9, P1, P0, R44, R9, R14 ;  /* 0x000000092c097210 */ /* 0x000fc8000783e00e */
[----:B------:R-:W-:Y:S02]  /*2f60*/  IADD3.X R10, PT, PT, RZ, R10, R13, P1, P0 ;  /* 0x0000000aff0a7210 */ /* 0x000fe40000fe040d */
[----:B------:R-:W-:-:S04]  /*2f70*/  LEA R14, P0, R9, UR4, 0x1 ;  /* 0x00000004090e7c11 */ /* 0x000fc8000f8008ff */
[----:B------:R-:W-:Y:S01]  /*2f80*/  LEA.HI.X R15, R9, UR5, R10, 0x1, P0 ;  /* 0x00000005090f7c11 */ /* 0x000fe200080f0c0a */
[----:B------:R-:W1:Y:S04]  /*2f90*/  LDCU.128 UR4, c[0x0][0x430] ;  /* 0x00008600ff0477ac */ /* 0x000e680008000c00 */
[----:B------:R-:W2:Y:S01]  /*2fa0*/  LDG.E.U16 R14, desc[UR16][R14.64] ;  /* 0x000000100e0e7981 */ /* 0x000ea2000c1e1500 */
[----:B0-----:R-:W-:Y:S01]  /*2fb0*/  FMUL R0, R0, UR8 ;  /* 0x0000000800007c20 */ /* 0x001fe20008400000 */
[----:B-1----:R-:W-:Y:S02]  /*2fc0*/  IMAD R9, R53, UR5, RZ ;  /* 0x0000000535097c24 */ /* 0x002fe4000f8e02ff */
[----:B------:R-:W-:Y:S02]  /*2fd0*/  IMAD R11, R54, UR6, RZ ;  /* 0x00000006360b7c24 */ /* 0x000fe4000f8e02ff */
[----:B------:R-:W-:Y:S01]  /*2fe0*/  IMAD R10, R55, UR7, RZ ;  /* 0x00000007370a7c24 */ /* 0x000fe2000f8e02ff */
[----:B------:R-:W-:Y:S01]  /*2ff0*/  SHF.R.S32.HI R12, RZ, 0x1f, R9 ;  /* 0x0000001fff0c7819 */ /* 0x000fe20000011409 */
[----:B------:R-:W-:-:S03]  /*3000*/  IMAD R13, R24, UR4, RZ ;  /* 0x00000004180d7c24 */ /* 0x000fc6000f8e02ff */
[--C-:B------:R-:W-:Y:S02]  /*3010*/  IADD3 R9, P1, P0, R9, R11, R10.reuse ;  /* 0x0000000b09097210 */ /* 0x100fe4000783e00a */
[----:B------:R-:W-:Y:S02]  /*3020*/  SHF.R.S32.HI R11, RZ, 0x1f, R11 ;  /* 0x0000001fff0b7819 */ /* 0x000fe4000001140b */
[----:B------:R-:W-:-:S04]  /*3030*/  SHF.R.S32.HI R10, RZ, 0x1f, R10 ;  /* 0x0000001fff0a7819 */ /* 0x000fc8000001140a */
[----:B------:R-:W-:Y:S02]  /*3040*/  IADD3.X R10, PT, PT, R12, R11, R10, P1, P0 ;  /* 0x0000000b0c0a7210 */ /* 0x000fe40000fe040a */
[--C-:B------:R-:W-:Y:S02]  /*3050*/  IADD3 R9, P1, P0, R44, R9, R13.reuse ;  /* 0x000000092c097210 */ /* 0x100fe4000783e00d */
[----:B------:R-:W-:-:S04]  /*3060*/  SHF.R.S32.HI R13, RZ, 0x1f, R13 ;  /* 0x0000001fff0d7819 */ /* 0x000fc8000001140d */
[----:B------:R-:W-:Y:S02]  /*3070*/  IADD3.X R10, PT, PT, RZ, R10, R13, P1, P0 ;  /* 0x0000000aff0a7210 */ /* 0x000fe40000fe040d */
[----:B------:R-:W-:-:S04]  /*3080*/  LEA R12, P0, R9, UR10, 0x1 ;  /* 0x0000000a090c7c11 */ /* 0x000fc8000f8008ff */
[----:B------:R-:W-:Y:S01]  /*3090*/  LEA.HI.X R13, R9, UR11, R10, 0x1, P0 ;  /* 0x0000000b090d7c11 */ /* 0x000fe200080f0c0a */
[----:B--2---:R-:W-:-:S05]  /*30a0*/  HADD2.F32 R14, -RZ, R14.H0_H0 ;  /* 0x2000000eff0e7230 */ /* 0x004fca0000004100 */
[----:B------:R-:W-:-:S05]  /*30b0*/  FFMA R0, R14, UR15, R0 ;  /* 0x0000000f0e007c23 */ /* 0x000fca0008000000 */
[----:B------:R-:W-:-:S05]  /*30c0*/  F2FP.F16.F32.PACK_AB R0, RZ, R0 ;  /* 0x00000000ff00723e */ /* 0x000fca00000000ff */
[----:B------:R0:W-:Y:S02]  /*30d0*/  STG.E.U16 desc[UR16][R12.64], R0 ;  /* 0x000000000c007986 */ /* 0x0001e4000c101510 */
.L_x_33:
[----:B------:R-:W-:Y:S05]  /*30e0*/  BSYNC.RECONVERGENT B0 ;  /* 0x0000000000007941 */ /* 0x000fea0003800200 */
.L_x_32:
[----:B------:R-:W-:Y:S04]  /*30f0*/  BSSY.RECONVERGENT B0, `(.L_x_34) ;  /* 0x0000028000007945 */ /* 0x000fe80003800200 */
[----:B------:R-:W-:Y:S05]  /*3100*/  @P3 BRA `(.L_x_35) ;  /* 0x0000000000983947 */ /* 0x000fea0003800000 */
[----:B------:R-:W1:Y:S01]  /*3110*/  LDCU.128 UR4, c[0x0][0x410] ;  /* 0x00008200ff0477ac */ /* 0x000e620008000c00 */
[----:B------:R-:W2:Y:S01]  /*3120*/  LDCU.128 UR8, c[0x0][0x420] ;  /* 0x00008400ff0877ac */ /* 0x000ea20008000c00 */
[----:B-1----:R-:W-:Y:S02]  /*3130*/  IMAD R9, R51, UR7, RZ ;  /* 0x0000000733097c24 */ /* 0x002fe4000f8e02ff */
[----:B0-----:R-:W-:Y:S02]  /*3140*/  IMAD R13, R23, UR6, RZ ;  /* 0x00000006170d7c24 */ /* 0x001fe4000f8e02ff */
[----:B--2---:R-:W-:Y:S01]  /*3150*/  IMAD R10, R52, UR8, RZ ;  /* 0x00000008340a7c24 */ /* 0x004fe2000f8e02ff */
        /* <DEDUP_REMOVED lines=13> */
[----:B------:R2:W3:Y:S01]  /*3230*/  LDG.E.U16 R13, desc[UR16][R10.64] ;  /* 0x000000100a0d7981 */ /* 0x0004e2000c1e1500 */
[----:B0-----:R-:W-:Y:S01]  /*3240*/  FMUL R2, R2, UR8 ;  /* 0x0000000802027c20 */ /* 0x001fe20008400000 */
[----:B-1----:R-:W-:Y:S02]  /*3250*/  IMAD R9, R51, UR5, RZ ;  /* 0x0000000533097c24 */ /* 0x002fe4000f8e02ff */
[----:B------:R-:W-:Y:S02]  /*3260*/  IMAD R0, R55, UR7, RZ ;  /* 0x0000000737007c24 */ /* 0x000fe4000f8e02ff */
[----:B------:R-:W-:-:S02]  /*3270*/  IMAD R12, R23, UR4, RZ ;  /* 0x00000004170c7c24 */ /* 0x000fc4000f8e02ff */
[----:B--2---:R-:W-:Y:S01]  /*3280*/  IMAD R10, R52, UR6, RZ ;  /* 0x00000006340a7c24 */ /* 0x004fe2000f8e02ff */
[----:B------:R-:W-:-:S04]  /*3290*/  SHF.R.S32.HI R11, RZ, 0x1f, R9 ;  /* 0x0000001fff0b7819 */ /* 0x000fc80000011409 */
[----:B------:R-:W-:Y:S02]  /*32a0*/  IADD3 R9, P1, P0, R9, R10, R0 ;  /* 0x0000000a09097210 */ /* 0x000fe4000783e000 */
[----:B------:R-:W-:Y:S02]  /*32b0*/  SHF.R.S32.HI R10, RZ, 0x1f, R10 ;  /* 0x0000001fff0a7819 */ /* 0x000fe4000001140a */
[----:B------:R-:W-:-:S04]  /*32c0*/  SHF.R.S32.HI R0, RZ, 0x1f, R0 ;  /* 0x0000001fff007819 */ /* 0x000fc80000011400 */
[----:B------:R-:W-:Y:S02]  /*32d0*/  IADD3.X R0, PT, PT, R11, R10, R0, P1, P0 ;  /* 0x0000000a0b007210 */ /* 0x000fe40000fe0400 */
[--C-:B------:R-:W-:Y:S02]  /*32e0*/  IADD3 R9, P1, P0, R43, R9, R12.reuse ;  /* 0x000000092b097210 */ /* 0x100fe4000783e00c */
[----:B------:R-:W-:Y:S01]  /*32f0*/  SHF.R.S32.HI R12, RZ, 0x1f, R12 ;  /* 0x0000001fff0c7819 */ /* 0x000fe2000001140c */
[----:B---3--:R-:W-:-:S05]  /*3300*/  HADD2.F32 R13, -RZ, R13.H0_H0 ;  /* 0x2000000dff0d7230 */ /* 0x008fca0000004100 */
[----:B------:R-:W-:Y:S01]  /*3310*/  FFMA R13, R13, UR15, R2 ;  /* 0x0000000f0d0d7c23 */ /* 0x000fe20008000002 */
[----:B------:R-:W-:Y:S02]  /*3320*/  IADD3.X R2, PT, PT, RZ, R0, R12, P1, P0 ;  /* 0x00000000ff027210 */ /* 0x000fe40000fe040c */
[C---:B------:R-:W-:Y:S02]  /*3330*/  LEA R10, P0, R9.reuse, UR10, 0x1 ;  /* 0x0000000a090a7c11 */ /* 0x040fe4000f8008ff */
[----:B------:R-:W-:Y:S02]  /*3340*/  F2FP.F16.F32.PACK_AB R0, RZ, R13 ;  /* 0x0000000dff00723e */ /* 0x000fe400000000ff */
[----:B------:R-:W-:-:S05]  /*3350*/  LEA.HI.X R11, R9, UR11, R2, 0x1, P0 ;  /* 0x0000000b090b7c11 */ /* 0x000fca00080f0c02 */
[----:B------:R1:W-:Y:S04]  /*3360*/  STG.E.U16 desc[UR16][R10.64], R0 ;  /* 0x000000000a007986 */ /* 0x0003e8000c101510 */
.L_x_35:
[----:B------:R-:W-:Y:S05]  /*3370*/  BSYNC.RECONVERGENT B0 ;  /* 0x0000000000007941 */ /* 0x000fea0003800200 */
.L_x_34:
[----:B------:R-:W-:Y:S04]  /*3380*/  BSSY.RECONVERGENT B0, `(.L_x_36) ;  /* 0x0000028000007945 */ /* 0x000fe80003800200 */
[----:B------:R-:W-:Y:S05]  /*3390*/  @P2 BRA `(.L_x_37) ;  /* 0x0000000000982947 */ /* 0x000fea0003800000 */
[----:B------:R-:W2:Y:S01]  /*33a0*/  LDCU.128 UR4, c[0x0][0x410] ;  /* 0x00008200ff0477ac */ /* 0x000ea20008000c00 */
[----:B------:R-:W3:Y:S01]  /*33b0*/  LDCU.128 UR8, c[0x0][0x420] ;  /* 0x00008400ff0877ac */ /* 0x000ee20008000c00 */
[----:B--2---:R-:W-:Y:S02]  /*33c0*/  IMAD R2, R49, UR7, RZ ;  /* 0x0000000731027c24 */ /* 0x004fe4000f8e02ff */
[----:B0-----:R-:W-:Y:S02]  /*33d0*/  IMAD R12, R22, UR6, RZ ;  /* 0x00000006160c7c24 */ /* 0x001fe4000f8e02ff */
[----:B---3--:R-:W-:Y:S01]  /*33e0*/  IMAD R9, R50, UR8, RZ ;  /* 0x0000000832097c24 */ /* 0x008fe2000f8e02ff */
[----:B-1----:R-:W-:Y:S01]  /*33f0*/  SHF.R.S32.HI R10, RZ, 0x1f, R2 ;  /* 0x0000001fff0a7819 */ /* 0x002fe20000011402 */
        /* <DEDUP_REMOVED lines=24> */
[----:B------:R-:W-:Y:S01]  /*3580*/  SHF.R.S32.HI R11, RZ, 0x1f, R11 ;  /* 0x0000001fff0b7819 */ /* 0x000fe2000001140b */
[----:B--2---:R-:W-:-:S05]  /*3590*/  HADD2.F32 R12, -RZ, R12.H0_H0 ;  /* 0x2000000cff0c7230 */ /* 0x004fca0000004100 */
[----:B------:R-:W-:Y:S01]  /*35a0*/  FFMA R12, R12, UR15, R3 ;  /* 0x0000000f0c0c7c23 */ /* 0x000fe20008000003 */
[----:B------:R-:W-:Y:S02]  /*35b0*/  IADD3.X R3, PT, PT, RZ, R0, R11, P1, P0 ;  /* 0x00000000ff037210 */ /* 0x000fe40000fe040b */
[C---:B------:R-:W-:Y:S02]  /*35c0*/  LEA R10, P0, R2.reuse, UR10, 0x1 ;  /* 0x0000000a020a7c11 */ /* 0x040fe4000f8008ff */
[----:B------:R-:W-:Y:S02]  /*35d0*/  F2FP.F16.F32.PACK_AB R0, RZ, R12 ;  /* 0x0000000cff00723e */ /* 0x000fe400000000ff */
[----:B------:R-:W-:-:S05]  /*35e0*/  LEA.HI.X R11, R2, UR11, R3, 0x1, P0 ;  /* 0x0000000b020b7c11 */ /* 0x000fca00080f0c03 */
[----:B------:R2:W-:Y:S04]  /*35f0*/  STG.E.U16 desc[UR16][R10.64], R0 ;  /* 0x000000000a007986 */ /* 0x0005e8000c101510 */
.L_x_37:
[----:B------:R-:W-:Y:S05]  /*3600*/  BSYNC.RECONVERGENT B0 ;  /* 0x0000000000007941 */ /* 0x000fea0003800200 */
.L_x_36:
[----:B------:R-:W-:Y:S05]  /*3610*/  @P4 BRA `(.L_x_31) ;  /* 0x0000000000984947 */ /* 0x000fea0003800000 */
[----:B------:R-:W3:Y:S01]  /*3620*/  LDCU.128 UR4, c[0x0][0x410] ;  /* 0x00008200ff0477ac */ /* 0x000ee20008000c00 */
[----:B------:R-:W4:Y:S01]  /*3630*/  LDCU.128 UR8, c[0x0][0x420] ;  /* 0x00008400ff0877ac */ /* 0x000f220008000c00 */
[----:B---3--:R-:W-:Y:S02]  /*3640*/  IMAD R2, R47, UR7, RZ ;  /* 0x000000072f027c24 */ /* 0x008fe4000f8e02ff */
[----:B-12---:R-:W-:Y:S02]  /*3650*/  IMAD R11, R21, UR6, RZ ;  /* 0x00000006150b7c24 */ /* 0x006fe4000f8e02ff */
[----:B----4-:R-:W-:Y:S01]  /*3660*/  IMAD R3, R48, UR8, RZ ;  /* 0x0000000830037c24 */ /* 0x010fe2000f8e02ff */
[----:B------:R-:W-:Y:S01]  /*3670*/  SHF.R.S32.HI R9, RZ, 0x1f, R2 ;  /* 0x0000001fff097819 */ /* 0x000fe20000011402 */
[----:B0-----:R-:W-:Y:S01]  /*3680*/  IMAD R0, R55, UR9, RZ ;  /* 0x0000000937007c24 */ /* 0x001fe2000f8e02ff */
        /* <DEDUP_REMOVED lines=10> */
[----:B------:R-:W1:Y:S05]  /*3730*/  LDCU.128 UR4, c[0x0][0x430] ;  /* 0x00008600ff0477ac */ /* 0x000e6a0008000c00 */
[----:B------:R2:W3:Y:S01]  /*3740*/  LDG.E.U16 R11, desc[UR16][R10.64] ;  /* 0x000000100a0b7981 */ /* 0x0004e2000c1e1500 */
[----:B0-----:R-:W-:Y:S01]  /*3750*/  FMUL R4, R4, UR8 ;  /* 0x0000000804047c20 */ /* 0x001fe20008400000 */
[----:B-1----:R-:W-:Y:S02]  /*3760*/  IMAD R2, R47, UR5, RZ ;  /* 0x000000052f027c24 */ /* 0x002fe4000f8e02ff */
[----:B------:R-:W-:-:S02]  /*3770*/  IMAD R3, R48, UR6, RZ ;  /* 0x0000000630037c24 */ /* 0x000fc4000f8e02ff */
[----:B------:R-:W-:Y:S01]  /*3780*/  IMAD R0, R55, UR7, RZ ;  /* 0x0000000737007c24 */ /* 0x000fe2000f8e02ff */
[----:B------:R-:W-:-:S04]  /*3790*/  SHF.R.S32.HI R9, RZ, 0x1f, R2 ;  /* 0x0000001fff097819 */ /* 0x000fc80000011402 */
[--C-:B------:R-:W-:Y:S02]  /*37a0*/  IADD3 R2, P1, P0, R2, R3, R0.reuse ;  /* 0x0000000302027210 */ /* 0x100fe4000783e000 */
[----:B------:R-:W-:Y:S01]  /*37b0*/  SHF.R.S32.HI R3, RZ, 0x1f, R3 ;  /* 0x0000001fff037819 */ /* 0x000fe20000011403 */
[----:B--2---:R-:W-:Y:S01]  /*37c0*/  IMAD R10, R21, UR4, RZ ;  /* 0x00000004150a7c24 */ /* 0x004fe2000f8e02ff */
[----:B------:R-:W-:-:S04]  /*37d0*/  SHF.R.S32.HI R0, RZ, 0x1f, R0 ;  /* 0x0000001fff007819 */ /* 0x000fc80000011400 */
[----:B------:R-:W-:Y:S02]  /*37e0*/  IADD3.X R0, PT, PT, R9, R3, R0, P1, P0 ;  /* 0x0000000309007210 */ /* 0x000fe40000fe0400 */
[--C-:B------:R-:W-:Y:S02]  /*37f0*/  IADD3 R2, P1, P0, R41, R2, R10.reuse ;  /* 0x0000000229027210 */ /* 0x100fe4000783e00a */
[----:B------:R-:W-:-:S04]  /*3800*/  SHF.R.S32.HI R3, RZ, 0x1f, R10 ;  /* 0x0000001fff037819 */ /* 0x000fc8000001140a */
[----:B------:R-:W-:Y:S02]  /*3810*/  IADD3.X R3, PT, PT, RZ, R0, R3, P1, P0 ;  /* 0x00000000ff037210 */ /* 0x000fe40000fe0403 */
[----:B------:R-:W-:Y:S01]  /*3820*/  LEA R10, P0, R2, UR10, 0x1 ;  /* 0x0000000a020a7c11 */ /* 0x000fe2000f8008ff */
[----:B---3--:R-:W-:-:S05]  /*3830*/  HADD2.F32 R11, -RZ, R11.H0_H0 ;  /* 0x2000000bff0b7230 */ /* 0x008fca0000004100 */
[----:B------:R-:W-:Y:S01]  /*3840*/  FFMA R4, R11, UR15, R4 ;  /* 0x0000000f0b047c23 */ /* 0x000fe20008000004 */
[----:B------:R-:W-:-:S04]  /*3850*/  LEA.HI.X R11, R2, UR11, R3, 0x1, P0 ;  /* 0x0000000b020b7c11 */ /* 0x000fc800080f0c03 */
[----:B------:R-:W-:-:S05]  /*3860*/  F2FP.F16.F32.PACK_AB R0, RZ, R4 ;  /* 0x00000004ff00723e */ /* 0x000fca00000000ff */
[----:B------:R3:W-:Y:S02]  /*3870*/  STG.E.U16 desc[UR16][R10.64], R0 ;  /* 0x000000000a007986 */ /* 0x0007e4000c101510 */
.L_x_31:
[----:B------:R-:W-:Y:S05]  /*3880*/  BSYNC.RECONVERGENT B1 ;  /* 0x0000000000017941 */ /* 0x000fea0003800200 */
.L_x_30:
[----:B------:R-:W-:-:S04]  /*3890*/  IADD3 R55, PT, PT, R55, 0x1, RZ ;  /* 0x0000000137377810 */ /* 0x000fc80007ffe0ff */
[----:B------:R-:W-:-:S13]  /*38a0*/  ISETP.GE.AND P0, PT, R55, UR12, PT ;  /* 0x0000000c37007c0c */ /* 0x000fda000bf06270 */
[----:B------:R-:W-:Y:S05]  /*38b0*/  @P0 EXIT ;  /* 0x000000000000094d */ /* 0x000fea0003800000 */
[----:B------:R-:W4:Y:S01]  /*38c0*/  LDCU UR14, c[0x0][0x39c] ;  /* 0x00007380ff0e77ac */ /* 0x000f220008000800 */
[----:B------:R-:W-:Y:S01]  /*38d0*/  BSSY.RECONVERGENT B0, `(.L_x_38) ;  /* 0x000003a000007945 */ /* 0x000fe20003800200 */
[----:B------:R-:W5:Y:S01]  /*38e0*/  LDCU UR13, c[0x0][0x3cc] ;  /* 0x00007980ff0d77ac */ /* 0x000f620008000800 */
[----:B------:R-:W0:Y:S01]  /*38f0*/  LDCU UR12, c[0x0][0x3a0] ;  /* 0x00007400ff0c77ac */ /* 0x000e220008000800 */
[----:B----4-:R-:W-:Y:S02]  /*3900*/  ISETP.GE.AND P2, PT, R53, UR14, PT ;  /* 0x0000000e35007c0c */ /* 0x010fe4000bf46270 */
[----:B------:R-:W-:Y:S02]  /*3910*/  ISETP.GE.AND P1, PT, R51, UR14, PT ;  /* 0x0000000e33007c0c */ /* 0x000fe4000bf26270 */
[----:B------:R-:W-:Y:S02]  /*3920*/  ISETP.GE.AND P0, PT, R49, UR14, PT ;  /* 0x0000000e31007c0c */ /* 0x000fe4000bf06270 */
[----:B-----5:R-:W-:-:S02]  /*3930*/  ISETP.GE.OR P4, PT, R54, UR13, P2 ;  /* 0x0000000d36007c0c */ /* 0x020fc40009786670 */
[----:B------:R-:W-:Y:S02]  /*3940*/  ISETP.GE.AND P3, PT, R47, UR14, PT ;  /* 0x0000000e2f007c0c */ /* 0x000fe4000bf66270 */
[----:B------:R-:W-:Y:S02]  /*3950*/  ISETP.GE.OR P2, PT, R52, UR13, P1 ;  /* 0x0000000d34007c0c */ /* 0x000fe40008f46670 */
[----:B------:R-:W-:Y:S02]  /*3960*/  ISETP.GE.OR P1, PT, R50, UR13, P0 ;  /* 0x0000000d32007c0c */ /* 0x000fe40008726670 */
[----:B0-----:R-:W-:Y:S02]  /*3970*/  ISETP.GE.OR P4, PT, R24, UR12, P4 ;  /* 0x0000000c18007c0c */ /* 0x001fe4000a786670 */
[----:B------:R-:W-:Y:S02]  /*3980*/  ISETP.GE.OR P0, PT, R48, UR13, P3 ;  /* 0x0000000d30007c0c */ /* 0x000fe40009f06670 */
[----:B------:R-:W-:-:S02]  /*3990*/  ISETP.GE.OR P3, PT, R23, UR12, P2 ;  /* 0x0000000c17007c0c */ /* 0x000fc40009766670 */
[----:B------:R-:W-:Y:S02]  /*39a0*/  ISETP.GE.OR P2, PT, R22, UR12, P1 ;  /* 0x0000000c16007c0c */ /* 0x000fe40008f46670 */
[----:B------:R-:W-:Y:S02]  /*39b0*/  ISETP.LT.OR P1, PT, R27, RZ, P4 ;  /* 0x000000ff1b00720c */ /* 0x000fe40002721670 */
[----:B------:R-:W-:Y:S02]  /*39c0*/  ISETP.GE.OR P0, PT, R21, UR12, P0 ;  /* 0x0000000c15007c0c */ /* 0x000fe40008706670 */
        /* <DEDUP_REMOVED lines=8> */
[----:B-123--:R-:W-:Y:S01]  /*3a50*/  IMAD R0, R54, UR8, RZ ;  /* 0x0000000836007c24 */ /* 0x00efe2000f8e02ff */
        /* <DEDUP_REMOVED lines=33> */
.L_x_39:
[----:B------:R-:W-:Y:S05]  /*3c70*/  BSYNC.RECONVERGENT B0 ;  /* 0x0000000000007941 */ /* 0x000fea0003800200 */
.L_x_38:
[----:B------:R-:W-:Y:S04]  /*3c80*/  BSSY.RECONVERGENT B0, `(.L_x_40) ;  /* 0x0000028000007945 */ /* 0x000fe80003800200 */
[----:B------:R-:W-:Y:S05]  /*3c90*/  @P3 BRA `(.L_x_41) ;  /* 0x0000000000983947 */ /* 0x000fea0003800000 */
[----:B------:R-:W4:Y:S01]  /*3ca0*/  LDCU.128 UR4, c[0x0][0x410] ;  /* 0x00008200ff0477ac */ /* 0x000f220008000c00 */
[----:B------:R-:W5:Y:S01]  /*3cb0*/  LDCU.128 UR8, c[0x0][0x420] ;  /* 0x00008400ff0877ac */ /* 0x000f620008000c00 */
[----:B----4-:R-:W-:Y:S02]  /*3cc0*/  IMAD R9, R51, UR7, RZ ;  /* 0x0000000733097c24 */ /* 0x010fe4000f8e02ff */
[----:B0-----:R-:W-:Y:S02]  /*3cd0*/  IMAD R5, R23, UR6, RZ ;  /* 0x0000000617057c24 */ /* 0x001fe4000f8e02ff */
[----:B-----5:R-:W-:Y:S01]  /*3ce0*/  IMAD R2, R52, UR8, RZ ;  /* 0x0000000834027c24 */ /* 0x020fe2000f8e02ff */
[----:B------:R-:W-:Y:S01]  /*3cf0*/  SHF.R.S32.HI R3, RZ, 0x1f, R9 ;  /* 0x0000001fff037819 */ /* 0x000fe20000011409 */
[----:B-123--:R-:W-:Y:S01]  /*3d00*/  IMAD R0, R55, UR9, RZ ;  /* 0x0000000937007c24 */ /* 0x00efe2000f8e02ff */
        /* <DEDUP_REMOVED lines=27> */
[----:B---3--:R-:W-:-:S05]  /*3ec0*/  HADD2.F32 R0, -RZ, R0.H0_H0 ;  /* 0x20000000ff007230 */ /* 0x008fca0000004100 */
[----:B------:R-:W-:-:S05]  /*3ed0*/  FFMA R0, R0, UR15, R6 ;  /* 0x0000000f00007c23 */ /* 0x000fca0008000006 */
[----:B------:R-:W-:-:S05]  /*3ee0*/  F2FP.F16.F32.PACK_AB R0, RZ, R0 ;  /* 0x00000000ff00723e */ /* 0x000fca00000000ff */
[----:B------:R4:W-:Y:S02]  /*3ef0*/  STG.E.U16 desc[UR16][R4.64], R0 ;  /* 0x0000000004007986 */ /* 0x0009e4000c101510 */
.L_x_41:
[----:B------:R-:W-:Y:S05]  /*3f00*/  BSYNC.RECONVERGENT B0 ;  /* 0x0000000000007941 */ /* 0x000fea0003800200 */
.L_x_40:
[----:B------:R-:W-:Y:S04]  /*3f10*/  BSSY.RECONVERGENT B0, `(.L_x_42) ;  /* 0x0000028000007945 */ /* 0x000fe80003800200 */
[----:B------:R-:W-:Y:S05]  /*3f20*/  @P2 BRA `(.L_x_43) ;  /* 0x0000000000982947 */ /* 0x000fea0003800000 */
[----:B------:R-:W5:Y:S01]  /*3f30*/  LDCU.128 UR4, c[0x0][0x410] ;  /* 0x00008200ff0477ac */ /* 0x000f620008000c00 */
[----:B------:R-:W1:Y:S01]  /*3f40*/  LDCU.128 UR8, c[0x0][0x420] ;  /* 0x00008400ff0877ac */ /* 0x000e620008000c00 */
[----:B-----5:R-:W-:Y:S02]  /*3f50*/  IMAD R6, R49, UR7, RZ ;  /* 0x0000000731067c24 */ /* 0x020fe4000f8e02ff */
[----:B0---4-:R-:W-:Y:S02]  /*3f60*/  IMAD R5, R22, UR6, RZ ;  /* 0x0000000616057c24 */ /* 0x011fe4000f8e02ff */
[----:B-1----:R-:W-:Y:S01]  /*3f70*/  IMAD R2, R50, UR8, RZ ;  /* 0x0000000832027c24 */ /* 0x002fe2000f8e02ff */
[----:B------:R-:W-:Y:S01]  /*3f80*/  SHF.R.S32.HI R3, RZ, 0x1f, R6 ;  /* 0x0000001fff037819 */ /* 0x000fe20000011406 */
[----:B--23--:R-:W-:Y:S01]  /*3f90*/  IMAD R0, R55, UR9, RZ ;  /* 0x0000000937007c24 */ /* 0x00cfe2000f8e02ff */
        /* <DEDUP_REMOVED lines=31> */
.L_x_43:
[----:B------:R-:W-:Y:S05]  /*4190*/  BSYNC.RECONVERGENT B0 ;  /* 0x0000000000007941 */ /* 0x000fea0003800200 */
.L_x_42:
[----:B------:R-:W-:Y:S05]  /*41a0*/  @P4 EXIT ;  /* 0x000000000000494d */ /* 0x000fea0003800000 */
        /* <DEDUP_REMOVED lines=37> */
[----:B------:R-:W-:Y:S01]  /*4400*/  STG.E.U16 desc[UR16][R4.64], R0 ;  /* 0x0000000004007986 */ /* 0x000fe2000c101510 */
[----:B------:R-:W-:Y:S05]  /*4410*/  EXIT ;  /* 0x000000000000794d */ /* 0x000fea0003800000 */
.L_x_29:
        /* <DEDUP_REMOVED lines=26> */
[----:B------:R-:W1:Y:S01]  /*45c0*/  LDC R14, c[0x0][0x440] ;  /* 0x00011000ff0e7b82 */ /* 0x000e620000000800 */
[----:B------:R-:W2:Y:S01]  /*45d0*/  LDCU.64 UR10, c[0x0][0x428] ;  /* 0x00008500ff0a77ac */ /* 0x000ea20008000a00 */
[----:B0-----:R-:W-:Y:S02]  /*45e0*/  IMAD R9, R53, UR5, RZ ;  /* 0x0000000535097c24 */ /* 0x001fe4000f8e02ff */
[----:B------:R-:W-:Y:S02]  /*45f0*/  IMAD R11, R54, UR6, RZ ;  /* 0x00000006360b7c24 */ /* 0x000fe4000f8e02ff */
[----:B------:R-:W-:Y:S01]  /*4600*/  IMAD R10, R55, UR7, RZ ;  /* 0x00000007370a7c24 */ /* 0x000fe2000f8e02ff */
[----:B------:R-:W-:Y:S01]  /*4610*/  SHF.R.S32.HI R12, RZ, 0x1f, R9 ;  /* 0x0000001fff0c7819 */ /* 0x000fe20000011409 */
[----:B------:R-:W-:Y:S01]  /*4620*/  IMAD R13, R24, UR4, RZ ;  /* 0x00000004180d7c24 */ /* 0x000fe2000f8e02ff */
[----:B------:R-:W-:-:S02]  /*4630*/  ULOP3.LUT UR4, URZ, 0x80000000, UR15, 0xb8, !UPT ;  /* 0x80000000ff047892 */ /* 0x000fc4000f8eb80f */
[--C-:B------:R-:W-:Y:S02]  /*4640*/  IADD3 R9, P1, P0, R9, R11, R10.reuse ;  /* 0x0000000b09097210 */ /* 0x100fe4000783e00a */
[----:B------:R-:W-:Y:S02]  /*4650*/  SHF.R.S32.HI R11, RZ, 0x1f, R11 ;  /* 0x0000001fff0b7819 */ /* 0x000fe4000001140b */
[----:B------:R-:W-:Y:S01]  /*4660*/  SHF.R.S32.HI R10, RZ, 0x1f, R10 ;  /* 0x0000001fff0a7819 */ /* 0x000fe2000001140a */
[----:B-1----:R-:W-:-:S03]  /*4670*/  FFMA R0, R0, R14, UR4 ;  /* 0x0000000400007e23 */ /* 0x002fc6000800000e */
[----:B------:R-:W-:Y:S02]  /*4680*/  IADD3.X R10, PT, PT, R12, R11, R10, P1, P0 ;  /* 0x0000000b0c0a7210 */ /* 0x000fe40000fe040a */
[--C-:B------:R-:W-:Y:S02]  /*4690*/  IADD3 R9, P1, P0, R44, R9, R13.reuse ;  /* 0x000000092c097210 */ /* 0x100fe4000783e00d */
[----:B------:R-:W-:Y:S02]  /*46a0*/  SHF.R.S32.HI R13, RZ, 0x1f, R13 ;  /* 0x0000001fff0d7819 */ /* 0x000fe4000001140d */
[----:B------:R-:W-:Y:S02]  /*46b0*/  F2FP.F16.F32.PACK_AB R0, RZ, R0 ;  /* 0x00000000ff00723e */ /* 0x000fe400000000ff */
[----:B------:R-:W-:Y:S02]  /*46c0*/  IADD3.X R10, PT, PT, RZ, R10, R13, P1, P0 ;  /* 0x0000000aff0a7210 */ /* 0x000fe40000fe040d */
[----:B--2---:R-:W-:-:S04]  /*46d0*/  LEA R12, P0, R9, UR10, 0x1 ;  /* 0x0000000a090c7c11 */ /* 0x004fc8000f8008ff */
[----:B------:R-:W-:-:S05]  /*46e0*/  LEA.HI.X R13, R9, UR11, R10, 0x1, P0 ;  /* 0x0000000b090d7c11 */ /* 0x000fca00080f0c0a */
[----:B------:R0:W-:Y:S04]  /*46f0*/  STG.E.U16 desc[UR16][R12.64], R0 ;  /* 0x000000000c007986 */ /* 0x0001e8000c101510 */
.L_x_47:
[----:B------:R-:W-:Y:S05]  /*4700*/  BSYNC.RECONVERGENT B0 ;  /* 0x0000000000007941 */ /* 0x000fea0003800200 */
.L_x_46:
[----:B------:R-:W-:Y:S04]  /*4710*/  BSSY.RECONVERGENT B0, `(.L_x_48) ;  /* 0x0000017000007945 */ /* 0x000fe80003800200 */
[----:B------:R-:W-:Y:S05]  /*4720*/  @P3 BRA `(.L_x_49) ;  /* 0x0000000000543947 */ /* 0x000fea0003800000 */
[----:B------:R-:W1:Y:S01]  /*4730*/  LDCU.128 UR4, c[0x0][0x430] ;  /* 0x00008600ff0477ac */ /* 0x000e620008000c00 */
[----:B0-----:R-:W0:Y:S01]  /*4740*/  LDC R13, c[0x0][0x440] ;  /* 0x00011000ff0d7b82 */ /* 0x001e220000000800 */
[----:B------:R-:W2:Y:S01]  /*4750*/  LDCU.64 UR10, c[0x0][0x428] ;  /* 0x00008500ff0a77ac */ /* 0x000ea20008000a00 */
[----:B-1----:R-:W-:Y:S02]  /*4760*/  IMAD R0, R51, UR5, RZ ;  /* 0x0000000533007c24 */ /* 0x002fe4000f8e02ff */
[----:B------:R-:W-:Y:S02]  /*4770*/  IMAD R10, R52, UR6, RZ ;  /* 0x00000006340a7c24 */ /* 0x000fe4000f8e02ff */
[----:B------:R-:W-:Y:S01]  /*4780*/  IMAD R9, R55, UR7, RZ ;  /* 0x0000000737097c24 */ /* 0x000fe2000f8e02ff */
[----:B------:R-:W-:Y:S01]  /*4790*/  SHF.R.S32.HI R11, RZ, 0x1f, R0 ;  /* 0x0000001fff0b7819 */ /* 0x000fe20000011400 */
[----:B------:R-:W-:Y:S01]  /*47a0*/  IMAD R12, R23, UR4, RZ ;  /* 0x00000004170c7c24 */ /* 0x000fe2000f8e02ff */
[----:B------:R-:W-:-:S02]  /*47b0*/  ULOP3.LUT UR4, URZ, 0x80000000, UR15, 0xb8, !UPT ;  /* 0x80000000ff047892 */ /* 0x000fc4000f8eb80f */
[--C-:B------:R-:W-:Y:S02]  /*47c0*/  IADD3 R0, P1, P0, R0, R10, R9.reuse ;  /* 0x0000000a00007210 */ /* 0x100fe4000783e009 */
[----:B------:R-:W-:Y:S02]  /*47d0*/  SHF.R.S32.HI R10, RZ, 0x1f, R10 ;  /* 0x0000001fff0a7819 */ /* 0x000fe4000001140a */
[----:B------:R-:W-:-:S04]  /*47e0*/  SHF.R.S32.HI R9, RZ, 0x1f, R9 ;  /* 0x0000001fff097819 */ /* 0x000fc80000011409 */
[----:B------:R-:W-:Y:S02]  /*47f0*/  IADD3.X R10, PT, PT, R11, R10, R9, P1, P0 ;  /* 0x0000000a0b0a7210 */ /* 0x000fe40000fe0409 */
[--C-:B------:R-:W-:Y:S01]  /*4800*/  IADD3 R9, P1, P0, R43, R0, R12.reuse ;  /* 0x000000002b097210 */ /* 0x100fe2000783e00c */
[----:B0-----:R-:W-:Y:S01]  /*4810*/  FFMA R0, R2, R13, UR4 ;  /* 0x0000000402007e23 */ /* 0x001fe2000800000d */
[----:B------:R-:W-:-:S04]  /*4820*/  SHF.R.S32.HI R12, RZ, 0x1f, R12 ;  /* 0x0000001fff0c7819 */ /* 0x000fc8000001140c */
[----:B------:R-:W-:Y:S02]  /*4830*/  IADD3.X R10, PT, PT, RZ, R10, R12, P1, P0 ;  /* 0x0000000aff0a7210 */ /* 0x000fe40000fe040c */
[C---:B--2---:R-:W-:Y:S02]  /*4840*/  LEA R12, P0, R9.reuse, UR10, 0x1 ;  /* 0x0000000a090c7c11 */ /* 0x044fe4000f8008ff */
[----:B------:R-:W-:Y:S02]  /*4850*/  F2FP.F16.F32.PACK_AB R0, RZ, R0 ;  /* 0x00000000ff00723e */ /* 0x000fe400000000ff */
[----:B------:R-:W-:-:S05]  /*4860*/  LEA.HI.X R13, R9, UR11, R10, 0x1, P0 ;  /* 0x0000000b090d7c11 */ /* 0x000fca00080f0c0a */
[----:B------:R1:W-:Y:S04]  /*4870*/  STG.E.U16 desc[UR16][R12.64], R0 ;  /* 0x000000000c007986 */ /* 0x0003e8000c101510 */
.L_x_49:
[----:B------:R-:W-:Y:S05]  /*4880*/  BSYNC.RECONVERGENT B0 ;  /* 0x0000000000007941 */ /* 0x000fea0003800200 */
.L_x_48:
[----:B------:R-:W-:Y:S04]  /*4890*/  BSSY.RECONVERGENT B0, `(.L_x_50) ;  /* 0x0000017000007945 */ /* 0x000fe80003800200 */
[----:B------:R-:W-:Y:S05]  /*48a0*/  @P2 BRA `(.L_x_51) ;  /* 0x0000000000542947 */ /* 0x000fea0003800000 */
[----:B------:R-:W2:Y:S01]  /*48b0*/  LDCU.128 UR4, c[0x0][0x430] ;  /* 0x00008600ff0477ac */ /* 0x000ea20008000c00 */
[----:B01----:R-:W0:Y:S01]  /*48c0*/  LDC R12, c[0x0][0x440] ;  /* 0x00011000ff0c7b82 */ /* 0x003e220000000800 */
[----:B------:R-:W1:Y:S01]  /*48d0*/  LDCU.64 UR10, c[0x0][0x428] ;  /* 0x00008500ff0a77ac */ /* 0x000e620008000a00 */
[----:B--2---:R-:W-:Y:S02]  /*48e0*/  IMAD R0, R49, UR5, RZ ;  /* 0x0000000531007c24 */ /* 0x004fe4000f8e02ff */
        /* <DEDUP_REMOVED lines=13> */
[C---:B-1----:R-:W-:Y:S02]  /*49c0*/  LEA R10, P0, R2.reuse, UR10, 0x1 ;  /* 0x0000000a020a7c11 */ /* 0x042fe4000f8008ff */
[----:B------:R-:W-:Y:S02]  /*49d0*/  F2FP.F16.F32.PACK_AB R0, RZ, R0 ;  /* 0x00000000ff00723e */ /* 0x000fe400000000ff */
[----:B------:R-:W-:-:S05]  /*49e0*/  LEA.HI.X R11, R2, UR11, R9, 0x1, P0 ;  /* 0x0000000b020b7c11 */ /* 0x000fca00080f0c09 */
[----:B------:R2:W-:Y:S04]  /*49f0*/  STG.E.U16 desc[UR16][R10.64], R0 ;  /* 0x000000000a007986 */ /* 0x0005e8000c101510 */
.L_x_51:
[----:B------:R-:W-:Y:S05]  /*4a00*/  BSYNC.RECONVERGENT B0 ;  /* 0x0000000000007941 */ /* 0x000fea0003800200 */
.L_x_50:
[----:B------:R-:W-:Y:S05]  /*4a10*/  @P4 BRA `(.L_x_45) ;  /* 0x0000000000544947 */ /* 0x000fea0003800000 */
[----:B------:R-:W0:Y:S01]  /*4a20*/  LDCU.128 UR4, c[0x0][0x430] ;  /* 0x00008600ff0477ac */ /* 0x000e220008000c00 */
[----:B--2---:R-:W2:Y:S01]  /*4a30*/  LDC R11, c[0x0][0x440] ;  /* 0x00011000ff0b7b82 */ /* 0x004ea20000000800 */
[----:B------:R-:W3:Y:S01]  /*4a40*/  LDCU.64 UR10, c[0x0][0x428] ;  /* 0x00008500ff0a77ac */ /* 0x000ee20008000a00 */
[----:B01----:R-:W-:Y:S02]  /*4a50*/  IMAD R0, R47, UR5, RZ ;  /* 0x000000052f007c24 */ /* 0x003fe4000f8e02ff */
        /* <DEDUP_REMOVED lines=10> */
[----:B--2---:R-:W-:Y:S01]  /*4b00*/  FFMA R0, R4, R11, UR4 ;  /* 0x0000000404007e23 */ /* 0x004fe2000800000b */
[----:B------:R-:W-:-:S04]  /*4b10*/  SHF.R.S32.HI R10, RZ, 0x1f, R10 ;  /* 0x0000001fff0a7819 */ /* 0x000fc8000001140a */
[----:B------:R-:W-:Y:S02]  /*4b20*/  IADD3.X R3, PT, PT, RZ, R3, R10, P1, P0 ;  /* 0x00000003ff037210 */ /* 0x000fe40000fe040a */
[C---:B---3--:R-:W-:Y:S02]  /*4b30*/  LEA R10, P0, R2.reuse, UR10, 0x1 ;  /* 0x0000000a020a7c11 */ /* 0x048fe4000f8008ff */
[----:B------:R-:W-:Y:S02]  /*4b40*/  F2FP.F16.F32.PACK_AB R0, RZ, R0 ;  /* 0x00000000ff00723e */ /* 0x000fe400000000ff */
[----:B------:R-:W-:-:S05]  /*4b50*/  LEA.HI.X R11, R2, UR11, R3, 0x1, P0 ;  /* 0x0000000b020b7c11 */ /* 0x000fca00080f0c03 */
[----:B------:R3:W-:Y:S04]  /*4b60*/  STG.E.U16 desc[UR16][R10.64], R0 ;  /* 0x000000000a007986 */ /* 0x0007e8000c101510 */
.L_x_45:
[----:B------:R-:W-:Y:S05]  /*4b70*/  BSYNC.RECONVERGENT B1 ;  /* 0x0000000000017941 */ /* 0x000fea0003800200 */
.L_x_44:
        /* <DEDUP_REMOVED lines=25> */
[----:B-123--:R-:W1:Y:S01]  /*4d10*/  LDC R0, c[0x0][0x440] ;  /* 0x00011000ff007b82 */ /* 0x00ee620000000800 */
[----:B------:R-:W2:Y:S01]  /*4d20*/  LDCU.64 UR8, c[0x0][0x428] ;  /* 0x00008500ff0877ac */ /* 0x000ea20008000a00 */
[----:B0-----:R-:W-:Y:S02]  /*4d30*/  IMAD R53, R53, UR5, RZ ;  /* 0x0000000535357c24 */ /* 0x001fe4000f8e02ff */
[----:B------:R-:W-:Y:S02]  /*4d40*/  IMAD R54, R54, UR6, RZ ;  /* 0x0000000636367c24 */ /* 0x000fe4000f8e02ff */
[----:B------:R-:W-:Y:S01]  /*4d50*/  IMAD R2, R55, UR7, RZ ;  /* 0x0000000737027c24 */ /* 0x000fe2000f8e02ff */
[----:B------:R-:W-:Y:S01]  /*4d60*/  SHF.R.S32.HI R3, RZ, 0x1f, R53 ;  /* 0x0000001fff037819 */ /* 0x000fe20000011435 */
[----:B------:R-:W-:Y:S01]  /*4d70*/  IMAD R24, R24, UR4, RZ ;  /* 0x0000000418187c24 */ /* 0x000fe2000f8e02ff */
[----:B------:R-:W-:-:S02]  /*4d80*/  ULOP3.LUT UR4, URZ, 0x80000000, UR15, 0xb8, !UPT ;  /* 0x80000000ff047892 */ /* 0x000fc4000f8eb80f */
[----:B------:R-:W-:Y:S02]  /*4d90*/  IADD3 R53, P1, P0, R53, R54, R2 ;  /* 0x0000003635357210 */ /* 0x000fe4000783e002 */
        /* <DEDUP_REMOVED lines=11> */
.L_x_53:
[----:B------:R-:W-:Y:S05]  /*4e50*/  BSYNC.RECONVERGENT B0 ;  /* 0x0000000000007941 */ /* 0x000fea0003800200 */
.L_x_52:
[----:B------:R-:W-:Y:S04]  /*4e60*/  BSSY.RECONVERGENT B0, `(.L_x_54) ;  /* 0x0000017000007945 */ /* 0x000fe80003800200 */
[----:B------:R-:W-:Y:S05]  /*4e70*/  @P3 BRA `(.L_x_55) ;  /* 0x0000000000543947 */ /* 0x000fea0003800000 */
[----:B------:R-:W4:Y:S01]  /*4e80*/  LDCU.128 UR4, c[0x0][0x430] ;  /* 0x00008600ff0477ac */ /* 0x000f220008000c00 */
[----:B0123--:R-:W0:Y:S01]  /*4e90*/  LDC R0, c[0x0][0x440] ;  /* 0x00011000ff007b82 */ /* 0x00fe220000000800 */
[----:B------:R-:W1:Y:S01]  /*4ea0*/  LDCU.64 UR8, c[0x0][0x428] ;  /* 0x00008500ff0877ac */ /* 0x000e620008000a00 */
[----:B----4-:R-:W-:Y:S02]  /*4eb0*/  IMAD R51, R51, UR5, RZ ;  /* 0x0000000533337c24 */ /* 0x010fe4000f8e02ff */
        /* <DEDUP_REMOVED lines=8> */
[----:B0-----:R-:W-:-:S03]  /*4f40*/  FFMA R0, R6, R0, UR4 ;  /* 0x0000000406007e23 */ /* 0x001fc60008000000 */
[----:B------:R-:W-:Y:S02]  /*4f50*/  IADD3.X R2, PT, PT, R3, R52, R2, P1, P0 ;  /* 0x0000003403027210 */ /* 0x000fe40000fe0402 */
[--C-:B------:R-:W-:Y:S02]  /*4f60*/  IADD3 R51, P1, P0, R43, R51, R23.reuse ;  /* 0x000000332b337210 */ /* 0x100fe4000783e017 */
[----:B------:R-:W-:Y:S02]  /*4f70*/  SHF.R.S32.HI R23, RZ, 0x1f, R23 ;  /* 0x0000001fff177819 */ /* 0x000fe40000011417 */
[----:B------:R-:W-:Y:S02]  /*4f80*/  F2FP.F16.F32.PACK_AB R0, RZ, R0 ;  /* 0x00000000ff00723e */ /* 0x000fe400000000ff */
[----:B------:R-:W-:Y:S02]  /*4f90*/  IADD3.X R2, PT, PT, RZ, R2, R23, P1, P0 ;  /* 0x00000002ff027210 */ /* 0x000fe40000fe0417 */
[----:B-1----:R-:W-:-:S04]  /*4fa0*/  LEA R4, P0, R51, UR8, 0x1 ;  /* 0x0000000833047c11 */ /* 0x002fc8000f8008ff */
[----:B------:R-:W-:-:S05]  /*4fb0*/  LEA.HI.X R5, R51, UR9, R2, 0x1, P0 ;  /* 0x0000000933057c11 */ /* 0x000fca00080f0c02 */
[----:B------:R4:W-:Y:S04]  /*4fc0*/  STG.E.U16 desc[UR16][R4.64], R0 ;  /* 0x0000000004007986 */ /* 0x0009e8000c101510 */
.L_x_55:
[----:B------:R-:W-:Y:S05]  /*4fd0*/  BSYNC.RECONVERGENT B0 ;  /* 0x0000000000007941 */ /* 0x000fea0003800200 */
.L_x_54:
[----:B------:R-:W-:Y:S04]  /*4fe0*/  BSSY.RECONVERGENT B0, `(.L_x_56) ;  /* 0x0000017000007945 */ /* 0x000fe80003800200 */
[----:B------:R-:W-:Y:S05]  /*4ff0*/  @P2 BRA `(.L_x_57) ;  /* 0x0000000000542947 */ /* 0x000fea0003800000 */
[----:B------:R-:W5:Y:S01]  /*5000*/  LDCU.128 UR4, c[0x0][0x430] ;  /* 0x00008600ff0477ac */ /* 0x000f620008000c00 */
[----:B01234-:R-:W0:Y:S01]  /*5010*/  LDC R0, c[0x0][0x440] ;  /* 0x00011000ff007b82 */ /* 0x01fe220000000800 */
[----:B------:R-:W1:Y:S01]  /*5020*/  LDCU.64 UR8, c[0x0][0x428] ;  /* 0x00008500ff0877ac */ /* 0x000e620008000a00 */
[----:B-----5:R-:W-:Y:S02]  /*5030*/  IMAD R49, R49, UR5, RZ ;  /* 0x0000000531317c24 */ /* 0x020fe4000f8e02ff */
        /* <DEDUP_REMOVED lines=17> */
.L_x_57:
[----:B------:R-:W-:Y:S05]  /*5150*/  BSYNC.RECONVERGENT B0 ;  /* 0x0000000000007941 */ /* 0x000fea0003800200 */
.L_x_56:
[----:B------:R-:W-:Y:S05]  /*5160*/  @P4 EXIT ;  /* 0x000000000000494d */ /* 0x000fea0003800000 */
        /* <DEDUP_REMOVED lines=20> */
[----:B------:R-:W-:Y:S01]  /*52b0*/  STG.E.U16 desc[UR16][R4.64], R0 ;  /* 0x0000000004007986 */ /* 0x000fe2000c101510 */
[----:B------:R-:W-:Y:S05]  /*52c0*/  EXIT ;  /* 0x000000000000794d */ /* 0x000fea0003800000 */
        .weak           $__internal_0_$__cuda_sm20_div_s64
        .type           $__internal_0_$__cuda_sm20_div_s64,@function
        .size           $__internal_0_$__cuda_sm20_div_s64,(.L_x_254 - $__internal_0_$__cuda_sm20_div_s64)
$__internal_0_$__cuda_sm20_div_s64:
[----:B------:R-:W-:Y:S02]  /*52d0*/  IADD3 R14, P1, PT, RZ, -R9, RZ ;  /* 0x80000009ff0e7210 */ /* 0x000fe40007f3e0ff */
[----:B------:R-:W-:-:S03]  /*52e0*/  ISETP.GE.AND P0, PT, R8, RZ, PT ;  /* 0x000000ff0800720c */ /* 0x000fc60003f06270 */
[----:B------:R-:W-:Y:S01]  /*52f0*/  IMAD.X R2, RZ, RZ, ~R8, P1 ;  /* 0x000000ffff027224 */ /* 0x000fe200008e0e08 */
[----:B------:R-:W-:-:S04]  /*5300*/  SEL R14, R14, R9, !P0 ;  /* 0x000000090e0e7207 */ /* 0x000fc80004000000 */
[----:B------:R-:W-:-:S04]  /*5310*/  SEL R15, R2, R8, !P0 ;  /* 0x00000008020f7207 */ /* 0x000fc80004000000 */
[----:B------:R-:W0:Y:S08]  /*5320*/  I2F.U64.RP R12, R14 ;  /* 0x0000000e000c7312 */ /* 0x000e300000309000 */
[----:B0-----:R-:W0:Y:S02]  /*5330*/  MUFU.RCP R12, R12 ;  /* 0x0000000c000c7308 */ /* 0x001e240000001000 */
[----:B0-----:R-:W-:-:S06]  /*5340*/  VIADD R12, R12, 0x1ffffffe ;  /* 0x1ffffffe0c0c7836 */ /* 0x001fcc0000000000 */
[----:B------:R-:W0:Y:S02]  /*5350*/  F2I.U64.TRUNC R12, R12 ;  /* 0x0000000c000c7311 */ /* 0x000e24000020d800 */
[----:B0-----:R-:W-:-:S04]  /*5360*/  IMAD.WIDE.U32 R4, R12, R14, RZ ;  /* 0x0000000e0c047225 */ /* 0x001fc800078e00ff */
[C---:B------:R-:W-:Y:S01]  /*5370*/  IMAD R3, R12.reuse, R15, R5 ;  /* 0x0000000f0c037224 */ /* 0x040fe200078e0205 */
[----:B------:R-:W-:Y:S01]  /*5380*/  IADD3 R4, P0, PT, RZ, -R4, RZ ;  /* 0x80000004ff047210 */ /* 0x000fe20007f1e0ff */
[----:B------:R-:W-:Y:S02]  /*5390*/  IMAD.MOV.U32 R21, RZ, RZ, R12 ;  /* 0x000000ffff157224 */ /* 0x000fe400078e000c */
[----:B------:R-:W-:Y:S02]  /*53a0*/  IMAD R3, R13, R14, R3 ;  /* 0x0000000e0d037224 */ /* 0x000fe400078e0203 */
[----:B------:R-:W-:-:S04]  /*53b0*/  IMAD.HI.U32 R20, R12, R4, RZ ;  /* 0x000000040c147227 */ /* 0x000fc800078e00ff */
[----:B------:R-:W-:-:S04]  /*53c0*/  IMAD.X R3, RZ, RZ, ~R3, P0 ;  /* 0x000000ffff037224 */ /* 0x000fc800000e0e03 */
[----:B------:R-:W-:-:S04]  /*53d0*/  IMAD.WIDE.U32 R20, P2, R12, R3, R20 ;  /* 0x000000030c147225 */ /* 0x000fc80007840014 */
[C---:B------:R-:W-:Y:S02]  /*53e0*/  IMAD R2, R13.reuse, R3, RZ ;  /* 0x000000030d027224 */ /* 0x040fe400078e02ff */
[----:B------:R-:W-:-:S04]  /*53f0*/  IMAD.HI.U32 R4, P1, R13, R4, R20 ;  /* 0x000000040d047227 */ /* 0x000fc80007820014 */
[----:B------:R-:W-:Y:S01]  /*5400*/  IMAD.HI.U32 R3, R13, R3, RZ ;  /* 0x000000030d037227 */ /* 0x000fe200078e00ff */
[----:B------:R-:W-:-:S03]  /*5410*/  IADD3 R21, P0, PT, R2, R4, RZ ;  /* 0x0000000402157210 */ /* 0x000fc60007f1e0ff */
[----:B------:R-:W-:Y:S02]  /*5420*/  IMAD.X R3, R3, 0x1, R13, P2 ;  /* 0x0000000103037824 */ /* 0x000fe400010e060d */
[----:B------:R-:W-:-:S03]  /*5430*/  IMAD.WIDE.U32 R12, R21, R14, RZ ;  /* 0x0000000e150c7225 */ /* 0x000fc600078e00ff */
[----:B------:R-:W-:Y:S01]  /*5440*/  IADD3.X R4, PT, PT, RZ, RZ, R3, P0, P1 ;  /* 0x000000ffff047210 */ /* 0x000fe200007e2403 */
[C---:B------:R-:W-:Y:S01]  /*5450*/  IMAD R2, R21.reuse, R15, R13 ;  /* 0x0000000f15027224 */ /* 0x040fe200078e020d */
[----:B------:R-:W-:Y:S01]  /*5460*/  IADD3 R6, P0, PT, RZ, -R12, RZ ;  /* 0x8000000cff067210 */ /* 0x000fe20007f1e0ff */
[----:B------:R-:W-:Y:S01]  /*5470*/  IMAD.MOV.U32 R13, RZ, RZ, RZ ;  /* 0x000000ffff0d7224 */ /* 0x000fe200078e00ff */
[----:B------:R-:W-:Y:S01]  /*5480*/  IADD3 R3, P1, PT, RZ, -R0, RZ ;  /* 0x80000000ff037210 */ /* 0x000fe20007f3e0ff */
[----:B------:R-:W-:Y:S02]  /*5490*/  IMAD R2, R4, R14, R2 ;  /* 0x0000000e04027224 */ /* 0x000fe400078e0202 */
[----:B------:R-:W-:-:S04]  /*54a0*/  IMAD.HI.U32 R20, R21, R6, RZ ;  /* 0x0000000615147227 */ /* 0x000fc800078e00ff */
[----:B------:R-:W-:Y:S01]  /*54b0*/  IMAD.X R2, RZ, RZ, ~R2, P0 ;  /* 0x000000ffff027224 */ /* 0x000fe200000e0e02 */
[----:B------:R-:W-:-:S03]  /*54c0*/  ISETP.GE.AND P0, PT, R10, RZ, PT ;  /* 0x000000ff0a00720c */ /* 0x000fc60003f06270 */
[----:B------:R-:W-:Y:S01]  /*54d0*/  IMAD.WIDE.U32 R20, P4, R21, R2, R20 ;  /* 0x0000000215147225 */ /* 0x000fe20007880014 */
[----:B------:R-:W-:-:S03]  /*54e0*/  SEL R3, R3, R0, !P0 ;  /* 0x0000000003037207 */ /* 0x000fc60004000000 */
[C---:B------:R-:W-:Y:S02]  /*54f0*/  IMAD R5, R4.reuse, R2, RZ ;  /* 0x0000000204057224 */ /* 0x040fe400078e02ff */
[----:B------:R-:W-:-:S04]  /*5500*/  IMAD.HI.U32 R6, P3, R4, R6, R20 ;  /* 0x0000000604067227 */ /* 0x000fc80007860014 */
[----:B------:R-:W-:Y:S01]  /*5510*/  IMAD.HI.U32 R2, R4, R2, RZ ;  /* 0x0000000204027227 */ /* 0x000fe200078e00ff */
[----:B------:R-:W-:Y:S02]  /*5520*/  IADD3 R5, P2, PT, R5, R6, RZ ;  /* 0x0000000605057210 */ /* 0x000fe40007f5e0ff */
[-C--:B------:R-:W-:Y:S01]  /*5530*/  IADD3.X R6, PT, PT, RZ, ~R10.reuse, RZ, P1, !PT ;  /* 0x8000000aff067210 */ /* 0x080fe20000ffe4ff */
[----:B------:R-:W-:Y:S02]  /*5540*/  IMAD.X R4, R2, 0x1, R4, P4 ;  /* 0x0000000102047824 */ /* 0x000fe400020e0604 */
[C---:B------:R-:W-:Y:S01]  /*5550*/  IMAD.HI.U32 R12, R5.reuse, R3, RZ ;  /* 0x00000003050c7227 */ /* 0x040fe200078e00ff */
[-C--:B------:R-:W-:Y:S02]  /*5560*/  SEL R2, R6, R10.reuse, !P0 ;  /* 0x0000000a06027207 */ /* 0x080fe40004000000 */
[----:B------:R-:W-:Y:S02]  /*5570*/  IADD3.X R4, PT, PT, RZ, RZ, R4, P2, P3 ;  /* 0x000000ffff047210 */ /* 0x000fe400017e6404 */
[----:B------:R-:W-:Y:S01]  /*5580*/  LOP3.LUT R10, R8, R10, RZ, 0x3c, !PT ;  /* 0x0000000a080a7212 */ /* 0x000fe200078e3cff */
[----:B------:R-:W-:-:S04]  /*5590*/  IMAD.WIDE.U32 R20, R5, R2, R12 ;  /* 0x0000000205147225 */ /* 0x000fc800078e000c */
[C---:B------:R-:W-:Y:S02]  /*55a0*/  IMAD R12, R4.reuse, R2, RZ ;  /* 0x00000002040c7224 */ /* 0x040fe400078e02ff */
[----:B------:R-:W-:-:S04]  /*55b0*/  IMAD.HI.U32 R5, P1, R4, R3, R20 ;  /* 0x0000000304057227 */ /* 0x000fc80007820014 */
[----:B------:R-:W-:Y:S01]  /*55c0*/  IMAD.HI.U32 R4, R4, R2, RZ ;  /* 0x0000000204047227 */ /* 0x000fe200078e00ff */
[----:B------:R-:W-:-:S03]  /*55d0*/  IADD3 R12, P0, PT, R12, R5, RZ ;  /* 0x000000050c0c7210 */ /* 0x000fc60007f1e0ff */
[----:B------:R-:W-:Y:S02]  /*55e0*/  IMAD.X R4, RZ, RZ, R4, P1 ;  /* 0x000000ffff047224 */ /* 0x000fe400008e0604 */
[----:B------:R-:W-:-:S04]  /*55f0*/  IMAD.WIDE.U32 R20, R12, R14, RZ ;  /* 0x0000000e0c147225 */ /* 0x000fc800078e00ff */
[----:B------:R-:W-:Y:S01]  /*5600*/  IMAD.X R11, RZ, RZ, R4, P0 ;  /* 0x000000ffff0b7224 */ /* 0x000fe200000e0604 */
[----:B------:R-:W-:Y:S01]  /*5610*/  IADD3 R3, P1, PT, -R20, R3, RZ ;  /* 0x0000000314037210 */ /* 0x000fe20007f3e1ff */
[----:B------:R-:W-:-:S03]  /*5620*/  IMAD R4, R12, R15, R21 ;  /* 0x0000000f0c047224 */ /* 0x000fc600078e0215 */
[-C--:B------:R-:W-:Y:S01]  /*5630*/  ISETP.GE.U32.AND P0, PT, R3, R14.reuse, PT ;  /* 0x0000000e0300720c */ /* 0x080fe20003f06070 */
[-C--:B------:R-:W-:Y:S01]  /*5640*/  IMAD R4, R11, R14.reuse, R4 ;  /* 0x0000000e0b047224 */ /* 0x080fe200078e0204 */
[----:B------:R-:W-:-:S04]  /*5650*/  IADD3 R5, P2, PT, R3, -R14, RZ ;  /* 0x8000000e03057210 */ /* 0x000fc80007f5e0ff */
[----:B------:R-:W-:Y:S02]  /*5660*/  IADD3.X R2, PT, PT, ~R4, R2, RZ, P1, !PT ;  /* 0x0000000204027210 */ /* 0x000fe40000ffe5ff */
[----:B------:R-:W-:Y:S02]  /*5670*/  IADD3 R6, P1, PT, R12, 0x1, RZ ;  /* 0x000000010c067810 */ /* 0x000fe40007f3e0ff */
[C---:B------:R-:W-:Y:S01]  /*5680*/  ISETP.GE.U32.AND.EX P0, PT, R2.reuse, R15, PT, P0 ;  /* 0x0000000f0200720c */ /* 0x040fe20003f06100 */
[----:B------:R-:W-:-:S03]  /*5690*/  IMAD.X R4, R2, 0x1, ~R15, P2 ;  /* 0x0000000102047824 */ /* 0x000fc600010e0e0f */
[----:B------:R-:W-:Y:S01]  /*56a0*/  SEL R5, R5, R3, P0 ;  /* 0x0000000305057207 */ /* 0x000fe20000000000 */
[----:B------:R-:W-:Y:S01]  /*56b0*/  IMAD.X R3, RZ, RZ, R11, P1 ;  /* 0x000000ffff037224 */ /* 0x000fe200008e060b */
[----:B------:R-:W-:Y:S02]  /*56c0*/  SEL R6, R6, R12, P0 ;  /* 0x0000000c06067207 */ /* 0x000fe40000000000 */
[----:B------:R-:W-:Y:S02]  /*56d0*/  SEL R4, R4, R2, P0 ;  /* 0x0000000204047207 */ /* 0x000fe40000000000 */
[----:B------:R-:W-:Y:S02]  /*56e0*/  ISETP.GE.U32.AND P2, PT, R5, R14, PT ;  /* 0x0000000e0500720c */ /* 0x000fe40003f46070 */
[----:B------:R-:W-:Y:S02]  /*56f0*/  SEL R3, R3, R11, P0 ;  /* 0x0000000b03037207 */ /* 0x000fe40000000000 */
[----:B------:R-:W-:-:S02]  /*5700*/  IADD3 R2, P1, PT, R6, 0x1, RZ ;  /* 0x0000000106027810 */ /* 0x000fc40007f3e0ff */
[----:B------:R-:W-:Y:S02]  /*5710*/  ISETP.GE.U32.AND.EX P0, PT, R4, R15, PT, P2 ;  /* 0x0000000f0400720c */ /* 0x000fe40003f06120 */
[----:B------:R-:W-:Y:S01]  /*5720*/  ISETP.GE.AND P2, PT, R10, RZ, PT ;  /* 0x000000ff0a00720c */ /* 0x000fe20003f46270 */
[----:B------:R-:W-:Y:S01]  /*5730*/  IMAD.X R4, RZ, RZ, R3, P1 ;  /* 0x000000ffff047224 */ /* 0x000fe200008e0603 */
[----:B------:R-:W-:Y:S01]  /*5740*/  SEL R2, R2, R6, P0 ;  /* 0x0000000602027207 */ /* 0x000fe20000000000 */
[----:B------:R-:W-:Y:S02]  /*5750*/  IMAD.MOV.U32 R6, RZ, RZ, R7 ;  /* 0x000000ffff067224 */ /* 0x000fe400078e0007 */
[----:B------:R-:W-:Y:S01]  /*5760*/  IMAD.MOV.U32 R7, RZ, RZ, 0x0 ;  /* 0x00000000ff077424 */ /* 0x000fe200078e00ff */
[----:B------:R-:W-:Y:S02]  /*5770*/  SEL R4, R4, R3, P0 ;  /* 0x0000000304047207 */ /* 0x000fe40000000000 */
[----:B------:R-:W-:-:S02]  /*5780*/  IADD3 R3, P1, PT, RZ, -R2, RZ ;  /* 0x80000002ff037210 */ /* 0x000fc40007f3e0ff */
[----:B------:R-:W-:Y:S02]  /*5790*/  ISETP.NE.U32.AND P0, PT, R9, RZ, PT ;  /* 0x000000ff0900720c */ /* 0x000fe40003f05070 */
[----:B------:R-:W-:Y:S02]  /*57a0*/  IADD3.X R5, PT, PT, RZ, ~R4, RZ, P1, !PT ;  /* 0x80000004ff057210 */ /* 0x000fe40000ffe4ff */
[----:B------:R-:W-:Y:S02]  /*57b0*/  ISETP.NE.AND.EX P0, PT, R8, RZ, PT, P0 ;  /* 0x000000ff0800720c */ /* 0x000fe40003f05300 */
[----:B------:R-:W-:Y:S02]  /*57c0*/  SEL R3, R3, R2, !P2 ;  /* 0x0000000203037207 */ /* 0x000fe40005000000 */
[----:B------:R-:W-:Y:S02]  /*57d0*/  SEL R5, R5, R4, !P2 ;  /* 0x0000000405057207 */ /* 0x000fe40005000000 */
[----:B------:R-:W-:-:S02]  /*57e0*/  SEL R3, R3, 0xffffffff, P0 ;  /* 0xffffffff03037807 */ /* 0x000fc40000000000 */
[----:B------:R-:W-:Y:S01]  /*57f0*/  SEL R5, R5, 0xffffffff, P0 ;  /* 0xffffffff05057807 */ /* 0x000fe20000000000 */
[----:B------:R-:W-:Y:S06]  /*5800*/  RET.REL.NODEC R6 `(_ZN7cutlass9reference6device6kernel11Conv3dWgradINS_6half_tENS_6layout11TensorNDHWCES4_S6_S4_S6_ffNS_16NumericConverterIS4_fLNS_15FloatRoundStyleE2EEENS_12multiply_addIfffEELi2ELi4ELi8ELi16EEEvNS_4conv17Conv3dProblemSizeENS_9TensorRefIT_T0_EENSE_IT1_T2_EENSE_IT3_T4_EESN_T5_SO_) ;  /* 0xffffffa406fc7950 */ /* 0x000fec0003c3ffff */
.L_x_58:
        /* <DEDUP_REMOVED lines=15> */
.L_x_254:


//--------------------- .text._ZN7cutlass9reference6device6kernel12BlockForEachINS_6half_tENS1_6detail17RandomUniformFuncIS4_EEEEvPT_mNT0_6ParamsE --------------------------
	.section	.text._ZN7cutlass9reference6device6kernel12BlockForEachINS_6half_tENS1_6detail17RandomUniformFuncIS4_EEEEvPT_mNT0_6ParamsE,"ax",@progbits
	.align	128
        .global         _ZN7cutlass9reference6device6kernel12BlockForEachINS_6half_tENS1_6detail17RandomUniformFuncIS4_EEEEvPT_mNT0_6ParamsE
        .type           _ZN7cutlass9reference6device6kernel12BlockForEachINS_6half_tENS1_6detail17RandomUniformFuncIS4_EEEEvPT_mNT0_6ParamsE,@function
        .size           _ZN7cutlass9reference6device6kernel12BlockForEachINS_6half_tENS1_6detail17RandomUniformFuncIS4_EEEEvPT_mNT0_6ParamsE,(.L_x_261 - _ZN7cutlass9reference6device6kernel12BlockForEachINS_6half_tENS1_6detail17RandomUniformFuncIS4_EEEEvPT_mNT0_6ParamsE)
        .other          _ZN7cutlass9reference6device6kernel12BlockForEachINS_6half_tENS1_6detail17RandomUniformFuncIS4_EEEEvPT_mNT0_6ParamsE,@"STO_CUDA_ENTRY STV_DEFAULT"
_ZN7cutlass9reference6device6kernel12BlockForEachINS_6half_tENS1_6detail17RandomUniformFuncIS4_EEEEvPT_mNT0_6ParamsE:
.text._ZN7cutlass9reference6device6kernel12BlockForEachINS_6half_tENS1_6detail17RandomUniformFuncIS4_EEEEvPT_mNT0_6ParamsE:
[----:B------:R-:W0:Y:S08]  /*0000*/  LDC R1, c[0x0][0x37c] ;  /* 0x0000df00ff017b82 */ /* 0x000e300000000800 */
[----:B------:R-:W1:Y:S01]  /*0010*/  LDC.64 R4, c[0x0][0x390] ;  /* 0x0000e400ff047b82 */ /* 0x000e620000000a00 */
[----:B------:R-:W2:Y:S01]  /*0020*/  S2R R15, SR_TID.X ;  /* 0x00000000000f7919 */ /* 0x000ea20000002100 */
[----:B0-----:R-:W-:Y:S01]  /*0030*/  VIADD R1, R1, 0xffffffa0 ;  /* 0xffffffa001017836 */ /* 0x001fe20000000000 */
[----:B------:R-:W0:Y:S01]  /*0040*/  LDCU.64 UR18, c[0x0][0x358] ;  /* 0x00006b00ff1277ac */ /* 0x000e220008000a00 */
[----:B------:R-:W-:Y:S04]  /*0050*/  BSSY.RECONVERGENT B1, `(.L_x_59) ;  /* 0x0000270000017945 */ /* 0x000fe80003800200 */
[----:B------:R-:W3:Y:S08]  /*0060*/  LDC.64 R12, c[0x0][0x398] ;  /* 0x0000e600ff0c7b82 */ /* 0x000ef00000000a00 */
[----:B------:R-:W4:Y:S08]  /*0070*/  LDC.64 R18, c[0x0][0x390] ;  /* 0x0000e400ff127b82 */ /* 0x000f300000000a00 */
[----:B------:R-:W5:Y:S01]  /*0080*/  LDC.64 R16, c[0x0][0x3a8] ;  /* 0x0000ea00ff107b82 */ /* 0x000f620000000a00 */
[----:B-1----:R-:W-:-:S02]  /*0090*/  LOP3.LUT R6, R4, 0xaad26b49, RZ, 0x3c, !PT ;  /* 0xaad26b4904067812 */ /* 0x002fc400078e3cff */
[----:B------:R-:W-:-:S03]  /*00a0*/  LOP3.LUT R4, R5, 0xf7dcefdd, RZ, 0x3c, !PT ;  /* 0xf7dcefdd05047812 */ /* 0x000fc600078e3cff */
[----:B------:R-:W-:Y:S02]  /*00b0*/  IMAD R5, R6, 0x4182bed5, RZ ;  /* 0x4182bed506057824 */ /* 0x000fe400078e02ff */
[----:B------:R-:W1:Y:S01]  /*00c0*/  LDC.64 R8, c[0x0][0x3b0] ;  /* 0x0000ec00ff087b82 */ /* 0x000e620000000a00 */
[----:B------:R-:W-:Y:S01]  /*00d0*/  IMAD R4, R4, -0x658354e5, RZ ;  /* 0x9a7cab1b04047824 */ /* 0x000fe200078e02ff */
[----:B---3--:R3:W-:Y:S01]  /*00e0*/  STL.64 [R1+0x8], R12 ;  /* 0x0000080c01007387 */ /* 0x0087e20000100a00 */
[C---:B------:R-:W-:Y:S02]  /*00f0*/  IADD3 R7, PT, PT, R5.reuse, 0x75bcd15, RZ ;  /* 0x075bcd1505077810 */ /* 0x040fe40007ffe0ff */
[C---:B------:R-:W-:Y:S01]  /*0100*/  VIADD R11, R4.reuse, 0x1f123bb5 ;  /* 0x1f123bb5040b7836 */ /* 0x040fe20000000000 */
[C---:B------:R-:W-:Y:S02]  /*0110*/  IADD3 R6, PT, PT, R5.reuse, 0x64f0c9, R4 ;  /* 0x0064f0c905067810 */ /* 0x040fe40007ffe004 */
[----:B------:R-:W2:Y:S01]  /*0120*/  LDC.64 R2, c[0x0][0x3b8] ;  /* 0x0000ee00ff027b82 */ /* 0x000ea20000000a00 */
[C---:B------:R-:W-:Y:S01]  /*0130*/  LOP3.LUT R10, R5.reuse, 0x159a55e5, RZ, 0x3c, !PT ;  /* 0x159a55e5050a7812 */ /* 0x040fe200078e3cff */
[----:B------:R-:W-:Y:S01]  /*0140*/  VIADD R5, R5, 0x583f19 ;  /* 0x00583f1905057836 */ /* 0x000fe20000000000 */
[----:B------:R-:W-:Y:S01]  /*0150*/  LOP3.LUT R4, R4, 0x5491333, RZ, 0x3c, !PT ;  /* 0x0549133304047812 */ /* 0x000fe200078e3cff */
[----:B----4-:R4:W-:Y:S04]  /*0160*/  STL.64 [R1], R18 ;  /* 0x0000001201007387 */ /* 0x0109e80000100a00 */
[----:B------:R-:W0:Y:S01]  /*0170*/  LDC R14, c[0x0][0x3a0] ;  /* 0x0000e800ff0e7b82 */ /* 0x000e220000000800 */
[----:B-----5:R4:W-:Y:S04]  /*0180*/  STL.64 [R1+0x18], R16 ;  /* 0x0000181001007387 */ /* 0x0209e80000100a00 */
[----:B------:R4:W-:Y:S03]  /*0190*/  STL.64 [R1+0x30], R6 ;  /* 0x0000300601007387 */ /* 0x0009e60000100a00 */
[----:B------:R-:W5:Y:S01]  /*01a0*/  S2UR UR4, SR_CTAID.X ;  /* 0x00000000000479c3 */ /* 0x000f620000002500 */
[----:B-1----:R4:W-:Y:S04]  /*01b0*/  STL.64 [R1+0x20], R8 ;  /* 0x0000200801007387 */ /* 0x0029e80000100a00 */
[----:B------:R4:W-:Y:S01]  /*01c0*/  STL.64 [R1+0x38], R10 ;  /* 0x0000380a01007387 */ /* 0x0009e20000100a00 */
[----:B---3--:R-:W-:-:S02]  /*01d0*/  HFMA2 R12, -RZ, RZ, 0, 0 ;  /* 0x00000000ff0c7431 */ /* 0x008fc400000001ff */
[----:B------:R-:W5:Y:S01]  /*01e0*/  LDC R0, c[0x0][0x360] ;  /* 0x0000d800ff007b82 */ /* 0x000f620000000800 */
[----:B--2---:R4:W-:Y:S04]  /*01f0*/  STL.64 [R1+0x28], R2 ;  /* 0x0000280201007387 */ /* 0x0049e80000100a00 */
[----:B------:R4:W-:Y:S04]  /*0200*/  STL.64 [R1+0x40], R4 ;  /* 0x0000400401007387 */ /* 0x0009e80000100a00 */
[----:B0-----:R4:W-:Y:S01]  /*0210*/  STL [R1+0x10], R14 ;  /* 0x0000100e01007387 */ /* 0x0019e20000100800 */
[----:B-----5:R-:W-:-:S05]  /*0220*/  IMAD R13, R0, UR4, R15 ;  /* 0x00000004000d7c24 */ /* 0x020fca000f8e020f */
[----:B------:R-:W-:-:S13]  /*0230*/  ISETP.NE.AND P0, PT, R13, RZ, PT ;  /* 0x000000ff0d00720c */ /* 0x000fda0003f05270 */
[----:B----4-:R-:W-:Y:S05]  /*0240*/  @!P0 BRA `(.L_x_60) ;  /* 0x0000002400408947 */ /* 0x010fea0003800000 */
[----:B------:R-:W-:Y:S02]  /*0250*/  MOV R21, RZ ;  /* 0x000000ff00157202 */ /* 0x000fe40000000f00 */
[----:B------:R-:W-:Y:S02]  /*0260*/  MOV R9, R13 ;  /* 0x0000000d00097202 */ /* 0x000fe40000000f00 */
[----:B------:R-:W-:-:S07]  /*0270*/  MOV R8, R12 ;  /* 0x0000000c00087202 */ /* 0x000fce0000000f00 */
.L_x_69:
[----:B------:R-:W-:Y:S01]  /*0280*/  LOP3.LUT R14, R9, 0x3, RZ, 0xc0, !PT ;  /* 0x00000003090e7812 */ /* 0x000fe200078ec0ff */
[----:B------:R-:W-:Y:S03]  /*0290*/  BSSY.RECONVERGENT B0, `(.L_x_61) ;  /* 0x0000245000007945 */ /* 0x000fe60003800200 */
[----:B------:R-:W-:-:S04]  /*02a0*/  ISETP.NE.U32.AND P0, PT, R14, RZ, PT ;  /* 0x000000ff0e00720c */ /* 0x000fc80003f05070 */
[----:B------:R-:W-:-:S13]  /*02b0*/  ISETP.NE.AND.EX P0, PT, RZ, RZ, PT, P0 ;  /* 0x000000ffff00720c */ /* 0x000fda0003f05300 */
[----:B012---:R-:W-:Y:S05]  /*02c0*/  @!P0 BRA `(.L_x_62) ;  /* 0x0000002400048947 */ /* 0x007fea0003800000 */
[----:B------:R-:W0:Y:S01]  /*02d0*/  LDC.64 R24, c[0x4][RZ] ;  /* 0x01000000ff187b82 */ /* 0x000e220000000a00 */
[----:B------:R-:W-:Y:S01]  /*02e0*/  IMAD.MOV.U32 R26, RZ, RZ, RZ ;  /* 0x000000ffff1a7224 */ /* 0x000fe200078e00ff */
[----:B------:R-:W-:Y:S02]  /*02f0*/  CS2R R4, SRZ ;  /* 0x0000000000047805 */ /* 0x000fe4000001ff00 */
[----:B------:R-:W-:Y:S02]  /*0300*/  CS2R R10, SRZ ;  /* 0x00000000000a7805 */ /* 0x000fe4000001ff00 */
[----:B------:R-:W-:Y:S01]  /*0310*/  MOV R7, RZ ;  /* 0x000000ff00077202 */ /* 0x000fe20000000f00 */
[----:B0-----:R-:W-:-:S07]  /*0320*/  IMAD.WIDE.U32 R24, R21, 0xc80, R24 ;  /* 0x00000c8015187825 */ /* 0x001fce00078e0018 */
.L_x_64:
[----:B------:R-:W-:-:S06]  /*0330*/  LEA R3, R26, R1, 0x2 ;  /* 0x000000011a037211 */ /* 0x000fcc00078e10ff */
[----:B------:R-:W5:Y:S01]  /*0340*/  LDL R3, [R3+0x34] ;  /* 0x0000340003037983 */ /* 0x000f620000100800 */
[----:B------:R-:W-:Y:S01]  /*0350*/  SHF.L.U32 R2, R26, 0x5, RZ ;  /* 0x000000051a027819 */ /* 0x000fe200000006ff */
[----:B------:R-:W-:-:S06]  /*0360*/  UMOV UR4, URZ ;  /* 0x000000ff00047c82 */ /* 0x000fcc0008000000 */
.L_x_63:
[----:B-----5:R-:W-:Y:S01]  /*0370*/  SHF.R.U32.HI R15, RZ, UR4, R3 ;  /* 0x00000004ff0f7c19 */ /* 0x020fe20008011603 */
[----:B------:R-:W-:-:S03]  /*0380*/  VIADD R16, R2, UR4 ;  /* 0x0000000402107c36 */ /* 0x000fc60008000000 */
[----:B------:R-:W-:Y:S01]  /*0390*/  LOP3.LUT R17, R15, 0x1, RZ, 0xc0, !PT ;  /* 0x000000010f117812 */ /* 0x000fe200078ec0ff */
[----:B------:R-:W-:-:S03]  /*03a0*/  IMAD R29, R16, 0x5, RZ ;  /* 0x00000005101d7824 */ /* 0x000fc600078e02ff */
[----:B------:R-:W-:Y:S01]  /*03b0*/  ISETP.NE.U32.AND P0, PT, R17, 0x1, PT ;  /* 0x000000011100780c */ /* 0x000fe20003f05070 */
[----:B------:R-:W-:-:S03]  /*03c0*/  IMAD.WIDE.U32 R28, R29, 0x4, R24 ;  /* 0x000000041d1c7825 */ /* 0x000fc600078e0018 */
[----:B------:R-:W-:-:S09]  /*03d0*/  R2P PR, R15, 0x7e ;  /* 0x0000007e0f007804 */ /* 0x000fd20000000000 */
[----:B------:R-:W2:Y:S04]  /*03e0*/  @!P0 LDG.E R22, desc[UR18][R28.64+0x10] ;  /* 0x000010121c168981 */ /* 0x000ea8000c1e1900 */
[----:B------:R-:W3:Y:S04]  /*03f0*/  @P1 LDG.E R20, desc[UR18][R28.64+0x24] ;  /* 0x000024121c141981 */ /* 0x000ee8000c1e1900 */
[----:B------:R-:W4:Y:S04]  /*0400*/  @P2 LDG.E R18, desc[UR18][R28.64+0x38] ;  /* 0x000038121c122981 */ /* 0x000f28000c1e1900 */
[----:B------:R-:W4:Y:S04]  /*0410*/  @P3 LDG.E R16, desc[UR18][R28.64+0x4c] ;  /* 0x00004c121c103981 */ /* 0x000f28000c1e1900 */
[----:B------:R-:W4:Y:S04]  /*0420*/  @!P0 LDG.E R17, desc[UR18][R28.64+0x4] ;  /* 0x000004121c118981 */ /* 0x000f28000c1e1900 */
[----:B------:R-:W4:Y:S01]  /*0430*/  @P1 LDG.E R19, desc[UR18][R28.64+0x18] ;  /* 0x000018121c131981 */ /* 0x000f22000c1e1900 */
[----:B--2---:R-:W-:-:S04]  /*0440*/  @!P0 LOP3.LUT R5, R5, R22, RZ, 0x3c, !PT ;  /* 0x0000001605058212 */ /* 0x004fc800078e3cff */
[----:B---3--:R-:W-:Y:S02]  /*0450*/  @P1 LOP3.LUT R5, R5, R20, RZ, 0x3c, !PT ;  /* 0x0000001405051212 */ /* 0x008fe400078e3cff */
[----:B------:R-:W2:Y:S02]  /*0460*/  @!P0 LDG.E R20, desc[UR18][R28.64] ;  /* 0x000000121c148981 */ /* 0x000ea4000c1e1900 */
[----:B----4-:R-:W-:Y:S02]  /*0470*/  @P2 LOP3.LUT R5, R5, R18, RZ, 0x3c, !PT ;  /* 0x0000001205052212 */ /* 0x010fe400078e3cff */
[----:B------:R-:W3:Y:S02]  /*0480*/  @P4 LDG.E R18, desc[UR18][R28.64+0x60] ;  /* 0x000060121c124981 */ /* 0x000ee4000c1e1900 */
[----:B------:R-:W-:Y:S02]  /*0490*/  @P3 LOP3.LUT R5, R5, R16, RZ, 0x3c, !PT ;  /* 0x0000001005053212 */ /* 0x000fe400078e3cff */
[----:B------:R-:W4:Y:S01]  /*04a0*/  @P5 LDG.E R16, desc[UR18][R28.64+0x74] ;  /* 0x000074121c105981 */ /* 0x000f22000c1e1900 */
[----:B------:R-:W-:-:S03]  /*04b0*/  @!P0 LOP3.LUT R10, R10, R17, RZ, 0x3c, !PT ;  /* 0x000000110a0a8212 */ /* 0x000fc600078e3cff */
[----:B------:R-:W2:Y:S01]  /*04c0*/  @!P0 LDG.E R17, desc[UR18][R28.64+0xc] ;  /* 0x00000c121c118981 */ /* 0x000ea2000c1e1900 */
[----:B---3--:R-:W-:-:S03]  /*04d0*/  @P4 LOP3.LUT R5, R5, R18, RZ, 0x3c, !PT ;  /* 0x0000001205054212 */ /* 0x008fc600078e3cff */
[----:B------:R-:W3:Y:S01]  /*04e0*/  @P1 LDG.E R18, desc[UR18][R28.64+0x14] ;  /* 0x000014121c121981 */ /* 0x000ee2000c1e1900 */
[----:B----4-:R-:W-:-:S03]  /*04f0*/  @P5 LOP3.LUT R5, R5, R16, RZ, 0x3c, !PT ;  /* 0x0000001005055212 */ /* 0x010fc600078e3cff */
[----:B------:R-:W4:Y:S01]  /*0500*/  @P6 LDG.E R16, desc[UR18][R28.64+0x88] ;  /* 0x000088121c106981 */ /* 0x000f22000c1e1900 */
[----:B--2---:R-:W-:-:S03]  /*0510*/  @!P0 LOP3.LUT R7, R7, R20, RZ, 0x3c, !PT ;  /* 0x0000001407078212 */ /* 0x004fc600078e3cff */
[----:B------:R-:W2:Y:S01]  /*0520*/  @!P0 LDG.E R20, desc[UR18][R28.64+0x8] ;  /* 0x000008121c148981 */ /* 0x000ea2000c1e1900 */
[----:B------:R-:W-:-:S03]  /*0530*/  @!P0 LOP3.LUT R4, R4, R17, RZ, 0x3c, !PT ;  /* 0x0000001104048212 */ /* 0x000fc600078e3cff */
[----:B------:R-:W2:Y:S01]  /*0540*/  @P1 LDG.E R17, desc[UR18][R28.64+0x20] ;  /* 0x000020121c111981 */ /* 0x000ea2000c1e1900 */
[----:B---3--:R-:W-:-:S03]  /*0550*/  @P1 LOP3.LUT R7, R7, R18, RZ, 0x3c, !PT ;  /* 0x0000001207071212 */ /* 0x008fc600078e3cff */
[----:B------:R-:W3:Y:S01]  /*0560*/  @P1 LDG.E R18, desc[UR18][R28.64+0x1c] ;  /* 0x00001c121c121981 */ /* 0x000ee2000c1e1900 */
[----:B----4-:R-:W-:-:S03]  /*0570*/  @P6 LOP3.LUT R5, R5, R16, RZ, 0x3c, !PT ;  /* 0x0000001005056212 */ /* 0x010fc600078e3cff */
[----:B------:R-:W4:Y:S01]  /*0580*/  @P2 LDG.E R16, desc[UR18][R28.64+0x28] ;  /* 0x000028121c102981 */ /* 0x000f22000c1e1900 */
[----:B--2---:R-:W-:Y:S02]  /*0590*/  @!P0 LOP3.LUT R11, R11, R20, RZ, 0x3c, !PT ;  /* 0x000000140b0b8212 */ /* 0x004fe400078e3cff */
[----:B------:R-:W-:Y:S02]  /*05a0*/  @P1 LOP3.LUT R10, R10, R19, RZ, 0x3c, !PT ;  /* 0x000000130a0a1212 */ /* 0x000fe400078e3cff */
[----:B------:R-:W-:Y:S01]  /*05b0*/  @P1 LOP3.LUT R4, R4, R17, RZ, 0x3c, !PT ;  /* 0x0000001104041212 */ /* 0x000fe200078e3cff */
[----:B------:R-:W2:Y:S04]  /*05c0*/  @P2 LDG.E R19, desc[UR18][R28.64+0x2c] ;  /* 0x00002c121c132981 */ /* 0x000ea8000c1e1900 */
[----:B------:R-:W2:Y:S01]  /*05d0*/  @P2 LDG.E R17, desc[UR18][R28.64+0x34] ;  /* 0x000034121c112981 */ /* 0x000ea2000c1e1900 */
[----:B---3--:R-:W-:-:S03]  /*05e0*/  @P1 LOP3.LUT R11, R11, R18, RZ, 0x3c, !PT ;  /* 0x000000120b0b1212 */ /* 0x008fc600078e3cff */
[----:B------:R-:W3:Y:S01]  /*05f0*/  @P2 LDG.E R18, desc[UR18][R28.64+0x30] ;  /* 0x000030121c122981 */ /* 0x000ee2000c1e1900 */
[----:B----4-:R-:W-:-:S03]  /*0600*/  @P2 LOP3.LUT R7, R7, R16, RZ, 0x3c, !PT ;  /* 0x0000001007072212 */ /* 0x010fc600078e3cff */
[----:B------:R-:W4:Y:S01]  /*0610*/  @P3 LDG.E R16, desc[UR18][R28.64+0x3c] ;  /* 0x00003c121c103981 */ /* 0x000f22000c1e1900 */
[----:B--2---:R-:W-:-:S03]  /*0620*/  @P2 LOP3.LUT R10, R10, R19, RZ, 0x3c, !PT ;  /* 0x000000130a0a2212 */ /* 0x004fc600078e3cff */
[----:B------:R-:W2:Y:S01]  /*0630*/  @P3 LDG.E R19, desc[UR18][R28.64+0x40] ;  /* 0x000040121c133981 */ /* 0x000ea2000c1e1900 */
[----:B------:R-:W-:-:S03]  /*0640*/  @P2 LOP3.LUT R4, R4, R17, RZ, 0x3c, !PT ;  /* 0x0000001104042212 */ /* 0x000fc600078e3cff */
        /* <DEDUP_REMOVED lines=21> */
[----:B------:R-:W-:Y:S02]  /*07a0*/  LOP3.LUT P0, RZ, R15, 0x80, RZ, 0xc0, !PT ;  /* 0x000000800fff7812 */ /* 0x000fe4000780c0ff */
[----:B--2---:R-:W-:Y:S02]  /*07b0*/  @P5 LOP3.LUT R10, R10, R19, RZ, 0x3c, !PT ;  /* 0x000000130a0a5212 */ /* 0x004fe400078e3cff */
        /* <DEDUP_REMOVED lines=15> */
[----:B--2---:R-:W-:Y:S02]  /*08b0*/  @P0 LOP3.LUT R10, R10, R19, RZ, 0x3c, !PT ;  /* 0x000000130a0a0212 */ /* 0x004fe400078e3cff */
[----:B------:R-:W-:Y:S02]  /*08c0*/  @P0 LOP3.LUT R4, R4, R17, RZ, 0x3c, !PT ;  /* 0x0000001104040212 */ /* 0x000fe400078e3cff */
[----:B---3--:R-:W-:Y:S02]  /*08d0*/  @P0 LOP3.LUT R11, R11, R18, RZ, 0x3c, !PT ;  /* 0x000000120b0b0212 */ /* 0x008fe400078e3cff */
[----:B----4-:R-:W-:Y:S02]  /*08e0*/  @P0 LOP3.LUT R5, R5, R16, RZ, 0x3c, !PT ;  /* 0x0000001005050212 */ /* 0x010fe400078e3cff */
[----:B------:R-:W-:-:S13]  /*08f0*/  R2P PR, R15.B1, 0x7f ;  /* 0x0000007f0f007804 */ /* 0x000fda0000001000 */
[----:B------:R-:W2:Y:S04]  /*0900*/  @P0 LDG.E R16, desc[UR18][R28.64+0xa0] ;  /* 0x0000a0121c100981 */ /* 0x000ea8000c1e1900 */
[----:B------:R-:W3:Y:S04]  /*0910*/  @P0 LDG.E R18, desc[UR18][R28.64+0xa8] ;  /* 0x0000a8121c120981 */ /* 0x000ee8000c1e1900 */
[----:B------:R-:W4:Y:S04]  /*0920*/  @P0 LDG.E R17, desc[UR18][R28.64+0xac] ;  /* 0x0000ac121c110981 */ /* 0x000f28000c1e1900 */
[----:B------:R-:W4:Y:S04]  /*0930*/  @P0 LDG.E R19, desc[UR18][R28.64+0xa4] ;  /* 0x0000a4121c130981 */ /* 0x000f28000c1e1900 */
[----:B------:R-:W4:Y:S04]  /*0940*/  @P1 LDG.E R20, desc[UR18][R28.64+0xc4] ;  /* 0x0000c4121c141981 */ /* 0x000f28000c1e1900 */
[----:B------:R-:W4:Y:S01]  /*0950*/  @P6 LDG.E R22, desc[UR18][R28.64+0x128] ;  /* 0x000128121c166981 */ /* 0x000f22000c1e1900 */
[----:B--2---:R-:W-:-:S03]  /*0960*/  @P0 LOP3.LUT R7, R7, R16, RZ, 0x3c, !PT ;  /* 0x0000001007070212 */ /* 0x004fc600078e3cff */
        /* <DEDUP_REMOVED lines=9> */
[----:B------:R-:W-:Y:S02]  /*0a00*/  LOP3.LUT P0, RZ, R15, 0x8000, RZ, 0xc0, !PT ;  /* 0x000080000fff7812 */ /* 0x000fe4000780c0ff */
[----:B---3--:R-:W-:Y:S01]  /*0a10*/  @P1 LOP3.LUT R7, R7, R18, RZ, 0x3c, !PT ;  /* 0x0000001207071212 */ /* 0x008fe200078e3cff */
[----:B------:R-:W3:Y:S01]  /*0a20*/  @P2 LDG.E R15, desc[UR18][R28.64+0xd4] ;  /* 0x0000d4121c0f2981 */ /* 0x000ee2000c1e1900 */
[----:B----4-:R-:W-:-:S03]  /*0a30*/  @P1 LOP3.LUT R4, R4, R17, RZ, 0x3c, !PT ;  /* 0x0000001104041212 */ /* 0x010fc600078e3cff */
[----:B------:R-:W4:Y:S04]  /*0a40*/  @P2 LDG.E R18, desc[UR18][R28.64+0xc8] ;  /* 0x0000c8121c122981 */ /* 0x000f28000c1e1900 */
[----:B------:R-:W4:Y:S01]  /*0a50*/  @P2 LDG.E R17, desc[UR18][R28.64+0xcc] ;  /* 0x0000cc121c112981 */ /* 0x000f22000c1e1900 */
[----:B--2---:R-:W-:-:S03]  /*0a60*/  @P1 LOP3.LUT R11, R11, R16, RZ, 0x3c, !PT ;  /* 0x000000100b0b1212 */ /* 0x004fc600078e3cff */
[----:B------:R-:W2:Y:S01]  /*0a70*/  @P2 LDG.E R16, desc[UR18][R28.64+0xd0] ;  /* 0x0000d0121c102981 */ /* 0x000ea2000c1e1900 */
[----:B------:R-:W-:Y:S02]  /*0a80*/  @P1 LOP3.LUT R10, R10, R19, RZ, 0x3c, !PT ;  /* 0x000000130a0a1212 */ /* 0x000fe400078e3cff */
[----:B------:R-:W-:Y:S02]  /*0a90*/  @P1 LOP3.LUT R5, R5, R20, RZ, 0x3c, !PT ;  /* 0x0000001405051212 */ /* 0x000fe400078e3cff */
[----:B---3--:R-:W-:Y:S01]  /*0aa0*/  @P2 LOP3.LUT R4, R4, R15, RZ, 0x3c, !PT ;  /* 0x0000000f04042212 */ /* 0x008fe200078e3cff */
[----:B------:R-:W3:Y:S01]  /*0ab0*/  @P2 LDG.E R20, desc[UR18][R28.64+0xd8] ;  /* 0x0000d8121c142981 */ /* 0x000ee2000c1e1900 */
[----:B----4-:R-:W-:-:S03]  /*0ac0*/  @P2 LOP3.LUT R7, R7, R18, RZ, 0x3c, !PT ;  /* 0x0000001207072212 */ /* 0x010fc600078e3cff */
[----:B------:R-:W4:Y:S01]  /*0ad0*/  @P3 LDG.E R15, desc[UR18][R28.64+0xe8] ;  /* 0x0000e8121c0f3981 */ /* 0x000f22000c1e1900 */
[----:B------:R-:W-:-:S03]  /*0ae0*/  @P2 LOP3.LUT R10, R10, R17, RZ, 0x3c, !PT ;  /* 0x000000110a0a2212 */ /* 0x000fc600078e3cff */
        /* <DEDUP_REMOVED lines=8> */
[----:B------:R-:W-:-:S03]  /*0b70*/  @P3 LOP3.LUT R7, R7, R18, RZ, 0x3c, !PT ;  /* 0x0000001207073212 */ /* 0x000fc600078e3cff */
[----:B------:R-:W4:Y:S01]  /*0b80*/  @P4 LDG.E R18, desc[UR18][R28.64+0xf0] ;  /* 0x0000f0121c124981 */ /* 0x000f22000c1e1900 */
[----:B------:R-:W-:-:S03]  /*0b90*/  @P3 LOP3.LUT R10, R10, R17, RZ, 0x3c, !PT ;  /* 0x000000110a0a3212 */ /* 0x000fc600078e3cff */
        /* <DEDUP_REMOVED lines=33> */
[----:B------:R-:W-:-:S04]  /*0db0*/  UIADD3 UR4, UPT, UPT, UR4, 0x10, URZ ;  /* 0x0000001004047890 */ /* 0x000fc8000fffe0ff */
[----:B------:R-:W-:Y:S01]  /*0dc0*/  UISETP.NE.AND UP0, UPT, UR4, 0x20, UPT ;  /* 0x000000200400788c */ /* 0x000fe2000bf05270 */
[----:B------:R-:W-:Y:S02]  /*0dd0*/  @P6 LOP3.LUT R5, R5, R22, RZ, 0x3c, !PT ;  /* 0x0000001605056212 */ /* 0x000fe400078e3cff */
[----:B---3--:R-:W-:Y:S02]  /*0de0*/  @P0 LOP3.LUT R7, R7, R20, RZ, 0x3c, !PT ;  /* 0x0000001407070212 */ /* 0x008fe400078e3cff */
[----:B----4-:R-:W-:Y:S02]  /*0df0*/  @P0 LOP3.LUT R10, R10, R15, RZ, 0x3c, !PT ;  /* 0x0000000f0a0a0212 */ /* 0x010fe400078e3cff */
[----:B------:R-:W-:Y:S02]  /*0e00*/  @P0 LOP3.LUT R11, R11, R18, RZ, 0x3c, !PT ;  /* 0x000000120b0b0212 */ /* 0x000fe400078e3cff */
[----:B------:R-:W-:Y:S02]  /*0e10*/  @P0 LOP3.LUT R4, R4, R17, RZ, 0x3c, !PT ;  /* 0x0000001104040212 */ /* 0x000fe400078e3cff */
[----:B--2---:R-:W-:Y:S01]  /*0e20*/  @P0 LOP3.LUT R5, R5, R16, RZ, 0x3c, !PT ;  /* 0x0000001005050212 */ /* 0x004fe200078e3cff */
[----:B------:R-:W-:Y:S05]  /*0e30*/  BRA.U UP0, `(.L_x_63) ;  /* 0xfffffff5004c7547 */ /* 0x000fea000b83ffff */
[----:B------:R-:W-:-:S04]  /*0e40*/  IADD3 R26, PT, PT, R26, 0x1, RZ ;  /* 0x000000011a1a7810 */ /* 0x000fc80007ffe0ff */
[----:B------:R-:W-:-:S13]  /*0e50*/  ISETP.NE.AND P0, PT, R26, 0x5, PT ;  /* 0x000000051a00780c */ /* 0x000fda0003f05270 */
[----:B------:R-:W-:Y:S05]  /*0e60*/  @P0 BRA `(.L_x_64) ;  /* 0xfffffff400300947 */ /* 0x000fea000383ffff */
[----:B------:R0:W-:Y:S01]  /*0e70*/  STL [R1+0x34], R7 ;  /* 0x0000340701007387 */ /* 0x0001e20000100800 */
[----:B------:R-:W-:-:S03]  /*0e80*/  ISETP.NE.U32.AND P0, PT, R14, 0x1, PT ;  /* 0x000000010e00780c */ /* 0x000fc60003f05070 */
[----:B------:R0:W-:Y:S01]  /*0e90*/  STL.64 [R1+0x38], R10 ;  /* 0x0000380a01007387 */ /* 0x0001e20000100a00 */
[----:B------:R-:W-:-:S03]  /*0ea0*/  ISETP.NE.AND.EX P0, PT, RZ, RZ, PT, P0 ;  /* 0x000000ffff00720c */ /* 0x000fc60003f05300 */
[----:B------:R0:W-:Y:S10]  /*0eb0*/  STL.64 [R1+0x40], R4 ;  /* 0x0000400401007387 */ /* 0x0001f40000100a00 */
[----:B------:R-:W-:Y:S05]  /*0ec0*/  @!P0 BRA `(.L_x_62) ;  /* 0x0000001800048947 */ /* 0x000fea0003800000 */
[----:B------:R-:W-:Y:S01]  /*0ed0*/  UMOV UR5, URZ ;  /* 0x000000ff00057c82 */ /* 0x000fe20008000000 */
[----:B------:R-:W-:Y:S01]  /*0ee0*/  UMOV UR4, URZ ;  /* 0x000000ff00047c82 */ /* 0x000fe20008000000 */
[----:B------:R-:W-:Y:S01]  /*0ef0*/  IMAD.MOV.U32 R26, RZ, RZ, RZ ;  /* 0x000000ffff1a7224 */ /* 0x000fe200078e00ff */
[----:B0-----:R-:W-:Y:S01]  /*0f00*/  MOV R5, UR5 ;  /* 0x0000000500057c02 */ /* 0x001fe20008000f00 */
[----:B------:R-:W-:Y:S01]  /*0f10*/  IMAD.MOV.U32 R7, RZ, RZ, RZ ;  /* 0x000000ffff077224 */ /* 0x000fe200078e00ff */
[----:B------:R-:W-:Y:S01]  /*0f20*/  MOV R11, UR5 ;  /* 0x00000005000b7c02 */ /* 0x000fe20008000f00 */
[----:B------:R-:W-:Y:S01]  /*0f30*/  IMAD.U32 R4, RZ, RZ, UR4 ;  /* 0x00000004ff047e24 */ /* 0x000fe2000f8e00ff */
[----:B------:R-:W-:-:S07]  /*0f40*/  MOV R10, UR4 ;  /* 0x00000004000a7c02 */ /* 0x000fce0008000f00 */
.L_x_66:
[----:B------:R-:W-:-:S06]  /*0f50*/  LEA R3, R26, R1, 0x2 ;  /* 0x000000011a037211 */ /* 0x000fcc00078e10ff */
[----:B------:R-:W5:Y:S01]  /*0f60*/  LDL R3, [R3+0x34] ;  /* 0x0000340003037983 */ /* 0x000f620000100800 */
[----:B------:R-:W-:Y:S01]  /*0f70*/  SHF.L.U32 R2, R26, 0x5, RZ ;  /* 0x000000051a027819 */ /* 0x000fe200000006ff */
[----:B------:R-:W-:-:S06]  /*0f80*/  UMOV UR4, URZ ;  /* 0x000000ff00047c82 */ /* 0x000fcc0008000000 */
.L_x_65:
        /* <DEDUP_REMOVED lines=181> */
[----:B------:R-:W-:Y:S05]  /*1ae0*/  @P0 BRA `(.L_x_62) ;  /* 0x0000000800fc0947 */ /* 0x000fea0003800000 */
[----:B------:R-:W-:Y:S01]  /*1af0*/  UMOV UR5, URZ ;  /* 0x000000ff00057c82 */ /* 0x000fe20008000000 */
[----:B------:R-:W-:Y:S01]  /*1b00*/  UMOV UR4, URZ ;  /* 0x000000ff00047c82 */ /* 0x000fe20008000000 */
[----:B------:R-:W-:Y:S01]  /*1b10*/  IMAD.MOV.U32 R19, RZ, RZ, RZ ;  /* 0x000000ffff137224 */ /* 0x000fe200078e00ff */
[----:B-1----:R-:W-:Y:S01]  /*1b20*/  MOV R5, UR5 ;  /* 0x0000000500057c02 */ /* 0x002fe20008000f00 */
[----:B------:R-:W-:Y:S01]  /*1b30*/  IMAD.MOV.U32 R7, RZ, RZ, RZ ;  /* 0x000000ffff077224 */ /* 0x000fe200078e00ff */
[----:B------:R-:W-:Y:S01]  /*1b40*/  MOV R11, UR5 ;  /* 0x00000005000b7c02 */ /* 0x000fe20008000f00 */
[----:B------:R-:W-:Y:S01]  /*1b50*/  IMAD.U32 R4, RZ, RZ, UR4 ;  /* 0x00000004ff047e24 */ /* 0x000fe2000f8e00ff */
[----:B------:R-:W-:-:S07]  /*1b60*/  MOV R10, UR4 ;  /* 0x00000004000a7c02 */ /* 0x000fce0008000f00 */
.L_x_68:
[----:B------:R-:W-:-:S06]  /*1b70*/  LEA R3, R19, R1, 0x2 ;  /* 0x0000000113037211 */ /* 0x000fcc00078e10ff */
[----:B------:R-:W5:Y:S01]  /*1b80*/  LDL R3, [R3+0x34] ;  /* 0x0000340003037983 */ /* 0x000f620000100800 */
[----:B------:R-:W-:Y:S01]  /*1b90*/  SHF.L.U32 R2, R19, 0x5, RZ ;  /* 0x0000000513027819 */ /* 0x000fe200000006ff */
[----:B------:R-:W-:-:S06]  /*1ba0*/  UMOV UR4, URZ ;  /* 0x000000ff00047c82 */ /* 0x000fcc0008000000 */
.L_x_67:
        /* <DEDUP_REMOVED lines=12> */
[----:B------:R-:W4:Y:S04]  /*1c70*/  @!P0 LDG.E R15, desc[UR18][R22.64+0xc] ;  /* 0x00000c12160f8981 */ /* 0x000f28000c1e1900 */
        /* <DEDUP_REMOVED lines=10> */
[----:B------:R-:W4:Y:S01]  /*1d20*/  @P1 LDG.E R17, desc[UR18][R22.64+0x18] ;  /* 0x0000181216111981 */ /* 0x000f22000c1e1900 */
[----:B------:R-:W-:-:S03]  /*1d30*/  @!P0 LOP3.LUT R4, R4, R15, RZ, 0x3c, !PT ;  /* 0x0000000f04048212 */ /* 0x000fc600078e3cff */
[----:B------:R-:W4:Y:S01]  /*1d40*/  @P1 LDG.E R15, desc[UR18][R22.64+0x20] ;  /* 0x00002012160f1981 */ /* 0x000f22000c1e1900 */
[----:B--2---:R-:W-:-:S03]  /*1d50*/  @!P0 LOP3.LUT R11, R11, R20, RZ, 0x3c, !PT ;  /* 0x000000140b0b8212 */ /* 0x004fc600078e3cff */
[----:B------:R-:W2:Y:S01]  /*1d60*/  @P1 LDG.E R20, desc[UR18][R22.64+0x14] ;  /* 0x0000141216141981 */ /* 0x000ea2000c1e1900 */
[----:B---3--:R-:W-:-:S03]  /*1d70*/  @P4 LOP3.LUT R5, R5, R18, RZ, 0x3c, !PT ;  /* 0x0000001205054212 */ /* 0x008fc600078e3cff */
[----:B------:R-:W3:Y:S01]  /*1d80*/  @P1 LDG.E R18, desc[UR18][R22.64+0x1c] ;  /* 0x00001c1216121981 */ /* 0x000ee2000c1e1900 */
[----:B----4-:R-:W-:-:S03]  /*1d90*/  @P5 LOP3.LUT R5, R5, R16, RZ, 0x3c, !PT ;  /* 0x0000001005055212 */ /* 0x010fc600078e3cff */
[----:B------:R-:W4:Y:S01]  /*1da0*/  @P6 LDG.E R16, desc[UR18][R22.64+0x88] ;  /* 0x0000881216106981 */ /* 0x000f22000c1e1900 */
[----:B------:R-:W-:Y:S02]  /*1db0*/  @!P0 LOP3.LUT R7, R7, R28, RZ, 0x3c, !PT ;  /* 0x0000001c07078212 */ /* 0x000fe400078e3cff */
[----:B------:R-:W-:Y:S02]  /*1dc0*/  @P1 LOP3.LUT R10, R10, R17, RZ, 0x3c, !PT ;  /* 0x000000110a0a1212 */ /* 0x000fe400078e3cff */
        /* <DEDUP_REMOVED lines=13> */
[----:B--2---:R-:W-:Y:S02]  /*1ea0*/  @P2 LOP3.LUT R7, R7, R20, RZ, 0x3c, !PT ;  /* 0x0000001407072212 */ /* 0x004fe400078e3cff */
[----:B---3--:R-:W-:Y:S01]  /*1eb0*/  @P2 LOP3.LUT R11, R11, R18, RZ, 0x3c, !PT ;  /* 0x000000120b0b2212 */ /* 0x008fe200078e3cff */
[----:B------:R-:W2:Y:S01]  /*1ec0*/  @P4 LDG.E R20, desc[UR18][R22.64+0x58] ;  /* 0x0000581216144981 */ /* 0x000ea2000c1e1900 */
[----:B----4-:R-:W-:-:S03]  /*1ed0*/  @P3 LOP3.LUT R7, R7, R16, RZ, 0x3c, !PT ;  /* 0x0000001007073212 */ /* 0x010fc600078e3cff */
[----:B------:R-:W3:Y:S04]  /*1ee0*/  @P3 LDG.E R18, desc[UR18][R22.64+0x44] ;  /* 0x0000441216123981 */ /* 0x000ee8000c1e1900 */
[----:B------:R-:W4:Y:S01]  /*1ef0*/  @P4 LDG.E R16, desc[UR18][R22.64+0x50] ;  /* 0x0000501216104981 */ /* 0x000f22000c1e1900 */
[----:B------:R-:W-:Y:S02]  /*1f00*/  @P3 LOP3.LUT R10, R10, R27, RZ, 0x3c, !PT ;  /* 0x0000001b0a0a3212 */ /* 0x000fe400078e3cff */
[----:B------:R-:W-:Y:S01]  /*1f10*/  @P3 LOP3.LUT R4, R4, R17, RZ, 0x3c, !PT ;  /* 0x0000001104043212 */ /* 0x000fe200078e3cff */
[----:B------:R-:W2:Y:S01]  /*1f20*/  @P5 LDG.E R27, desc[UR18][R22.64+0x70] ;  /* 0x00007012161b5981 */ /* 0x000ea2000c1e1900 */
[----:B------:R-:W-:-:S03]  /*1f30*/  @P4 LOP3.LUT R10, R10, R15, RZ, 0x3c, !PT ;  /* 0x0000000f0a0a4212 */ /* 0x000fc600078e3cff */
[----:B------:R-:W2:Y:S04]  /*1f40*/  @P4 LDG.E R17, desc[UR18][R22.64+0x5c] ;  /* 0x00005c1216114981 */ /* 0x000ea8000c1e1900 */
[----:B------:R-:W2:Y:S01]  /*1f50*/  @P5 LDG.E R15, desc[UR18][R22.64+0x68] ;  /* 0x00006812160f5981 */ /* 0x000ea2000c1e1900 */
[----:B---3--:R-:W-:-:S03]  /*1f60*/  @P3 LOP3.LUT R11, R11, R18, RZ, 0x3c, !PT ;  /* 0x000000120b0b3212 */ /* 0x008fc600078e3cff */
[----:B------:R-:W3:Y:S01]  /*1f70*/  @P5 LDG.E R18, desc[UR18][R22.64+0x64] ;  /* 0x0000641216125981 */ /* 0x000ee2000c1e1900 */
[----:B----4-:R-:W-:-:S03]  /*1f80*/  @P4 LOP3.LUT R7, R7, R16, RZ, 0x3c, !PT ;  /* 0x0000001007074212 */ /* 0x010fc600078e3cff */
[----:B------:R-:W4:Y:S01]  /*1f90*/  @P5 LDG.E R16, desc[UR18][R22.64+0x6c] ;  /* 0x00006c1216105981 */ /* 0x000f22000c1e1900 */
[----:B--2---:R-:W-:Y:S02]  /*1fa0*/  @P4 LOP3.LUT R11, R11, R20, RZ, 0x3c, !PT ;  /* 0x000000140b0b4212 */ /* 0x004fe400078e3cff */
[----:B------:R-:W-:Y:S02]  /*1fb0*/  @P4 LOP3.LUT R4, R4, R17, RZ, 0x3c, !PT ;  /* 0x0000001104044212 */ /* 0x000fe400078e3cff */
        /* <DEDUP_REMOVED lines=8> */
[----:B------:R-:W-:Y:S02]  /*2040*/  @P5 LOP3.LUT R4, R4, R27, RZ, 0x3c, !PT ;  /* 0x0000001b04045212 */ /* 0x000fe400078e3cff */
[----:B--2---:R-:W-:Y:S02]  /*2050*/  @P6 LOP3.LUT R10, R10, R17, RZ, 0x3c, !PT ;  /* 0x000000110a0a6212 */ /* 0x004fe400078e3cff */
[----:B------:R-:W-:-:S07]  /*2060*/  @P6 LOP3.LUT R4, R4, R15, RZ, 0x3c, !PT ;  /* 0x0000000f04046212 */ /* 0x000fce00078e3cff */
[----:B------:R-:W2:Y:S04]  /*2070*/  @P0 LDG.E R20, desc[UR18][R22.64+0x8c] ;  /* 0x00008c1216140981 */ /* 0x000ea8000c1e1900 */
        /* <DEDUP_REMOVED lines=26> */
[----:B------:R-:W-:Y:S02]  /*2220*/  @P0 LOP3.LUT R5, R5, R20, RZ, 0x3c, !PT ;  /* 0x0000001405050212 */ /* 0x000fe400078e3cff */
[----:B------:R-:W-:Y:S01]  /*2230*/  LOP3.LUT P0, RZ, R14, 0x8000, RZ, 0xc0, !PT ;  /* 0x000080000eff7812 */ /* 0x000fe2000780c0ff */
        /* <DEDUP_REMOVED lines=8> */
[----:B------:R-:W-:Y:S02]  /*22c0*/  @P1 LOP3.LUT R4, R4, R27, RZ, 0x3c, !PT ;  /* 0x0000001b04041212 */ /* 0x000fe400078e3cff */
[----:B------:R-:W-:Y:S01]  /*22d0*/  @P2 LOP3.LUT R10, R10, R17, RZ, 0x3c, !PT ;  /* 0x000000110a0a2212 */ /* 0x000fe200078e3cff */
[----:B------:R-:W4:Y:S04]  /*22e0*/  @P4 LDG.E R27, desc[UR18][R22.64+0xf4] ;  /* 0x0000f412161b4981 */ /* 0x000f28000c1e1900 */
        /* <DEDUP_REMOVED lines=23> */
[----:B------:R-:W4:Y:S01]  /*2460*/  @P0 LDG.E R27, desc[UR18][R22.64+0x138] ;  /* 0x00013812161b0981 */ /* 0x000f22000c1e1900 */
[----:B------:R-:W-:-:S03]  /*2470*/  @P4 LOP3.LUT R4, R4, R17, RZ, 0x3c, !PT ;  /* 0x0000001104044212 */ /* 0x000fc600078e3cff */
        /* <DEDUP_REMOVED lines=22> */
[----:B------:R-:W-:-:S04]  /*25e0*/  UIADD3 UR4, UPT, UPT, UR4, 0x10, URZ ;  /* 0x0000001004047890 */ /* 0x000fc8000fffe0ff */
[----:B------:R-:W-:Y:S01]  /*25f0*/  UISETP.NE.AND UP0, UPT, UR4, 0x20, UPT ;  /* 0x000000200400788c */ /* 0x000fe2000bf05270 */
[----:B------:R-:W-:Y:S02]  /*2600*/  @P6 LOP3.LUT R5, R5, R20, RZ, 0x3c, !PT ;  /* 0x0000001405056212 */ /* 0x000fe400078e3cff */
[----:B------:R-:W-:Y:S02]  /*2610*/  @P6 LOP3.LUT R4, R4, R17, RZ, 0x3c, !PT ;  /* 0x0000001104046212 */ /* 0x000fe400078e3cff */
[----:B------:R-:W-:Y:S02]  /*2620*/  @P0 LOP3.LUT R5, R5, R14, RZ, 0x3c, !PT ;  /* 0x0000000e05050212 */ /* 0x000fe400078e3cff */
[----:B------:R-:W-:Y:S02]  /*2630*/  @P0 LOP3.LUT R4, R4, R27, RZ, 0x3c, !PT ;  /* 0x0000001b04040212 */ /* 0x000fe400078e3cff */
[----:B--2---:R-:W-:Y:S02]  /*2640*/  @P0 LOP3.LUT R7, R7, R18, RZ, 0x3c, !PT ;  /* 0x0000001207070212 */ /* 0x004fe400078e3cff */
[----:B---3--:R-:W-:-:S02]  /*2650*/  @P0 LOP3.LUT R10, R10, R15, RZ, 0x3c, !PT ;  /* 0x0000000f0a0a0212 */ /* 0x008fc400078e3cff */
[----:B----4-:R-:W-:Y:S01]  /*2660*/  @P0 LOP3.LUT R11, R11, R16, RZ, 0x3c, !PT ;  /* 0x000000100b0b0212 */ /* 0x010fe200078e3cff */
[----:B------:R-:W-:Y:S05]  /*2670*/  BRA.U UP0, `(.L_x_67) ;  /* 0xfffffff5004c7547 */ /* 0x000fea000b83ffff */
[----:B------:R-:W-:-:S04]  /*2680*/  IADD3 R19, PT, PT, R19, 0x1, RZ ;  /* 0x0000000113137810 */ /* 0x000fc80007ffe0ff */
[----:B------:R-:W-:-:S13]  /*2690*/  ISETP.NE.AND P0, PT, R19, 0x5, PT ;  /* 0x000000051300780c */ /* 0x000fda0003f05270 */
[----:B------:R-:W-:Y:S05]  /*26a0*/  @P0 BRA `(.L_x_68) ;  /* 0xfffffff400300947 */ /* 0x000fea000383ffff */
[----:B------:R2:W-:Y:S04]  /*26b0*/  STL [R1+0x34], R7 ;  /* 0x0000340701007387 */ /* 0x0005e80000100800 */
[----:B------:R2:W-:Y:S04]  /*26c0*/  STL.64 [R1+0x38], R10 ;  /* 0x0000380a01007387 */ /* 0x0005e80000100a00 */
[----:B------:R2:W-:Y:S02]  /*26d0*/  STL.64 [R1+0x40], R4 ;  /* 0x0000400401007387 */ /* 0x0005e40000100a00 */
.L_x_62:
[----:B------:R-:W-:Y:S05]  /*26e0*/  BSYNC.RECONVERGENT B0 ;  /* 0x0000000000007941 */ /* 0x000fea0003800200 */
.L_x_61:
[----:B------:R-:W-:Y:S01]  /*26f0*/  ISETP.GT.U32.AND P0, PT, R9, 0x3, PT ;  /* 0x000000030900780c */ /* 0x000fe20003f04070 */
[----:B------:R-:W-:Y:S01]  /*2700*/  VIADD R21, R21, 0x1 ;  /* 0x0000000115157836 */ /* 0x000fe20000000000 */
[--C-:B------:R-:W-:Y:S02]  /*2710*/  SHF.R.U64 R9, R9, 0x2, R8.reuse ;  /* 0x0000000209097819 */ /* 0x100fe40000001208 */
[----:B------:R-:W-:Y:S02]  /*2720*/  ISETP.GT.U32.AND.EX P0, PT, R8, RZ, PT, P0 ;  /* 0x000000ff0800720c */ /* 0x000fe40003f04100 */
[----:B------:R-:W-:-:S11]  /*2730*/  SHF.R.U32.HI R8, RZ, 0x2, R8 ;  /* 0x00000002ff087819 */ /* 0x000fd60000011608 */
[----:B------:R-:W-:Y:S05]  /*2740*/  @P0 BRA `(.L_x_69) ;  /* 0xffffffd800cc0947 */ /* 0x000fea000383ffff */
.L_x_60:
[----:B------:R-:W-:Y:S05]  /*2750*/  BSYNC.RECONVERGENT B1 ;  /* 0x0000000000017941 */ /* 0x000fea0003800200 */
.L_x_59:
[----:B------:R-:W3:Y:S02]  /*2760*/  LDCU.64 UR4, c[0x0][0x388] ;  /* 0x00007100ff0477ac */ /* 0x000ee40008000a00 */
[----:B---3--:R-:W-:-:S04]  /*2770*/  ISETP.GE.U32.AND P0, PT, R13, UR4, PT ;  /* 0x000000040d007c0c */ /* 0x008fc8000bf06070 */
[----:B------:R-:W-:-:S13]  /*2780*/  ISETP.GE.U32.AND.EX P0, PT, R12, UR5, PT, P0 ;  /* 0x000000050c007c0c */ /* 0x000fda000bf06100 */
[----:B------:R-:W-:Y:S05]  /*2790*/  @P0 EXIT ;  /* 0x000000000000094d */ /* 0x000fea0003800000 */
[----:B------:R-:W3:Y:S01]  /*27a0*/  LDC.64 R2, c[0x0][0x398] ;  /* 0x0000e600ff027b82 */ /* 0x000ee20000000a00 */
[----:B------:R-:W4:Y:S01]  /*27b0*/  LDCU.64 UR16, c[0x0][0x3a8] ;  /* 0x00007500ff1077ac */ /* 0x000f220008000a00 */
[----:B------:R-:W-:Y:S01]  /*27c0*/  BSSY.RECONVERGENT B3, `(.L_x_70) ;  /* 0x0000086000037945 */ /* 0x000fe20003800200 */
[----:B------:R-:W5:Y:S05]  /*27d0*/  LDCU UR12, c[0x0][0x370] ;  /* 0x00006e00ff0c77ac */ /* 0x000f6a0008000800 */
[----:B------:R-:W0:Y:S01]  /*27e0*/  LDC.64 R8, c[0x0][0x398] ;  /* 0x0000e600ff087b82 */ /* 0x000e220000000a00 */
[----:B------:R-:W1:Y:S01]  /*27f0*/  LDCU UR11, c[0x0][0x3a0] ;  /* 0x00007400ff0b77ac */ /* 0x000e620008000800 */
[----:B------:R-:W2:Y:S01]  /*2800*/  LDCU UR8, c[0x0][0x3b8] ;  /* 0x00007700ff0877ac */ /* 0x000ea20008000800 */
[----:B------:R-:W0:Y:S01]  /*2810*/  LDCU.64 UR14, c[0x0][0x3a8] ;  /* 0x00007500ff0e77ac */ /* 0x000e220008000a00 */
[----:B----4-:R-:W-:Y:S01]  /*2820*/  DSETP.LT.AND P0, PT, RZ, UR16, PT ;  /* 0x00000010ff007e2a */ /* 0x010fe2000bf01000 */
[----:B------:R-:W4:Y:S01]  /*2830*/  LDCU UR10, c[0x0][0x3b0] ;  /* 0x00007600ff0a77ac */ /* 0x000f220008000800 */
[----:B-----5:R-:W-:-:S02]  /*2840*/  IMAD R16, R0, UR12, RZ ;  /* 0x0000000c00107c24 */ /* 0x020fc4000f8e02ff */
[----:B---3--:R-:W-:Y:S01]  /*2850*/  FADD R15, -R2, R3 ;  /* 0x00000003020f7221 */ /* 0x008fe20000000100 */
[----:B------:R-:W3:Y:S01]  /*2860*/  LDCU UR9, c[0x0][0x3b4] ;  /* 0x00007680ff0977ac */ /* 0x000ee20008000800 */
[----:B------:R-:W0:Y:S01]  /*2870*/  LDCU.128 UR4, c[0x0][0x380] ;  /* 0x00007000ff0477ac */ /* 0x000e220008000c00 */
[----:B-1----:R-:W-:Y:S02]  /*2880*/  UISETP.GE.AND UP1, UPT, UR11, URZ, UPT ;  /* 0x000000ff0b00728c */ /* 0x002fe4000bf26270 */
[----:B--2-4-:R-:W-:-:S11]  /*2890*/  UISETP.GE.AND UP0, UPT, UR8, URZ, UPT ;  /* 0x000000ff0800728c */ /* 0x014fd6000bf06270 */
.L_x_80:
[----:B------:R-:W-:Y:S01]  /*28a0*/  MOV R19, R11 ;  /* 0x0000000b00137202 */ /* 0x000fe20000000f00 */
[----:B-1----:R-:W-:Y:S01]  /*28b0*/  IMAD.MOV.U32 R14, RZ, RZ, R4 ;  /* 0x000000ffff0e7224 */ /* 0x002fe200078e0004 */
[----:B------:R-:W-:Y:S01]  /*28c0*/  MOV R17, R10 ;  /* 0x0000000a00117202 */ /* 0x000fe20000000f00 */
[----:B------:R-:W-:Y:S01]  /*28d0*/  BSSY.RECONVERGENT B2, `(.L_x_71) ;  /* 0x000006b000027945 */ /* 0x000fe20003800200 */
[----:B------:R-:W-:Y:S01]  /*28e0*/  MOV R18, R5 ;  /* 0x0000000500127202 */ /* 0x000fe20000000f00 */
[----:B0-----:R-:W-:Y:S01]  /*28f0*/  IMAD.MOV.U32 R4, RZ, RZ, R5 ;  /* 0x000000ffff047224 */ /* 0x001fe200078e0005 */
[----:B------:R-:W-:Y:S01]  /*2900*/  MOV R11, R14 ;  /* 0x0000000e000b7202 */ /* 0x000fe20000000f00 */
[----:B------:R-:W-:Y:S01]  /*2910*/  IMAD.MOV.U32 R10, RZ, RZ, R19 ;  /* 0x000000ffff0a7224 */ /* 0x000fe200078e0013 */
[----:B------:R-:W-:Y:S06]  /*2920*/  @!P0 BRA `(.L_x_72) ;  /* 0x0000000000688947 */ /* 0x000fec0003800000 */
[----:B------:R-:W-:Y:S01]  /*2930*/  SHF.R.U32.HI R10, RZ, 0x2, R7 ;  /* 0x00000002ff0a7819 */ /* 0x000fe20000011607 */
[----:B------:R-:W-:Y:S01]  /*2940*/  IMAD.MOV.U32 R3, RZ, RZ, 0x2f800000 ;  /* 0x2f800000ff037424 */ /* 0x000fe200078e00ff */
[----:B------:R-:W-:Y:S01]  /*2950*/  IADD3 R6, PT, PT, R6, 0x587c5, RZ ;  /* 0x000587c506067810 */ /* 0x000fe20007ffe0ff */
[----:B------:R-:W-:Y:S01]  /*2960*/  IMAD.MOV.U32 R20, RZ, RZ, 0x7fff ;  /* 0x00007fffff147424 */ /* 0x000fe200078e00ff */
[----:B------:R-:W-:Y:S01]  /*2970*/  LOP3.LUT R11, R10, R7, RZ, 0x3c, !PT ;  /* 0x000000070a0b7212 */ /* 0x000fe200078e3cff */
[----:B------:R-:W-:Y:S04]  /*2980*/  IMAD.SHL.U32 R10, R5, 0x10, RZ ;  /* 0x00000010050a7824 */ /* 0x000fe800078e00ff */
[C---:B------:R-:W-:Y:S05]  /*2990*/  IMAD.SHL.U32 R7, R11.reuse, 0x2, RZ ;  /* 0x000000020b077824 */ /* 0x040fea00078e00ff */
[----:B------:R-:W-:Y:S02]  /*29a0*/  LOP3.LUT R10, R11, R7, R10, 0x96, !PT ;  /* 0x000000070b0a7212 */ /* 0x000fe400078e960a */
[----:B------:R-:W-:Y:S02]  /*29b0*/  MOV R7, R17 ;  /* 0x0000001100077202 */ /* 0x000fe40000000f00 */
[----:B------:R-:W-:Y:S05]  /*29c0*/  LOP3.LUT R4, R10, R5, RZ, 0x3c, !PT ;  /* 0x000000050a047212 */ /* 0x000fea00078e3cff */
[----:B------:R-:W-:Y:S05]  /*29d0*/  IMAD.IADD R2, R4, 0x1, R6 ;  /* 0x0000000104027824 */ /* 0x000fea00078e0206 */
[----:B------:R-:W-:Y:S05]  /*29e0*/  I2FP.F32.U32 R2, R2 ;  /* 0x0000000200027245 */ /* 0x000fea0000201000 */
[----:B------:R-:W-:Y:S04]  /*29f0*/  FFMA R0, R2, R3, 1.1641532182693481445e-10 ;  /* 0x2f00000002007423 */ /* 0x000fe80000000003 */
[----:B------:R-:W0:Y:S02]  /*2a00*/  F2F.F64.F32 R10, R0 ;  /* 0x00000000000a7310 */ /* 0x000e240000201800 */
[----:B0-----:R-:W-:Y:S01]  /*2a10*/  DSETP.GEU.AND P1, PT, R10, UR14, PT ;  /* 0x0000000e0a007e2a */ /* 0x001fe2000bf2e000 */
[----:B------:R-:W-:Y:S01]  /*2a20*/  MOV R10, R14 ;  /* 0x0000000e000a7202 */ /* 0x000fe20000000f00 */
[----:B------:R-:W-:Y:S11]  /*2a30*/  IMAD.MOV.U32 R11, RZ, RZ, R5 ;  /* 0x000000ffff0b7224 */ /* 0x000ff600078e0005 */
[----:B------:R-:W-:Y:S01]  /*2a40*/  @!UPT UIADD3 URZ, UPT, UPT, URZ, URZ, URZ ;  /* 0x000000fffffff290 */ /* 0x000fe2000fffe0ff */
[----:B------:R-:W-:Y:S01]  /*2a50*/  @!P1 MOV R7, R17 ;  /* 0x0000001100079202 */ /* 0x000fe20000000f00 */
[--C-:B------:R-:W-:Y:S01]  /*2a60*/  @!P1 IMAD.MOV.U32 R11, RZ, RZ, R14.reuse ;  /* 0x000000ffff0b9224 */ /* 0x100fe200078e000e */
[----:B------:R-:W-:Y:S01]  /*2a70*/  @!P1 PRMT R14, R20, 0x7610, R14 ;  /* 0x00007610140e9816 */ /* 0x000fe2000000000e */
[----:B------:R-:W-:Y:S01]  /*2a80*/  @!P1 IMAD.MOV.U32 R5, RZ, RZ, R4 ;  /* 0x000000ffff059224 */ /* 0x000fe200078e0004 */
[----:B------:R-:W-:Y:S01]  /*2a90*/  @!P1 MOV R4, R18 ;  /* 0x0000001200049202 */ /* 0x000fe20000000f00 */
[----:B------:R-:W-:Y:S01]  /*2aa0*/  @!P1 IMAD.MOV.U32 R10, RZ, RZ, R19 ;  /* 0x000000ffff0a9224 */ /* 0x000fe200078e0013 */
[----:B------:R-:W-:Y:S01]  /*2ab0*/  MOV R17, R19 ;  /* 0x0000001300117202 */ /* 0x000fe20000000f00 */
[----:B------:R-:W-:Y:S06]  /*2ac0*/  @!P1 BRA `(.L_x_73) ;  /* 0x00000004002c9947 */ /* 0x000fec0003800000 */
.L_x_72:
[----:B------:R-:W-:Y:S01]  /*2ad0*/  SHF.R.U32.HI R18, RZ, 0x2, R7 ;  /* 0x00000002ff127819 */ /* 0x000fe20000011607 */
[----:B------:R-:W-:Y:S01]  /*2ae0*/  IMAD.SHL.U32 R14, R4, 0x10, RZ ;  /* 0x00000010040e7824 */ /* 0x000fe200078e00ff */
[----:B------:R-:W-:Y:S02]  /*2af0*/  IADD3 R6, PT, PT, R6, 0x587c5, RZ ;  /* 0x000587c506067810 */ /* 0x000fe40007ffe0ff */
[----:B------:R-:W-:Y:S02]  /*2b00*/  LOP3.LUT R18, R18, R7, RZ, 0x3c, !PT ;  /* 0x0000000712127212 */ /* 0x000fe400078e3cff */
[----:B------:R-:W-:Y:S03]  /*2b10*/  MOV R3, 0x2f800000 ;  /* 0x2f80000000037802 */ /* 0x000fe60000000f00 */
[C---:B------:R-:W-:Y:S05]  /*2b20*/  IMAD.SHL.U32 R7, R18.reuse, 0x2, RZ ;  /* 0x0000000212077824 */ /* 0x040fea00078e00ff */
[----:B------:R-:W-:Y:S04]  /*2b30*/  LOP3.LUT R7, R18, R7, R14, 0x96, !PT ;  /* 0x0000000712077212 */ /* 0x000fe800078e960e */
[----:B------:R-:W-:Y:S05]  /*2b40*/  LOP3.LUT R5, R7, R4, RZ, 0x3c, !PT ;  /* 0x0000000407057212 */ /* 0x000fea00078e3cff */
[----:B------:R-:W-:Y:S05]  /*2b50*/  IMAD.IADD R2, R5, 0x1, R6 ;  /* 0x0000000105027824 */ /* 0x000fea00078e0206 */
[----:B------:R-:W-:Y:S05]  /*2b60*/  I2FP.F32.U32 R2, R2 ;  /* 0x0000000200027245 */ /* 0x000fea0000201000 */
[----:B------:R-:W-:Y:S04]  /*2b70*/  FFMA R0, R2, R3, 1.1641532182693481445e-10 ;  /* 0x2f00000002007423 */ /* 0x000fe80000000003 */
[----:B------:R-:W-:Y:S01]  /*2b80*/  FFMA R18, -R0, R8, R9 ;  /* 0x0000000800127223 */ /* 0x000fe20000000109 */
[----:B------:R-:W-:Y:S06]  /*2b90*/  BRA.U !UP1, `(.L_x_74) ;  /* 0x0000000109b87547 */ /* 0x000fec000b800000 */
[----:B------:R-:W-:Y:S01]  /*2ba0*/  FMUL R3, R18, UR10 ;  /* 0x0000000a12037c20 */ /* 0x000fe20008400000 */
[----:B------:R-:W-:Y:S01]  /*2bb0*/  HFMA2 R18, -RZ, RZ, -448, 0 ;  /* 0xdf000000ff127431 */ /* 0x000fe200000001ff */
[----:B------:R-:W-:Y:S03]  /*2bc0*/  BSSY.RECONVERGENT B1, `(.L_x_75) ;  /* 0x0000028000017945 */ /* 0x000fe60003800200 */
[----:B------:R-:W-:Y:S11]  /*2bd0*/  FSETP.NAN.AND P1, PT, |R3|, |R3|, PT ;  /* 0x400000030300720b */ /* 0x000ff60003f28200 */
[----:B------:R-:W-:Y:S02]  /*2be0*/  @!UPT UIADD3 URZ, UPT, UPT, URZ, URZ, URZ ;  /* 0x000000fffffff290 */ /* 0x000fe4000fffe0ff */
[----:B------:R-:W-:Y:S05]  /*2bf0*/  @P1 BRA `(.L_x_76) ;  /* 0x0000000000901947 */ /* 0x000fea0003800000 */
[----:B------:R-:W-:Y:S02]  /*2c00*/  FSETP.GE.AND P1, PT, R3, 9.22337203685477580800e+18, PT ;  /* 0x5f0000000300780b */ /* 0x000fe40003f26000 */
[----:B------:R-:W-:Y:S11]  /*2c10*/  MOV R18, 0x5f000000 ;  /* 0x5f00000000127802 */ /* 0x000ff60000000f00 */
[----:B------:R-:W-:Y:S05]  /*2c20*/  @P1 BRA `(.L_x_76) ;  /* 0x0000000000841947 */ /* 0x000fea0003800000 */
[----:B------:R-:W-:Y:S02]  /*2c30*/  FSETP.GTU.AND P1, PT, R3, -9.22337203685477580800e+18, PT ;  /* 0xdf0000000300780b */ /* 0x000fe40003f2c000 */
[----:B------:R-:W-:Y:S11]  /*2c40*/  MOV R18, 0xdf000000 ;  /* 0xdf00000000127802 */ /* 0x000ff60000000f00 */
[----:B------:R-:W-:Y:S05]  /*2c50*/  @!P1 BRA `(.L_x_76) ;  /* 0x0000000000789947 */ /* 0x000fea0003800000 */
[----:B------:R-:W-:Y:S01]  /*2c60*/  IMAD.MOV.U32 R19, RZ, RZ, RZ ;  /* 0x000000ffff137224 */ /* 0x000fe200078e00ff */
[----:B------:R-:W-:Y:S01]  /*2c70*/  SHF.R.U32.HI R2, RZ, 0x17, R3 ;  /* 0x00000017ff027819 */ /* 0x000fe20000011603 */
[----:B------:R-:W-:Y:S01]  /*2c80*/  HFMA2 R0, -RZ, RZ, 0, 0 ;  /* 0x00000000ff007431 */ /* 0x000fe200000001ff */
[----:B------:R-:W-:Y:S01]  /*2c90*/  BSSY.RECONVERGENT B0, `(.L_x_77) ;  /* 0x0000012000007945 */ /* 0x000fe20003800200 */
[----:B------:R-:W-:Y:S01]  /*2ca0*/  IMAD.MOV.U32 R7, RZ, RZ, RZ ;  /* 0x000000ffff077224 */ /* 0x000fe200078e00ff */
[----:B------:R-:W-:Y:S01]  /*2cb0*/  LOP3.LUT R2, R2, 0xff, RZ, 0xc0, !PT ;  /* 0x000000ff02027812 */ /* 0x000fe200078ec0ff */
[----:B------:R-:W-:Y:S03]  /*2cc0*/  IMAD.MOV.U32 R14, RZ, RZ, RZ ;  /* 0x000000ffff0e7224 */ /* 0x000fe600078e00ff */
[----:B------:R-:W-:Y:S11]  /*2cd0*/  ISETP.GE.U32.AND P1, PT, R2, 0x7e, PT ;  /* 0x0000007e0200780c */ /* 0x000ff60003f26070 */
[----:B------:R-:W-:Y:S02]  /*2ce0*/  @!UPT UIADD3 URZ, UPT, UPT, URZ, URZ, URZ ;  /* 0x000000fffffff290 */ /* 0x000fe4000fffe0ff */
[----:B------:R-:W-:Y:S05]  /*2cf0*/  @!P1 BRA `(.L_x_78) ;  /* 0x00000000002c9947 */ /* 0x000fea0003800000 */
[----:B------:R-:W-:Y:S01]  /*2d00*/  ISETP.NE.AND P1, PT, R2, 0xbd, PT ;  /* 0x000000bd0200780c */ /* 0x000fe20003f25270 */
[----:B------:R-:W-:Y:S02]  /*2d10*/  IMAD.SHL.U32 R0, R3, 0x80, RZ ;  /* 0x0000008003007824 */ /* 0x000fe400078e00ff */
[----:B------:R-:W-:Y:S03]  /*2d20*/  IMAD.MOV.U32 R7, RZ, RZ, RZ ;  /* 0x000000ffff077224 */ /* 0x000fe600078e00ff */
[----:B------:R-:W-:Y:S04]  /*2d30*/  LOP3.LUT R0, R0, 0x3fffff80, RZ, 0xc0, !PT ;  /* 0x3fffff8000007812 */ /* 0x000fe800078ec0ff */
[----:B------:R-:W-:Y:S03]  /*2d40*/  LOP3.LUT R0, R0, 0x40000000, RZ, 0xfc, !PT ;  /* 0x4000000000007812 */ /* 0x000fe600078efcff */
[C---:B------:R-:W-:Y:S01]  /*2d50*/  @P1 IADD3 R23, PT, PT, -R2.reuse, 0xbd, RZ ;  /* 0x000000bd02171810 */ /* 0x040fe20007ffe1ff */
[----:B------:R-:W-:Y:S03]  /*2d60*/  @P1 VIADD R21, R2, 0xffffff83 ;  /* 0xffffff8302151836 */ /* 0x000fe60000000000 */
[--C-:B------:R-:W-:Y:S02]  /*2d70*/  @P1 SHF.R.U64 R7, RZ, R23, R0.reuse ;  /* 0x00000017ff071219 */ /* 0x100fe40000001200 */
[--C-:B------:R-:W-:Y:S02]  /*2d80*/  @P1 SHF.L.U64.HI R21, RZ, R21, R0.reuse ;  /* 0x00000015ff151219 */ /* 0x100fe40000010200 */
[----:B------:R-:W-:Y:S02]  /*2d90*/  @P1 SHF.R.U32.HI R0, RZ, R23, R0 ;  /* 0x00000017ff001219 */ /* 0x000fe40000011600 */
[----:B------:R-:W-:Y:S02]  /*2da0*/  @P1 SHF.R.U32.HI R14, RZ, 0x1f, R21 ;  /* 0x0000001fff0e1819 */ /* 0x000fe40000011615 */
.L_x_78:
[----:B---3--:R-:W-:Y:S05]  /*2db0*/  BSYNC.RECONVERGENT B0 ;  /* 0x0000000000007941 */ /* 0x008fea0003800200 */
.L_x_77:
[----:B------:R-:W-:Y:S02]  /*2dc0*/  IADD3 R7, P1, PT, R7, R14, RZ ;  /* 0x0000000e07077210 */ /* 0x000fe40007f3e0ff */
[----:B------:R-:W-:Y:S03]  /*2dd0*/  ISETP.GE.AND P2, PT, R3, RZ, PT ;  /* 0x000000ff0300720c */ /* 0x000fe60003f46270 */
[----:B------:R-:W-:Y:S01]  /*2de0*/  IMAD.X R19, R0, 0x1, R19, P1 ;  /* 0x0000000100137824 */ /* 0x000fe200008e0613 */
[-C--:B------:R-:W-:Y:S04]  /*2df0*/  IADD3 R0, P1, PT, RZ, -R7.reuse, RZ ;  /* 0x80000007ff007210 */ /* 0x080fe80007f3e0ff */
[----:B------:R-:W-:Y:S01]  /*2e00*/  SEL R20, R0, R7, !P2 ;  /* 0x0000000700147207 */ /* 0x000fe20005000000 */
[----:B------:R-:W-:Y:S05]  /*2e10*/  IMAD.X R2, RZ, RZ, ~R19, P1 ;  /* 0x000000ffff027224 */ /* 0x000fea00008e0e13 */
[----:B------:R-:W-:Y:S04]  /*2e20*/  SEL R21, R2, R19, !P2 ;  /* 0x0000001302157207 */ /* 0x000fe80005000000 */
[----:B------:R0:W1:Y:S03]  /*2e30*/  I2F.S64 R18, R20 ;  /* 0x0000001400127312 */ /* 0x0000660000301400 */
.L_x_76:
[----:B---3--:R-:W-:Y:S05]  /*2e40*/  BSYNC.RECONVERGENT B1 ;  /* 0x0000000000017941 */ /* 0x008fea0003800200 */
.L_x_75:
[----:B-1----:R-:W-:Y:S05]  /*2e50*/  FMUL R14, R18, UR9 ;  /* 0x00000009120e7c20 */ /* 0x002fea0008400000 */
[----:B------:R-:W-:Y:S01]  /*2e60*/  F2FP.F16.F32.PACK_AB R14, RZ, R14 ;  /* 0x0000000eff0e723e */ /* 0x000fe200000000ff */
[----:B------:R-:W-:Y:S05]  /*2e70*/  BRA `(.L_x_79) ;  /* 0x0000000000047947 */ /* 0x000fea0003800000 */
.L_x_74:
[----:B------:R-:W-:Y:S02]  /*2e80*/  F2FP.F16.F32.PACK_AB R14, RZ, R18 ;  /* 0x00000012ff0e723e */ /* 0x000fe400000000ff */
.L_x_79:
[----:B------:R-:W-:Y:S01]  /*2e90*/  MOV R7, R17 ;  /* 0x0000001100077202 */ /* 0x000fe20000000f00 */
[----:B------:R-:W-:Y:S06]  /*2ea0*/  BRA.U !UP0, `(.L_x_73) ;  /* 0x0000000108347547 */ /* 0x000fec000b800000 */
[----:B------:R-:W-:Y:S02]  /*2eb0*/  HSETP2.NEU.AND P1, PT, R14.H0_H0, RZ.H0_H0, PT ;  /* 0x200000ff0e007234 */ /* 0x000fe40003f2d800 */
[----:B------:R-:W-:Y:S11]  /*2ec0*/  MOV R7, R17 ;  /* 0x0000001100077202 */ /* 0x000ff60000000f00 */
[----:B------:R-:W-:Y:S05]  /*2ed0*/  @P1 BRA `(.L_x_73) ;  /* 0x0000000000281947 */ /* 0x000fea0003800000 */
[C---:B------:R-:W-:Y:S01]  /*2ee0*/  FSETP.GT.AND P3, PT, R18.reuse, RZ, PT ;  /* 0x000000ff1200720b */ /* 0x040fe20003f64000 */
[----:B------:R-:W-:Y:S11]  /*2ef0*/  IMAD.MOV.U32 R7, RZ, RZ, R17 ;  /* 0x000000ffff077224 */ /* 0x000ff600078e0011 */
[----:B------:R-:W-:Y:S01]  /*2f00*/  @!UPT UIADD3 URZ, UPT, UPT, URZ, URZ, URZ ;  /* 0x000000fffffff290 */ /* 0x000fe2000fffe0ff */
[C---:B------:R-:W-:Y:S01]  /*2f10*/  @P3 FADD R14, R18.reuse, 1 ;  /* 0x3f800000120e3421 */ /* 0x040fe20000000000 */
[----:B------:R-:W-:Y:S04]  /*2f20*/  @!P3 FADD R18, R18, -1 ;  /* 0xbf8000001212b421 */ /* 0x000fe80000000000 */
[CC--:B------:R-:W-:Y:S02]  /*2f30*/  @P3 FSETP.GEU.AND P2, PT, R14.reuse, R9.reuse, PT ;  /* 0x000000090e00320b */ /* 0x0c0fe40003f4e000 */
[----:B------:R-:W-:Y:S02]  /*2f40*/  @!P3 FSETP.GEU.AND P1, PT, R15, R18, PT ;  /* 0x000000120f00b20b */ /* 0x000fe40003f2e000 */
[----:B------:R-:W-:Y:S02]  /*2f50*/  @P3 FSEL R14, R14, R9, !P2 ;  /* 0x000000090e0e3208 */ /* 0x000fe40005000000 */
[----:B------:R-:W-:Y:S04]  /*2f60*/  @!P3 FSEL R14, R18, R15, !P1 ;  /* 0x0000000f120eb208 */ /* 0x000fe80004800000 */
[----:B------:R-:W-:Y:S02]  /*2f70*/  F2FP.F16.F32.PACK_AB R14, RZ, R14 ;  /* 0x0000000eff0e723e */ /* 0x000fe400000000ff */
.L_x_73:
[----:B---3--:R-:W-:Y:S05]  /*2f80*/  BSYNC.RECONVERGENT B2 ;  /* 0x0000000000027941 */ /* 0x008fea0003800200 */
.L_x_71:
[C---:B------:R-:W-:Y:S04]  /*2f90*/  LEA R2, P1, R13.reuse, UR4, 0x1 ;  /* 0x000000040d027c11 */ /* 0x040fe8000f8208ff */
[--C-:B------:R-:W-:Y:S02]  /*2fa0*/  LEA.HI.X R3, R13, UR5, R12.reuse, 0x1, P1 ;  /* 0x000000050d037c11 */ /* 0x100fe400088f0c0c */
[----:B------:R-:W-:Y:S03]  /*2fb0*/  IADD3 R13, P1, PT, R16, R13, RZ ;  /* 0x0000000d100d7210 */ /* 0x000fe60007f3e0ff */
[----:B------:R1:W-:Y:S02]  /*2fc0*/  STG.E.U16 desc[UR18][R2.64], R14 ;  /* 0x0000000e02007986 */ /* 0x0003e4000c101512 */
[----:B------:R-:W-:Y:S01]  /*2fd0*/  IMAD.X R12, RZ, RZ, R12, P1 ;  /* 0x000000ffff0c7224 */ /* 0x000fe200008e060c */
[----:B------:R-:W-:Y:S04]  /*2fe0*/  ISETP.GE.U32.AND P1, PT, R13, UR6, PT ;  /* 0x000000060d007c0c */ /* 0x000fe8000bf26070 */
[----:B------:R-:W-:Y:S11]  /*2ff0*/  ISETP.GE.U32.AND.EX P1, PT, R12, UR7, PT, P1 ;  /* 0x000000070c007c0c */ /* 0x000ff6000bf26110 */
[----:B------:R-:W-:Y:S02]  /*3000*/  @!UPT UIADD3 URZ, UPT, UPT, URZ, URZ, URZ ;  /* 0x000000fffffff290 */ /* 0x000fe4000fffe0ff */
[----:B------:R-:W-:Y:S05]  /*3010*/  @!P1 BRA `(.L_x_80) ;  /* 0xfffffff800209947 */ /* 0x000fea000383ffff */
[----:B------:R-:W-:Y:S05]  /*3020*/  BSYNC.RECONVERGENT B3 ;  /* 0x0000000000037941 */ /* 0x000fea0003800200 */
.L_x_70:
[----:B------:R-:W-:Y:S05]  /*3030*/  EXIT ;  /* 0x000000000000794d */ /* 0x000fea0003800000 */
.L_x_81:
        /* <DEDUP_REMOVED lines=12> */
.L_x_261:


//--------------------- .text._ZN7cutlass13device_kernelINS_4conv6kernel13ConvUniversalINS1_16ConvProblemShapeILNS1_8OperatorE2ELi3EEENS1_10collective14CollectiveConvINS1_47MainloopSm100TmaUmmaWarpSpecializedImplicitGemmILS5_2ELi6ELi3ELi1ELi2EN4cute5tupleIJNSA_1CILi1EEESD_SD_EEEEENSB_IJNSC_ILi128EEENSB_IJSG_EEENSB_IJNSC_ILi64EEEEEEEEENS_6half_tESL_NSA_8TiledMMAINSA_8MMA_AtomIJNSA_20SM100_MMA_F16BF16_SSISL_SL_fLi128ELi128ELNSA_4UMMA5MajorE1ELSQ_1ELNSP_7ScaleInE0ELSR_0EEEEEENSA_6LayoutISE_NSB_IJNSC_ILi0EEESV_SV_EEEEENSB_IJNSA_10UnderscoreESY_SY_EEEEENS7_6detail27Sm100ImplicitGemmTileTraitsINSA_13SM90_TMA_LOADENSA_14ComposedLayoutINSA_7SwizzleILi3ELi4ELi3EEENSA_18smem_ptr_flag_bitsILi16EEENSU_INSB_IJSI_NSC_ILi8EEEEEENSB_IJSD_SI_EEEEEEEvEENS12_INSA_20SM90_TMA_LOAD_IM2COLES1D_vEEEENS_8epilogue10collective18CollectiveEpilogueINS1I_23Sm100TmaWarpSpecializedILi4ELi2ELi32ELb1ELb0EEEJSK_NSB_IJNSU_ISG_SD_EENSU_INSC_ILi32EEESD_EEEEESL_NSB_IJlNSB_IJSD_lllEEESV_EEESL_S1S_NS1I_6fusion15FusionCallbacksIS1M_NS1T_17LinearCombinationISL_fSL_fLNS_15FloatRoundStyleE2EEESK_S1Q_JEEENSA_5SM1004TMEM4LOAD26SM100_TMEM_LOAD_32dp32b32xES13_NS14_INS15_ILi2ELi4ELi3EEES18_NSU_INSB_IJS19_S1O_EEENSB_IJS1O_SD_EEEEEEENSA_39AutoVectorizingCopyWithAssumedAlignmentILi128EEENSA_14SM90_TMA_STOREES27_S29_S29_EEEvvEEEEvNT_6ParamsE --------------------------
	.section	.text._ZN7cutlass13device_kernelINS_4conv6kernel13ConvUniversalINS1_16ConvProblemShapeILNS1_8OperatorE2ELi3EEENS1_10collective14CollectiveConvINS1_47MainloopSm100TmaUmmaWarpSpecializedImplicitGemmILS5_2ELi6ELi3ELi1ELi2EN4cute5tupleIJNSA_1CILi1EEESD_SD_EEEEENSB_IJNSC_ILi128EEENSB_IJSG_EEENSB_IJNSC_ILi64EEEEEEEEENS_6half_tESL_NSA_8TiledMMAINSA_8MMA_AtomIJNSA_20SM100_MMA_F16BF16_SSISL_SL_fLi128ELi128ELNSA_4UMMA5MajorE1ELSQ_1ELNSP_7ScaleInE0ELSR_0EEEEEENSA_6LayoutISE_NSB_IJNSC_ILi0EEESV_SV_EEEEENSB_IJNSA_10UnderscoreESY_SY_EEEEENS7_6detail27Sm100ImplicitGemmTileTraitsINSA_13SM90_TMA_LOADENSA_14ComposedLayoutINSA_7SwizzleILi3ELi4ELi3EEENSA_18smem_ptr_flag_bitsILi16EEENSU_INSB_IJSI_NSC_ILi8EEEEEENSB_IJSD_SI_EEEEEEEvEENS12_INSA_20SM90_TMA_LOAD_IM2COLES1D_vEEEENS_8epilogue10collective18CollectiveEpilogueINS1I_23Sm100TmaWarpSpecializedILi4ELi2ELi32ELb1ELb0EEEJSK_NSB_IJNSU_ISG_SD_EENSU_INSC_ILi32EEESD_EEEEESL_NSB_IJlNSB_IJSD_lllEEESV_EEESL_S1S_NS1I_6fusion15FusionCallbacksIS1M_NS1T_17LinearCombinationISL_fSL_fLNS_15FloatRoundStyleE2EEESK_S1Q_JEEENSA_5SM1004TMEM4LOAD26SM100_TMEM_LOAD_32dp32b32xES13_NS14_INS15_ILi2ELi4ELi3EEES18_NSU_INSB_IJS19_S1O_EEENSB_IJS1O_SD_EEEEEEENSA_39AutoVectorizingCopyWithAssumedAlignmentILi128EEENSA_14SM90_TMA_STOREES27_S29_S29_EEEvvEEEEvNT_6ParamsE,"ax",@progbits
	.align	128
.text._ZN7cutlass13device_kernelINS_4conv6kernel13ConvUniversalINS1_16ConvProblemShapeILNS1_8OperatorE2ELi3EEENS1_10collective14CollectiveConvINS1_47MainloopSm100TmaUmmaWarpSpecializedImplicitGemmILS5_2ELi6ELi3ELi1ELi2EN4cute5tupleIJNSA_1CILi1EEESD_SD_EEEEENSB_IJNSC_ILi128EEENSB_IJSG_EEENSB_IJNSC_ILi64EEEEEEEEENS_6half_tESL_NSA_8TiledMMAINSA_8MMA_AtomIJNSA_20SM100_MMA_F16BF16_SSISL_SL_fLi128ELi128ELNSA_4UMMA5MajorE1ELSQ_1ELNSP_7ScaleInE0ELSR_0EEEEEENSA_6LayoutISE_NSB_IJNSC_ILi0EEESV_SV_EEEEENSB_IJNSA_10UnderscoreESY_SY_EEEEENS7_6detail27Sm100ImplicitGemmTileTraitsINSA_13SM90_TMA_LOADENSA_14ComposedLayoutINSA_7SwizzleILi3ELi4ELi3EEENSA_18smem_ptr_flag_bitsILi16EEENSU_INSB_IJSI_NSC_ILi8EEEEEENSB_IJSD_SI_EEEEEEEvEENS12_INSA_20SM90_TMA_LOAD_IM2COLES1D_vEEEENS_8epilogue10collective18CollectiveEpilogueINS1I_23Sm100TmaWarpSpecializedILi4ELi2ELi32ELb1ELb0EEEJSK_NSB_IJNSU_ISG_SD_EENSU_INSC_ILi32EEESD_EEEEESL_NSB_IJlNSB_IJSD_lllEEESV_EEESL_S1S_NS1I_6fusion15FusionCallbacksIS1M_NS1T_17LinearCombinationISL_fSL_fLNS_15FloatRoundStyleE2EEESK_S1Q_JEEENSA_5SM1004TMEM4LOAD26SM100_TMEM_LOAD_32dp32b32xES13_NS14_INS15_ILi2ELi4ELi3EEES18_NSU_INSB_IJS19_S1O_EEENSB_IJS1O_SD_EEEEEEENSA_39AutoVectorizingCopyWithAssumedAlignmentILi128EEENSA_14SM90_TMA_STOREES27_S29_S29_EEEvvEEEEvNT_6ParamsE:
        .type           _ZN7cutlass13device_kernelINS_4conv6kernel13ConvUniversalINS1_16ConvProblemShapeILNS1_8OperatorE2ELi3EEENS1_10collective14CollectiveConvINS1_47MainloopSm100TmaUmmaWarpSpecializedImplicitGemmILS5_2ELi6ELi3ELi1ELi2EN4cute5tupleIJNSA_1CILi1EEESD_SD_EEEEENSB_IJNSC_ILi128EEENSB_IJSG_EEENSB_IJNSC_ILi64EEEEEEEEENS_6half_tESL_NSA_8TiledMMAINSA_8MMA_AtomIJNSA_20SM100_MMA_F16BF16_SSISL_SL_fLi128ELi128ELNSA_4UMMA5MajorE1ELSQ_1ELNSP_7ScaleInE0ELSR_0EEEEEENSA_6LayoutISE_NSB_IJNSC_ILi0EEESV_SV_EEEEENSB_IJNSA_10UnderscoreESY_SY_EEEEENS7_6detail27Sm100ImplicitGemmTileTraitsINSA_13SM90_TMA_LOADENSA_14ComposedLayoutINSA_7SwizzleILi3ELi4ELi3EEENSA_18smem_ptr_flag_bitsILi16EEENSU_INSB_IJSI_NSC_ILi8EEEEEENSB_IJSD_SI_EEEEEEEvEENS12_INSA_20SM90_TMA_LOAD_IM2COLES1D_vEEEENS_8epilogue10collective18CollectiveEpilogueINS1I_23Sm100TmaWarpSpecializedILi4ELi2ELi32ELb1ELb0EEEJSK_NSB_IJNSU_ISG_SD_EENSU_INSC_ILi32EEESD_EEEEESL_NSB_IJlNSB_IJSD_lllEEESV_EEESL_S1S_NS1I_6fusion15FusionCallbacksIS1M_NS1T_17LinearCombinationISL_fSL_fLNS_15FloatRoundStyleE2EEESK_S1Q_JEEENSA_5SM1004TMEM4LOAD26SM100_TMEM_LOAD_32dp32b32xES13_NS14_INS15_ILi2ELi4ELi3EEES18_NSU_INSB_IJS19_S1O_EEENSB_IJS1O_SD_EEEEEEENSA_39AutoVectorizingCopyWithAssumedAlignmentILi128EEENSA_14SM90_TMA_STOREES27_S29_S29_EEEvvEEEEvNT_6ParamsE,@function
        .size           _ZN7cutlass13device_kernelINS_4conv6kernel13ConvUniversalINS1_16ConvProblemShapeILNS1_8OperatorE2ELi3EEENS1_10collective14CollectiveConvINS1_47MainloopSm100TmaUmmaWarpSpecializedImplicitGemmILS5_2ELi6ELi3ELi1ELi2EN4cute5tupleIJNSA_1CILi1EEESD_SD_EEEEENSB_IJNSC_ILi128EEENSB_IJSG_EEENSB_IJNSC_ILi64EEEEEEEEENS_6half_tESL_NSA_8TiledMMAINSA_8MMA_AtomIJNSA_20SM100_MMA_F16BF16_SSISL_SL_fLi128ELi128ELNSA_4UMMA5MajorE1ELSQ_1ELNSP_7ScaleInE0ELSR_0EEEEEENSA_6LayoutISE_NSB_IJNSC_ILi0EEESV_SV_EEEEENSB_IJNSA_10UnderscoreESY_SY_EEEEENS7_6detail27Sm100ImplicitGemmTileTraitsINSA_13SM90_TMA_LOADENSA_14ComposedLayoutINSA_7SwizzleILi3ELi4ELi3EEENSA_18smem_ptr_flag_bitsILi16EEENSU_INSB_IJSI_NSC_ILi8EEEEEENSB_IJSD_SI_EEEEEEEvEENS12_INSA_20SM90_TMA_LOAD_IM2COLES1D_vEEEENS_8epilogue10collective18CollectiveEpilogueINS1I_23Sm100TmaWarpSpecializedILi4ELi2ELi32ELb1ELb0EEEJSK_NSB_IJNSU_ISG_SD_EENSU_INSC_ILi32EEESD_EEEEESL_NSB_IJlNSB_IJSD_lllEEESV_EEESL_S1S_NS1I_6fusion15FusionCallbacksIS1M_NS1T_17LinearCombinationISL_fSL_fLNS_15FloatRoundStyleE2EEESK_S1Q_JEEENSA_5SM1004TMEM4LOAD26SM100_TMEM_LOAD_32dp32b32xES13_NS14_INS15_ILi2ELi4ELi3EEES18_NSU_INSB_IJS19_S1O_EEENSB_IJS1O_SD_EEEEEEENSA_39AutoVectorizingCopyWithAssumedAlignmentILi128EEENSA_14SM90_TMA_STOREES27_S29_S29_EEEvvEEEEvNT_6ParamsE,(.L_x_255 - _ZN7cutlass13device_kernelINS_4conv6kernel13ConvUniversalINS1_16ConvProblemShapeILNS1_8OperatorE2ELi3EEENS1_10collective14CollectiveConvINS1_47MainloopSm100TmaUmmaWarpSpecializedImplicitGemmILS5_2ELi6ELi3ELi1ELi2EN4cute5tupleIJNSA_1CILi1EEESD_SD_EEEEENSB_IJNSC_ILi128EEENSB_IJSG_EEENSB_IJNSC_ILi64EEEEEEEEENS_6half_tESL_NSA_8TiledMMAINSA_8MMA_AtomIJNSA_20SM100_MMA_F16BF16_SSISL_SL_fLi128ELi128ELNSA_4UMMA5MajorE1ELSQ_1ELNSP_7ScaleInE0ELSR_0EEEEEENSA_6LayoutISE_NSB_IJNSC_ILi0EEESV_SV_EEEEENSB_IJNSA_10UnderscoreESY_SY_EEEEENS7_6detail27Sm100ImplicitGemmTileTraitsINSA_13SM90_TMA_LOADENSA_14ComposedLayoutINSA_7SwizzleILi3ELi4ELi3EEENSA_18smem_ptr_flag_bitsILi16EEENSU_INSB_IJSI_NSC_ILi8EEEEEENSB_IJSD_SI_EEEEEEEvEENS12_INSA_20SM90_TMA_LOAD_IM2COLES1D_vEEEENS_8epilogue10collective18CollectiveEpilogueINS1I_23Sm100TmaWarpSpecializedILi4ELi2ELi32ELb1ELb0EEEJSK_NSB_IJNSU_ISG_SD_EENSU_INSC_ILi32EEESD_EEEEESL_NSB_IJlNSB_IJSD_lllEEESV_EEESL_S1S_NS1I_6fusion15FusionCallbacksIS1M_NS1T_17LinearCombinationISL_fSL_fLNS_15FloatRoundStyleE2EEESK_S1Q_JEEENSA_5SM1004TMEM4LOAD26SM100_TMEM_LOAD_32dp32b32xES13_NS14_INS15_ILi2ELi4ELi3EEES18_NSU_INSB_IJS19_S1O_EEENSB_IJS1O_SD_EEEEEEENSA_39AutoVectorizingCopyWithAssumedAlignmentILi128EEENSA_14SM90_TMA_STOREES27_S29_S29_EEEvvEEEEvNT_6ParamsE)
        .other          _ZN7cutlass13device_kernelINS_4conv6kernel13ConvUniversalINS1_16ConvProblemShapeILNS1_8OperatorE2ELi3EEENS1_10collective14CollectiveConvINS1_47MainloopSm100TmaUmmaWarpSpecializedImplicitGemmILS5_2ELi6ELi3ELi1ELi2EN4cute5tupleIJNSA_1CILi1EEESD_SD_EEEEENSB_IJNSC_ILi128EEENSB_IJSG_EEENSB_IJNSC_ILi64EEEEEEEEENS_6half_tESL_NSA_8TiledMMAINSA_8MMA_AtomIJNSA_20SM100_MMA_F16BF16_SSISL_SL_fLi128ELi128ELNSA_4UMMA5MajorE1ELSQ_1ELNSP_7ScaleInE0ELSR_0EEEEEENSA_6LayoutISE_NSB_IJNSC_ILi0EEESV_SV_EEEEENSB_IJNSA_10UnderscoreESY_SY_EEEEENS7_6detail27Sm100ImplicitGemmTileTraitsINSA_13SM90_TMA_LOADENSA_14ComposedLayoutINSA_7SwizzleILi3ELi4ELi3EEENSA_18smem_ptr_flag_bitsILi16EEENSU_INSB_IJSI_NSC_ILi8EEEEEENSB_IJSD_SI_EEEEEEEvEENS12_INSA_20SM90_TMA_LOAD_IM2COLES1D_vEEEENS_8epilogue10collective18CollectiveEpilogueINS1I_23Sm100TmaWarpSpecializedILi4ELi2ELi32ELb1ELb0EEEJSK_NSB_IJNSU_ISG_SD_EENSU_INSC_ILi32EEESD_EEEEESL_NSB_IJlNSB_IJSD_lllEEESV_EEESL_S1S_NS1I_6fusion15FusionCallbacksIS1M_NS1T_17LinearCombinationISL_fSL_fLNS_15FloatRoundStyleE2EEESK_S1Q_JEEENSA_5SM1004TMEM4LOAD26SM100_TMEM_LOAD_32dp32b32xES13_NS14_INS15_ILi2ELi4ELi3EEES18_NSU_INSB_IJS19_S1O_EEENSB_IJS1O_SD_EEEEEEENSA_39AutoVectorizingCopyWithAssumedAlignmentILi128EEENSA_14SM90_TMA_STOREES27_S29_S29_EEEvvEEEEvNT_6ParamsE,@"STO_CUDA_ENTRY STV_DEFAULT"
_ZN7cutlass13device_kernelINS_4conv6kernel13ConvUniversalINS1_16ConvProblemShapeILNS1_8OperatorE2ELi3EEENS1_10collective14CollectiveConvINS1_47MainloopSm100TmaUmmaWarpSpecializedImplicitGemmILS5_2ELi6ELi3ELi1ELi2EN4cute5tupleIJNSA_1CILi1EEESD_SD_EEEEENSB_IJNSC_ILi128EEENSB_IJSG_EEENSB_IJNSC_ILi64EEEEEEEEENS_6half_tESL_NSA_8TiledMMAINSA_8MMA_AtomIJNSA_20SM100_MMA_F16BF16_SSISL_SL_fLi128ELi128ELNSA_4UMMA5MajorE1ELSQ_1ELNSP_7ScaleInE0ELSR_0EEEEEENSA_6LayoutISE_NSB_IJNSC_ILi0EEESV_SV_EEEEENSB_IJNSA_10UnderscoreESY_SY_EEEEENS7_6detail27Sm100ImplicitGemmTileTraitsINSA_13SM90_TMA_LOADENSA_14ComposedLayoutINSA_7SwizzleILi3ELi4ELi3EEENSA_18smem_ptr_flag_bitsILi16EEENSU_INSB_IJSI_NSC_ILi8EEEEEENSB_IJSD_SI_EEEEEEEvEENS12_INSA_20SM90_TMA_LOAD_IM2COLES1D_vEEEENS_8epilogue10collective18CollectiveEpilogueINS1I_23Sm100TmaWarpSpecializedILi4ELi2ELi32ELb1ELb0EEEJSK_NSB_IJNSU_ISG_SD_EENSU_INSC_ILi32EEESD_EEEEESL_NSB_IJlNSB_IJSD_lllEEESV_EEESL_S1S_NS1I_6fusion15FusionCallbacksIS1M_NS1T_17LinearCombinationISL_fSL_fLNS_15FloatRoundStyleE2EEESK_S1Q_JEEENSA_5SM1004TMEM4LOAD26SM100_TMEM_LOAD_32dp32b32xES13_NS14_INS15_ILi2ELi4ELi3EEES18_NSU_INSB_IJS19_S1O_EEENSB_IJS1O_SD_EEEEEEENSA_39AutoVectorizingCopyWithAssumedAlignmentILi128EEENSA_14SM90_TMA_STOREES27_S29_S29_EEEvvEEEEvNT_6ParamsE:
[----:B------:R-:W1:Y:S01]  /*0000*/  LDC R1, c[0x0][0x37c] ;  /* 0x0000df00ff017b82 */ /* 0x000e620000000800 */
[----:B------:R-:W2:Y:S01]  /*0010*/  S2R R87, SR_TID.X ;  /* 0x0000000000577919 */ /* 0x000ea20000002100 */
[----:B------:R-:W3:Y:S01]  /*0020*/  LDCU.64 UR8, c[0x0][0x990] ;  /* 0x00013200ff0877ac */ /* 0x000ee20008000a00 */
[----:B-1----:R-:W-:Y:S01]  /*0030*/  VIADD R1, R1, 0xfffffff8 ;  /* 0xfffffff801017836 */ /* 0x002fe20000000000 */
[----:B------:R-:W-:Y:S02]  /*0040*/  PRMT R89, RZ, 0x7610, R89 ;  /* 0x00007610ff597816 */ /* 0x000fe40000000059 */
[----:B------:R-:W-:Y:S01]  /*0050*/  ELECT P3, URZ, PT ;  /* 0x0000000000ff782f */ /* 0x000fe20003860000 */
[----:B---3--:R-:W-:-:S04]  /*0060*/  UISETP.NE.U32.AND UP0, UPT, UR8, URZ, UPT ;  /* 0x000000ff0800728c */ /* 0x008fc8000bf05070 */
[----:B------:R-:W-:Y:S01]  /*0070*/  UISETP.NE.AND.EX UP0, UPT, UR9, URZ, UPT, UP0 ;  /* 0x000000ff0900728c */ /* 0x000fe2000bf05300 */
[----:B--2---:R-:W-:-:S05]  /*0080*/  SHF.R.U32.HI R90, RZ, 0x5, R87 ;  /* 0x00000005ff5a7819 */ /* 0x004fca0000011657 */
[----:B------:R-:W1:Y:S02]  /*0090*/  SHFL.IDX PT, R0, R90, RZ, 0x1f ;  /* 0x00001fff5a007589 */ /* 0x000e6400000e0000 */
[----:B-1----:R-:W-:Y:S01]  /*00a0*/  R2UR UR18, R0 ;  /* 0x00000000001272ca */ /* 0x002fe200000e0000 */
[----:B------:R-:W-:-:S14]  /*00b0*/  BRA.U UP0, `(.L_x_82) ;  /* 0x0000000100307547 */ /* 0x000fdc000b800000 */
[----:B------:R-:W1:Y:S02]  /*00c0*/  LDCU.64 UR4, c[0x0][0x988] ;  /* 0x00013100ff0477ac */ /* 0x000e640008000a00 */
[----:B-1----:R-:W-:-:S04]  /*00d0*/  UISETP.NE.U32.AND UP0, UPT, UR4, URZ, UPT ;  /* 0x000000ff0400728c */ /* 0x002fc8000bf05070 */
[----:B------:R-:W-:-:S09]  /*00e0*/  UISETP.NE.AND.EX UP0, UPT, UR5, URZ, UPT, UP0 ;  /* 0x000000ff0500728c */ /* 0x000fd2000bf05300 */
[----:B------:R-:W-:Y:S05]  /*00f0*/  BRA.U !UP0, `(.L_x_83) ;  /* 0x0000000108147547 */ /* 0x000fea000b800000 */
[----:B------:R-:W1:Y:S01]  /*0100*/  LDC.64 R2, c[0x0][0x988] ;  /* 0x00026200ff027b82 */ /* 0x000e620000000a00 */
[----:B------:R-:W1:Y:S02]  /*0110*/  LDCU.64 UR4, c[0x0][0x358] ;  /* 0x00006b00ff0477ac */ /* 0x000e640008000a00 */
[----:B-1----:R1:W5:Y:S01]  /*0120*/  LDG.E R41, desc[UR4][R2.64] ;  /* 0x0000000402297981 */ /* 0x002362000c1e1900 */
[----:B------:R-:W-:Y:S01]  /*0130*/  HFMA2 R89, -RZ, RZ, 0, 5.9604644775390625e-08 ;  /* 0x00000001ff597431 */ /* 0x000fe200000001ff */
[----:B------:R-:W-:Y:S05]  /*0140*/  BRA `(.L_x_82) ;  /* 0x00000000000c7947 */ /* 0x000fea0003800000 */
.L_x_83:
[----:B------:R-:W1:Y:S01]  /*0150*/  LDCU UR4, c[0x0][0x980] ;  /* 0x00013000ff0477ac */ /* 0x000e620008000800 */
[----:B------:R-:W-:Y:S01]  /*0160*/  HFMA2 R89, -RZ, RZ, 0, 5.9604644775390625e-08 ;  /* 0x00000001ff597431 */ /* 0x000fe200000001ff */
[----:B-1----:R-:W-:-:S07]  /*0170*/  MOV R41, UR4 ;  /* 0x0000000400297c02 */ /* 0x002fce0008000f00 */
.L_x_82:
[----:B------:R-:W2:Y:S02]  /*0180*/  LDCU.64 UR4, c[0x0][0x9b0] ;  /* 0x00013600ff0477ac */ /* 0x000ea40008000a00 */
[----:B--2---:R-:W-:-:S04]  /*0190*/  UISETP.NE.U32.AND UP0, UPT, UR4, URZ, UPT ;  /* 0x000000ff0400728c */ /* 0x004fc8000bf05070 */
[----:B------:R-:W-:-:S09]  /*01a0*/  UISETP.NE.AND.EX UP0, UPT, UR5, URZ, UPT, UP0 ;  /* 0x000000ff0500728c */ /* 0x000fd2000bf05300 */
[----:B------:R-:W-:Y:S05]  /*01b0*/  BRA.U UP0, `(.L_x_84) ;  /* 0x0000000100287547 */ /* 0x000fea000b800000 */
[----:B------:R-:W2:Y:S02]  /*01c0*/  LDCU.64 UR4, c[0x0][0x9a8] ;  /* 0x00013500ff0477ac */ /* 0x000ea40008000a00 */
[----:B--2---:R-:W-:-:S04]  /*01d0*/  UISETP.NE.U32.AND UP0, UPT, UR4, URZ, UPT ;  /* 0x000000ff0400728c */ /* 0x004fc8000bf05070 */
[----:B------:R-:W-:-:S09]  /*01e0*/  UISETP.NE.AND.EX UP0, UPT, UR5, URZ, UPT, UP0 ;  /* 0x000000ff0500728c */ /* 0x000fd2000bf05300 */
[----:B------:R-:W-:Y:S05]  /*01f0*/  BRA.U !UP0, `(.L_x_85) ;  /* 0x0000000108107547 */ /* 0x000fea000b800000 */
[----:B------:R-:W2:Y:S01]  /*0200*/  LDC.64 R38, c[0x0][0x9a8] ;  /* 0x00026a00ff267b82 */ /* 0x000ea20000000a00 */
[----:B------:R-:W2:Y:S02]  /*0210*/  LDCU.64 UR4, c[0x0][0x358] ;  /* 0x00006b00ff0477ac */ /* 0x000ea40008000a00 */
[----:B--2---:R2:W5:Y:S01]  /*0220*/  LDG.E R38, desc[UR4][R38.64] ;  /* 0x0000000426267981 */ /* 0x004562000c1e1900 */
[----:B------:R-:W-:Y:S05]  /*0230*/  BRA `(.L_x_84) ;  /* 0x0000000000087947 */ /* 0x000fea0003800000 */
.L_x_85:
[----:B------:R-:W2:Y:S02]  /*0240*/  LDCU UR4, c[0x0][0x9a0] ;  /* 0x00013400ff0477ac */ /* 0x000ea40008000800 */
[----:B--2---:R-:W-:Y:S02]  /*0250*/  MOV R38, UR4 ;  /* 0x0000000400267c02 */ /* 0x004fe40008000f00 */
.L_x_84:
[----:B------:R-:W-:Y:S01]  /*0260*/  IMAD.U32 R0, RZ, RZ, UR18 ;  /* 0x00000012ff007e24 */ /* 0x000fe2000f8e00ff */
[----:B------:R-:W-:Y:S04]  /*0270*/  BSSY.RECONVERGENT B0, `(.L_x_86) ;  /* 0x000000c000007945 */ /* 0x000fe80003800200 */
[C---:B------:R-:W-:Y:S02]  /*0280*/  ISETP.NE.OR P1, PT, R0.reuse, 0x1, !P3 ;  /* 0x000000010000780c */ /* 0x040fe40005f25670 */
[----:B------:R-:W-:-:S11]  /*0290*/  ISETP.NE.OR P0, PT, R0, 0x3, !P3 ;  /* 0x000000030000780c */ /* 0x000fd60005f05670 */
[----:B------:R-:W-:Y:S05]  /*02a0*/  @P1 BRA `(.L_x_87) ;  /* 0x0000000000201947 */ /* 0x000fea0003800000 */
[----:B------:R-:W3:Y:S02]  /*02b0*/  LDCU.64 UR4, c[0x0][0x348] ;  /* 0x00006900ff0477ac */ /* 0x000ee40008000a00 */
[----:B---3--:R-:W-:Y:S02]  /*02c0*/  UIADD3 UR6, UP1, UPT, UR4, 0x80, URZ ;  /* 0x0000008004067890 */ /* 0x008fe4000ff3e0ff */
[----:B------:R-:W-:Y:S02]  /*02d0*/  UIADD3 UR4, UP0, UPT, UR4, 0x180, URZ ;  /* 0x0000018004047890 */ /* 0x000fe4000ff1e0ff */
[----:B------:R-:W-:Y:S02]  /*02e0*/  UIADD3.X UR7, UPT, UPT, URZ, UR5, URZ, UP1, !UPT ;  /* 0x00000005ff077290 */ /* 0x000fe40008ffe4ff */
[----:B------:R-:W-:-:S07]  /*02f0*/  UIADD3.X UR5, UPT, UPT, URZ, UR5, URZ, UP0, !UPT ;  /* 0x00000005ff057290 */ /* 0x000fce00087fe4ff */
[----:B------:R3:W-:Y:S02]  /*0300*/  UTMACCTL.PF [UR6] ;  /* 0x00000000060079b9 */ /* 0x0007e40008040000 */
[----:B------:R3:W-:Y:S02]  /*0310*/  UTMACCTL.PF [UR4] ;  /* 0x00000000040079b9 */ /* 0x0007e40008040000 */
[----:B---3--:R-:W-:Y:S01]  /*0320*/  NOP ;  /* 0x0000000000007918 */ /* 0x008fe20000000000 */
.L_x_87:
[----:B------:R-:W-:Y:S05]  /*0330*/  BSYNC.RECONVERGENT B0 ;  /* 0x0000000000007941 */ /* 0x000fea0003800200 */
.L_x_86:
[----:B------:R-:W-:Y:S04]  /*0340*/  BSSY.RECONVERGENT B0, `(.L_x_88) ;  /* 0x000000a000007945 */ /* 0x000fe80003800200 */
        /* <DEDUP_REMOVED lines=9> */
.L_x_89:
[----:B------:R-:W-:Y:S05]  /*03e0*/  BSYNC.RECONVERGENT B0 ;  /* 0x0000000000007941 */ /* 0x000fea0003800200 */
.L_x_88:
[----:B------:R-:W3:Y:S01]  /*03f0*/  LDCU.64 UR4, c[0x0][0x988] ;  /* 0x00013100ff0477ac */ /* 0x000ee20008000a00 */
[----:B------:R-:W-:Y:S02]  /*0400*/  UISETP.EQ.U32.AND UP2, UPT, UR8, URZ, UPT ;  /* 0x000000ff0800728c */ /* 0x000fe4000bf42070 */
[----:B------:R-:W-:Y:S02]  /*0410*/  UPLOP3.LUT UP3, UPT, UPT, UPT, UPT, 0x80, 0x8 ;  /* 0x000000000008789c */ /* 0x000fe40003f6f070 */
[----:B---3--:R-:W-:-:S04]  /*0420*/  UISETP.NE.U32.AND UP0, UPT, UR4, URZ, UPT ;  /* 0x000000ff0400728c */ /* 0x008fc8000bf05070 */
[----:B------:R-:W-:-:S04]  /*0430*/  UISETP.NE.AND.EX UP1, UPT, UR5, URZ, UPT, UP0 ;  /* 0x000000ff0500728c */ /* 0x000fc8000bf25300 */
[----:B------:R-:W-:-:S04]  /*0440*/  UISETP.EQ.OR.EX UP4, UPT, UR9, URZ, !UP1, UP2 ;  /* 0x000000ff0900728c */ /* 0x000fc8000cf82720 */
[----:B------:R-:W-:-:S06]  /*0450*/  UP2UR UR4, UPR, URZ, 0x10 ;  /* 0x00000010ff047883 */ /* 0x000fcc0008000000 */
[----:B------:R-:W-:Y:S01]  /*0460*/  MOV R93, UR4 ;  /* 0x00000004005d7c02 */ /* 0x000fe20008000f00 */
[----:B------:R-:W-:Y:S06]  /*0470*/  BRA.U !UP4, `(.L_x_90) ;  /* 0x000000010c207547 */ /* 0x000fec000b800000 */
[----:B------:R-:W-:Y:S01]  /*0480*/  UISETP.NE.U32.AND UP2, UPT, UR8, URZ, UPT ;  /* 0x000000ff0800728c */ /* 0x000fe2000bf45070 */
[----:B-----5:R-:W-:Y:S01]  /*0490*/  FSETP.NEU.AND P0, PT, R41, RZ, PT ;  /* 0x000000ff2900720b */ /* 0x020fe20003f0d000 */
[----:B------:R-:W-:Y:S02]  /*04a0*/  USEL UR4, URZ, 0xffffffff, UP1 ;  /* 0xffffffffff047887 */ /* 0x000fe40008800000 */
[----:B------:R-:W-:-:S10]  /*04b0*/  UISETP.NE.AND.EX UP2, UPT, UR9, URZ, UPT, UP2 ;  /* 0x000000ff0900728c */ /* 0x000fd4000bf45320 */
[----:B------:R-:W-:Y:S01]  /*04c0*/  VOTEU.ANY UP0, P0 ;  /* 0x0000000000ff7886 */ /* 0x000fe20000000100 */
[----:B------:R-:W-:-:S04]  /*04d0*/  @!UP2 USEL UR4, URZ, 0xffffffff, UP0 ;  /* 0xffffffffff04a887 */ /* 0x000fc80008000000 */
[----:B------:R-:W-:-:S04]  /*04e0*/  ULOP3.LUT UR4, UR4, 0x1, URZ, 0xc0, !UPT ;  /* 0x0000000104047892 */ /* 0x000fc8000f8ec0ff */
[----:B------:R-:W-:-:S11]  /*04f0*/  UISETP.NE.U32.AND UP3, UPT, UR4, 0x1, UPT ;  /* 0x000000010400788c */ /* 0x000fd6000bf65070 */
.L_x_90:
[----:B-1----:R-:W1:Y:S01]  /*0500*/  SHFL.IDX PT, R2, R90, RZ, 0x1f ;  /* 0x00001fff5a027589 */ /* 0x002e6200000e0000 */
[----:B------:R-:W-:-:S04]  /*0510*/  UISETP.NE.AND UP0, UPT, UR18, 0x2, UPT ;  /* 0x000000021200788c */ /* 0x000fc8000bf05270 */
[----:B------:R-:W-:Y:S01]  /*0520*/  USEL UR56, URZ, 0x1, UP0 ;  /* 0x00000001ff387887 */ /* 0x000fe20008000000 */
[----:B-1----:R-:W-:-:S13]  /*0530*/  ISETP.NE.AND P0, PT, R2, RZ, PT ;  /* 0x000000ff0200720c */ /* 0x002fda0003f05270 */
[----:B------:R-:W-:Y:S05]  /*0540*/  @P0 BRA `(.L_x_91) ;  /* 0x0000000000580947 */ /* 0x000fea0003800000 */
[----:B------:R-:W1:Y:S01]  /*0550*/  S2UR UR4, SR_CgaCtaId ;  /* 0x00000000000479c3 */ /* 0x000e620000008800 */
[----:B------:R-:W-:Y:S01]  /*0560*/  UMOV UR5, 0x400 ;  /* 0x0000040000057882 */ /* 0x000fe20000000000 */
[----:B------:R-:W-:Y:S01]  /*0570*/  UMOV UR6, 0x1 ;  /* 0x0000000100067882 */ /* 0x000fe20000000000 */
[----:B------:R-:W-:Y:S01]  /*0580*/  ELECT P0, URZ, PT ;  /* 0x0000000000ff782f */ /* 0x000fe20003800000 */
[----:B------:R-:W-:-:S04]  /*0590*/  UIADD3 UR6, UPT, UPT, -UR6, 0x100000, URZ ;  /* 0x0010000006067890 */ /* 0x000fc8000fffe1ff */
[----:B------:R-:W-:Y:S02]  /*05a0*/  USHF.L.U32 UR7, UR6, 0xb, URZ ;  /* 0x0000000b06077899 */ /* 0x000fe400080006ff */
[----:B------:R-:W-:Y:S02]  /*05b0*/  USHF.L.U32 UR6, UR6, 0x1, URZ ;  /* 0x0000000106067899 */ /* 0x000fe400080006ff */
[----:B-1----:R-:W-:Y:S01]  /*05c0*/  ULEA UR4, UR4, UR5, 0x18 ;  /* 0x0000000504047291 */ /* 0x002fe2000f8ec0ff */
[----:B------:R-:W1:Y:S11]  /*05d0*/  FENCE.VIEW.ASYNC.S ;  /* 0x00000000000073c6 */ /* 0x000e760000000000 */
[----:B-1----:R1:W3:Y:S01]  /*05e0*/  SYNCS.EXCH.64 URZ, [UR4], UR6 ;  /* 0x0000000604ff75b2 */ /* 0x0022e20008000100 */
[----:B------:R1:W4:Y:S01]  /*05f0*/  SYNCS.EXCH.64 URZ, [UR4+0x30], UR6 ;  /* 0x0000300604ff75b2 */ /* 0x0003220008000100 */
[----:B------:R1:W1:Y:S01]  /*0600*/  SYNCS.EXCH.64 URZ, [UR4+0x8], UR6 ;  /* 0x0000080604ff75b2 */ /* 0x0002620008000100 */
        /* <DEDUP_REMOVED lines=9> */
[----:B------:R-:W-:Y:S01]  /*06a0*/  NOP ;  /* 0x0000000000007918 */ /* 0x000fe20000000000 */
.L_x_91:
[----:B------:R-:W2:Y:S01]  /*06b0*/  SHFL.IDX PT, R2, R90, RZ, 0x1f ;  /* 0x00001fff5a027589 */ /* 0x000ea200000e0000 */
[----:B------:R-:W-:Y:S01]  /*06c0*/  NOP ;  /* 0x0000000000007918 */ /* 0x000fe20000000000 */
[----:B--2---:R-:W-:-:S13]  /*06d0*/  ISETP.NE.AND P0, PT, R2, 0x1, PT ;  /* 0x000000010200780c */ /* 0x004fda0003f05270 */
[----:B------:R-:W-:Y:S05]  /*06e0*/  @P0 BRA `(.L_x_92) ;  /* 0x0000000000580947 */ /* 0x000fea0003800000 */
[----:B-1----:R-:W1:Y:S01]  /*06f0*/  S2UR UR4, SR_CgaCtaId ;  /* 0x00000000000479c3 */ /* 0x002e620000008800 */
[----:B------:R-:W-:Y:S01]  /*0700*/  UMOV UR5, 0x400 ;  /* 0x0000040000057882 */ /* 0x000fe20000000000 */
[----:B------:R-:W-:Y:S01]  /*0710*/  UMOV UR8, 0x20 ;  /* 0x0000002000087882 */ /* 0x000fe20000000000 */
[----:B------:R-:W-:Y:S01]  /*0720*/  UMOV UR6, 0x80 ;  /* 0x0000008000067882 */ /* 0x000fe20000000000 */
[----:B------:R-:W-:-:S04]  /*0730*/  UIADD3 UR8, UPT, UPT, -UR8, 0x100000, URZ ;  /* 0x0010000008087890 */ /* 0x000fc8000fffe1ff */
[----:B------:R-:W-:Y:S02]  /*0740*/  USHF.L.U32 UR9, UR8, 0xb, URZ ;  /* 0x0000000b08097899 */ /* 0x000fe400080006ff */
[----:B------:R-:W-:Y:S02]  /*0750*/  USHF.L.U32 UR8, UR8, 0x1, URZ ;  /* 0x0000000108087899 */ /* 0x000fe400080006ff */
[----:B------:R-:W-:-:S04]  /*0760*/  UIADD3 UR6, UPT, UPT, -UR6, 0x100000, URZ ;  /* 0x0010000006067890 */ /* 0x000fc8000fffe1ff */
[----:B------:R-:W-:Y:S02]  /*0770*/  USHF.L.U32 UR7, UR6, 0xb, URZ ;  /* 0x0000000b06077899 */ /* 0x000fe400080006ff */
[----:B------:R-:W-:Y:S01]  /*0780*/  USHF.L.U32 UR6, UR6, 0x1, URZ ;  /* 0x0000000106067899 */ /* 0x000fe200080006ff */
[----:B------:R-:W-:Y:S01]  /*0790*/  ELECT P0, URZ, PT ;  /* 0x0000000000ff782f */ /* 0x000fe20003800000 */
[----:B-1----:R-:W-:Y:S01]  /*07a0*/  ULEA UR4, UR4, UR5, 0x18 ;  /* 0x0000000504047291 */ /* 0x002fe2000f8ec0ff */
[----:B------:R-:W1:Y:S11]  /*07b0*/  FENCE.VIEW.ASYNC.S ;  /* 0x00000000000073c6 */ /* 0x000e760000000000 */
[----:B-1----:R2:W1:Y:S01]  /*07c0*/  SYNCS.EXCH.64 URZ, [UR4+0x60], UR8 ;  /* 0x0000600804ff75b2 */ /* 0x0024620008000100 */
[----:B------:R2:W1:Y:S01]  /*07d0*/  SYNCS.EXCH.64 URZ, [UR4+0x80], UR6 ;  /* 0x0000800604ff75b2 */ /* 0x0004620008000100 */
[----:B------:R2:W1:Y:S01]  /*07e0*/  SYNCS.EXCH.64 URZ, [UR4+0x68], UR8 ;  /* 0x0000680804ff75b2 */ /* 0x0004620008000100 */
[----:B------:R2:W1:Y:S01]  /*07f0*/  SYNCS.EXCH.64 URZ, [UR4+0x88], UR6 ;  /* 0x0000880604ff75b2 */ /* 0x0004620008000100 */
[----:B------:R2:W1:Y:S01]  /*0800*/  SYNCS.EXCH.64 URZ, [UR4+0x70], UR8 ;  /* 0x0000700804ff75b2 */ /* 0x0004620008000100 */
[----:B------:R2:W1:Y:S01]  /*0810*/  SYNCS.EXCH.64 URZ, [UR4+0x90], UR6 ;  /* 0x0000900604ff75b2 */ /* 0x0004620008000100 */
[----:B------:R2:W1:Y:S01]  /*0820*/  SYNCS.EXCH.64 URZ, [UR4+0x78], UR8 ;  /* 0x0000780804ff75b2 */ /* 0x0004620008000100 */
[----:B------:R2:W1:Y:S02]  /*0830*/  SYNCS.EXCH.64 URZ, [UR4+0x98], UR6 ;  /* 0x0000980604ff75b2 */ /* 0x0004640008000100 */
[----:B--2---:R-:W-:Y:S01]  /*0840*/  NOP ;  /* 0x0000000000007918 */ /* 0x004fe20000000000 */
.L_x_92:
[----:B------:R-:W2:Y:S01]  /*0850*/  SHFL.IDX PT, R2, R90, RZ, 0x1f ;  /* 0x00001fff5a027589 */ /* 0x000ea200000e0000 */
[----:B------:R-:W-:Y:S01]  /*0860*/  NOP ;  /* 0x0000000000007918 */ /* 0x000fe20000000000 */
[----:B--2---:R-:W-:-:S13]  /*0870*/  ISETP.NE.AND P0, PT, R2, 0x3, PT ;  /* 0x000000030200780c */ /* 0x004fda0003f05270 */
[----:B------:R-:W-:Y:S05]  /*0880*/  @P0 BRA `(.L_x_93) ;  /* 0x0000000000300947 */ /* 0x000fea0003800000 */
[----:B-1----:R-:W1:Y:S01]  /*0890*/  S2UR UR4, SR_CgaCtaId ;  /* 0x00000000000479c3 */ /* 0x002e620000008800 */
[----:B------:R-:W-:Y:S01]  /*08a0*/  UMOV UR6, 0x400 ;  /* 0x0000040000067882 */ /* 0x000fe20000000000 */
[----:B------:R-:W-:Y:S01]  /*08b0*/  UMOV UR5, 0x20 ;  /* 0x0000002000057882 */ /* 0x000fe20000000000 */
[----:B------:R-:W-:Y:S01]  /*08c0*/  ELECT P0, URZ, PT ;  /* 0x0000000000ff782f */ /* 0x000fe20003800000 */
[----:B-1----:R-:W-:Y:S02]  /*08d0*/  ULEA UR6, UR4, UR6, 0x18 ;  /* 0x0000000604067291 */ /* 0x002fe4000f8ec0ff */
[----:B------:R-:W-:-:S04]  /*08e0*/  UIADD3 UR4, UPT, UPT, -UR5, 0x100000, URZ ;  /* 0x0010000005047890 */ /* 0x000fc8000fffe1ff */
[----:B------:R-:W-:Y:S02]  /*08f0*/  USHF.L.U32 UR5, UR4, 0xb, URZ ;  /* 0x0000000b04057899 */ /* 0x000fe400080006ff */
[----:B------:R-:W-:Y:S01]  /*0900*/  USHF.L.U32 UR4, UR4, 0x1, URZ ;  /* 0x0000000104047899 */ /* 0x000fe200080006ff */
[----:B------:R-:W1:Y:S11]  /*0910*/  FENCE.VIEW.ASYNC.S ;  /* 0x00000000000073c6 */ /* 0x000e760000000000 */
[----:B-1----:R2:W1:Y:S01]  /*0920*/  SYNCS.EXCH.64 URZ, [UR6+0xa0], UR4 ;  /* 0x0000a00406ff75b2 */ /* 0x0024620008000100 */
[----:B------:R2:W1:Y:S02]  /*0930*/  SYNCS.EXCH.64 URZ, [UR6+0xa8], UR4 ;  /* 0x0000a80406ff75b2 */ /* 0x0004640008000100 */
[----:B--2---:R-:W-:Y:S01]  /*0940*/  NOP ;  /* 0x0000000000007918 */ /* 0x004fe20000000000 */
.L_x_93:
[----:B------:R-:W2:Y:S01]  /*0950*/  SHFL.IDX PT, R2, R90, RZ, 0x1f ;  /* 0x00001fff5a027589 */ /* 0x000ea200000e0000 */
[----:B------:R-:W-:Y:S01]  /*0960*/  NOP ;  /* 0x0000000000007918 */ /* 0x000fe20000000000 */
[----:B--2---:R-:W-:-:S13]  /*0970*/  ISETP.NE.AND P0, PT, R2, 0x4, PT ;  /* 0x000000040200780c */ /* 0x004fda0003f05270 */
[----:B------:R-:W-:Y:S05]  /*0980*/  @P0 BRA `(.L_x_94) ;  /* 0x0000000000440947 */ /* 0x000fea0003800000 */
[----:B-1----:R-:W1:Y:S01]  /*0990*/  S2UR UR6, SR_CgaCtaId ;  /* 0x00000000000679c3 */ /* 0x002e620000008800 */
[----:B------:R-:W-:Y:S01]  /*09a0*/  UMOV UR4, 0x100 ;  /* 0x0000010000047882 */ /* 0x000fe20000000000 */
[----:B------:R-:W-:Y:S01]  /*09b0*/  UMOV UR5, 0x400 ;  /* 0x0000040000057882 */ /* 0x000fe20000000000 */
[----:B------:R-:W-:Y:S01]  /*09c0*/  USEL UR4, UR4, 0xe0, UP3 ;  /* 0x000000e004047887 */ /* 0x000fe20009800000 */
[----:B------:R-:W-:Y:S01]  /*09d0*/  UMOV UR8, 0x1 ;  /* 0x0000000100087882 */ /* 0x000fe20000000000 */
[----:B------:R-:W-:Y:S01]  /*09e0*/  ELECT P0, URZ, PT ;  /* 0x0000000000ff782f */ /* 0x000fe20003800000 */
[----:B------:R-:W-:-:S04]  /*09f0*/  UIADD3 UR8, UPT, UPT, -UR8, 0x100000, URZ ;  /* 0x0010000008087890 */ /* 0x000fc8000fffe1ff */
[----:B------:R-:W-:Y:S02]  /*0a00*/  USHF.L.U32 UR9, UR8, 0xb, URZ ;  /* 0x0000000b08097899 */ /* 0x000fe400080006ff */
[----:B------:R-:W-:Y:S02]  /*0a10*/  USHF.L.U32 UR8, UR8, 0x1, URZ ;  /* 0x0000000108087899 */ /* 0x000fe400080006ff */
[----:B-1----:R-:W-:Y:S02]  /*0a20*/  ULEA UR6, UR6, UR5, 0x18 ;  /* 0x0000000506067291 */ /* 0x002fe4000f8ec0ff */
[----:B------:R-:W-:-:S04]  /*0a30*/  UIADD3 UR4, UPT, UPT, -UR4, 0x100000, URZ ;  /* 0x0010000004047890 */ /* 0x000fc8000fffe1ff */
[----:B------:R-:W-:Y:S02]  /*0a40*/  USHF.L.U32 UR5, UR4, 0xb, URZ ;  /* 0x0000000b04057899 */ /* 0x000fe400080006ff */
[----:B------:R-:W-:Y:S01]  /*0a50*/  USHF.L.U32 UR4, UR4, 0x1, URZ ;  /* 0x0000000104047899 */ /* 0x000fe200080006ff */
[----:B------:R-:W1:Y:S03]  /*0a60*/  FENCE.VIEW.ASYNC.S ;  /* 0x00000000000073c6 */ /* 0x000e660000000000 */
[----:B-1----:R2:W1:Y:S08]  /*0a70*/  SYNCS.EXCH.64 URZ, [UR6+0xb0], UR8 ;  /* 0x0000b00806ff75b2 */ /* 0x0024700008000100 */
[----:B------:R2:W1:Y:S02]  /*0a80*/  SYNCS.EXCH.64 URZ, [UR6+0xb8], UR4 ;  /* 0x0000b80406ff75b2 */ /* 0x0004640008000100 */
[----:B--2---:R-:W-:Y:S01]  /*0a90*/  NOP ;  /* 0x0000000000007918 */ /* 0x004fe20000000000 */
.L_x_94:
[----:B------:R-:W2:Y:S01]  /*0aa0*/  SHFL.IDX PT, R2, R90, RZ, 0x1f ;  /* 0x00001fff5a027589 */ /* 0x000ea200000e0000 */
[----:B------:R-:W1:Y:S01]  /*0ab0*/  S2UR UR28, SR_CTAID.X ;  /* 0x00000000001c79c3 */ /* 0x000e620000002500 */
[----:B------:R-:W-:-:S07]  /*0ac0*/  NOP ;  /* 0x0000000000007918 */ /* 0x000fce0000000000 */
[----:B------:R-:W1:Y:S01]  /*0ad0*/  S2UR UR21, SR_CTAID.Y ;  /* 0x00000000001579c3 */ /* 0x000e620000002600 */
[----:B--2---:R-:W-:-:S13]  /*0ae0*/  ISETP.NE.AND P0, PT, R2, 0x5, PT ;  /* 0x000000050200780c */ /* 0x004fda0003f05270 */
[----:B-1----:R-:W-:Y:S05]  /*0af0*/  @P0 BRA `(.L_x_95) ;  /* 0x0000000000480947 */ /* 0x002fea0003800000 */
[----:B------:R-:W1:Y:S01]  /*0b00*/  S2UR UR4, SR_CgaCtaId ;  /* 0x00000000000479c3 */ /* 0x000e620000008800 */
        /* <DEDUP_REMOVED lines=12> */
[----:B-1----:R1:W2:Y:S01]  /*0bd0*/  SYNCS.EXCH.64 URZ, [UR4+0xc0], UR8 ;  /* 0x0000c00804ff75b2 */ /* 0x0022a20008000100 */
[----:B------:R1:W1:Y:S01]  /*0be0*/  SYNCS.EXCH.64 URZ, [UR4+0xd0], UR6 ;  /* 0x0000d00604ff75b2 */ /* 0x0002620008000100 */
[----:B------:R1:W1:Y:S01]  /*0bf0*/  SYNCS.EXCH.64 URZ, [UR4+0xc8], UR8 ;  /* 0x0000c80804ff75b2 */ /* 0x0002620008000100 */
[----:B------:R1:W1:Y:S01]  /*0c00*/  SYNCS.EXCH.64 URZ, [UR4+0xd8], UR6 ;  /* 0x0000d80604ff75b2 */ /* 0x0002620008000100 */
[----:B------:R-:W-:Y:S01]  /*0c10*/  NOP ;  /* 0x0000000000007918 */ /* 0x000fe20000000000 */
.L_x_95:
[----:B------:R-:W-:-:S05]  /*0c20*/  CS2R.32 R82, SR_CgaSize ;  /* 0x0000000000527805 */ /* 0x000fca0000008a00 */
[----:B------:R-:W-:-:S05]  /*0c30*/  IMAD R82, R82, -0xa0, RZ ;  /* 0xffffff6052527824 */ /* 0x000fca00078e02ff */
[----:B------:R-:W-:-:S14]  /*0c40*/  R2UR UR5, R82 ;  /* 0x00000000520572ca */ /* 0x000fdc00000e0000 */
[----:B------:R-:W3:Y:S01]  /*0c50*/  LDCU UR5, c[0x0][UR5+0x2b0] ;  /* 0x00005600050577ac */ /* 0x000ee20008000800 */
[----:B------:R-:W-:Y:S02]  /*0c60*/  I2FP.F32.U32 R5, UR28 ;  /* 0x0000001c00057c45 */ /* 0x000fe40008201000 */
[----:B------:R-:W-:-:S05]  /*0c70*/  CS2R.32 R3, SR_CgaSize ;  /* 0x0000000000037805 */ /* 0x000fca0000008a00 */
[----:B------:R-:W-:-:S06]  /*0c80*/  IMAD R3, R3, -0xa0, RZ ;  /* 0xffffff6003037824 */ /* 0x000fcc00078e02ff */
[----:B------:R-:W4:Y:S01]  /*0c90*/  LDC R3, c[0x0][R3+0x2a0] ;  /* 0x0000a80003037b82 */ /* 0x000f220000000800 */
[----:B------:R-:W-:Y:S02]  /*0ca0*/  I2FP.F32.U32 R4, UR21 ;  /* 0x0000001500047c45 */ /* 0x000fe40008201000 */
[----:B------:R-:W-:-:S05]  /*0cb0*/  CS2R.32 R82, SR_CgaSize ;  /* 0x0000000000527805 */ /* 0x000fca0000008a00 */
[----:B------:R-:W-:-:S05]  /*0cc0*/  IMAD R82, R82, -0xa0, RZ ;  /* 0xffffff6052527824 */ /* 0x000fca00078e02ff */
[----:B-1----:R-:W-:-:S14]  /*0cd0*/  R2UR UR4, R82 ;  /* 0x00000000520472ca */ /* 0x002fdc00000e0000 */
[----:B------:R-:W1:Y:S01]  /*0ce0*/  LDCU UR4, c[0x0][UR4+0x2b4] ;  /* 0x00005680040477ac */ /* 0x000e620008000800 */
[----:B------:R-:W-:Y:S01]  /*0cf0*/  NOP ;  /* 0x0000000000007918 */ /* 0x000fe20000000000 */
[----:B------:R-:W2:Y:S01]  /*0d00*/  LDCU UR19, c[0x0][0xc24] ;  /* 0x00018480ff1377ac */ /* 0x000ea20008000800 */
[----:B------:R-:W-:-:S05]  /*0d10*/  CS2R.32 R2, SR_CgaSize ;  /* 0x0000000000027805 */ /* 0x000fca0000008a00 */
[----:B------:R-:W-:-:S06]  /*0d20*/  IMAD R2, R2, -0xa0, RZ ;  /* 0xffffff6002027824 */ /* 0x000fcc00078e02ff */
[----:B------:R-:W4:Y:S01]  /*0d30*/  LDC R2, c[0x0][R2+0x2a4] ;  /* 0x0000a90002027b82 */ /* 0x000f220000000800 */
[----:B---3--:R-:W-:-:S07]  /*0d40*/  FMUL R5, R5, UR5 ;  /* 0x0000000505057c20 */ /* 0x008fce0008400000 */
[----:B------:R-:W3:Y:S01]  /*0d50*/  S2UR UR49, SR_CTAID.Z ;  /* 0x00000000003179c3 */ /* 0x000ee20000002700 */
[----:B-1----:R-:W-:Y:S01]  /*0d60*/  FMUL R4, R4, UR4 ;  /* 0x0000000404047c20 */ /* 0x002fe20008400000 */
[----:B------:R-:W1:Y:S01]  /*0d70*/  F2I.U32.TRUNC.NTZ R82, R5 ;  /* 0x0000000500527305 */ /* 0x000e62000020f000 */
[----:B--2---:R-:W-:-:S07]  /*0d80*/  UISETP.GE.AND UP0, UPT, UR19, 0x1, UPT ;  /* 0x000000011300788c */ /* 0x004fce000bf06270 */
[----:B------:R-:W2:Y:S01]  /*0d90*/  F2I.U32.TRUNC.NTZ R81, R4 ;  /* 0x0000000400517305 */ /* 0x000ea2000020f000 */
[----:B-1----:R-:W-:-:S05]  /*0da0*/  IADD3 R82, PT, PT, -R82, RZ, RZ ;  /* 0x000000ff52527210 */ /* 0x002fca0007ffe1ff */
[----:B----4-:R-:W-:Y:S01]  /*0db0*/  IMAD R82, R3, R82, UR28 ;  /* 0x0000001c03527e24 */ /* 0x010fe2000f8e0252 */
[----:B--2---:R-:W-:-:S05]  /*0dc0*/  IADD3 R81, PT, PT, -R81, RZ, RZ ;  /* 0x000000ff51517210 */ /* 0x004fca0007ffe1ff */
[----:B------:R-:W-:Y:S01]  /*0dd0*/  IMAD R81, R2, R81, UR21 ;  /* 0x0000001502517e24 */ /* 0x000fe2000f8e0251 */
[----:B------:R-:W-:Y:S06]  /*0de0*/  BAR.SYNC.DEFER_BLOCKING 0x0 ;  /* 0x0000000000007b1d */ /* 0x000fec0000010000 */
[----:B---3--:R-:W-:Y:S05]  /*0df0*/  BRA.U !UP0, `(.L_x_96) ;  /* 0x0000000108d47547 */ /* 0x008fea000b800000 */
[----:B------:R-:W1:Y:S01]  /*0e00*/  LDCU.128 UR24, c[0x0][0xc10] ;  /* 0x00018200ff1877ac */ /* 0x000e620008000c00 */
[----:B------:R-:W2:Y:S01]  /*0e10*/  LDCU UR6, c[0x0][0x370] ;  /* 0x00006e00ff0677ac */ /* 0x000ea20008000800 */
[----:B------:R-:W3:Y:S01]  /*0e20*/  LDCU UR4, c[0x0][0x374] ;  /* 0x00006e80ff0477ac */ /* 0x000ee20008000800 */
[----:B------:R-:W4:Y:S01]  /*0e30*/  LDCU UR20, c[0x0][0xc0c] ;  /* 0x00018180ff1477ac */ /* 0x000f220008000800 */
[----:B------:R-:W4:Y:S01]  /*0e40*/  LDCU UR5, c[0x0][0xc20] ;  /* 0x00018400ff0577ac */ /* 0x000f220008000800 */
[----:B------:R-:W4:Y:S01]  /*0e50*/  LDCU.64 UR16, c[0x0][0xc28] ;  /* 0x00018500ff1077ac */ /* 0x000f220008000a00 */
[----:B-1----:R-:W-:Y:S02]  /*0e60*/  UISETP.NE.AND UP0, UPT, UR26, 0x1, UPT ;  /* 0x000000011a00788c */ /* 0x002fe4000bf05270 */
[----:B---3--:R-:W-:Y:S02]  /*0e70*/  UIMAD.WIDE.U32 UR8, UR4, UR27, URZ ;  /* 0x0000001b040872a5 */ /* 0x008fe4000f8e00ff */
[----:B--2---:R-:W-:-:S02]  /*0e80*/  UIMAD.WIDE.U32 UR10, UR6, UR24, URZ ;  /* 0x00000018060a72a5 */ /* 0x004fc4000f8e00ff */
[----:B----4-:R-:W-:Y:S02]  /*0e90*/  UISETP.NE.AND UP2, UPT, UR20, 0x1, UPT ;  /* 0x000000011400788c */ /* 0x010fe4000bf45270 */
[----:B------:R-:W-:Y:S01]  /*0ea0*/  UISETP.NE.AND UP4, UPT, UR19, 0x1, UPT ;  /* 0x000000011300788c */ /* 0x000fe2000bf85270 */
[----:B------:R-:W-:Y:S02]  /*0eb0*/  UMOV UR8, UR9 ;  /* 0x0000000900087c82 */ /* 0x000fe40008000000 */
[----:B------:R-:W-:Y:S01]  /*0ec0*/  UMOV UR10, UR11 ;  /* 0x0000000b000a7c82 */ /* 0x000fe20008000000 */
[----:B------:R-:W-:Y:S02]  /*0ed0*/  @UP0 USHF.R.U32.HI UR4, URZ, UR5, UR8 ;  /* 0x00000005ff040299 */ /* 0x000fe40008011608 */
[----:B------:R-:W-:Y:S02]  /*0ee0*/  UIMAD.WIDE.U32 UR12, UR21, UR27, URZ ;  /* 0x0000001b150c72a5 */ /* 0x000fe4000f8e00ff */
[----:B------:R-:W-:-:S02]  /*0ef0*/  UIMAD.WIDE.U32 UR8, UR4, UR16, URZ ;  /* 0x00000010040872a5 */ /* 0x000fc4000f8e00ff */
[----:B------:R-:W-:Y:S02]  /*0f00*/  @UP2 USHF.R.U32.HI UR6, URZ, UR25, UR10 ;  /* 0x00000019ff062299 */ /* 0x000fe4000801160a */
[----:B------:R-:W-:Y:S02]  /*0f10*/  UIMAD.WIDE.U32 UR14, UR28, UR24, URZ ;  /* 0x000000181c0e72a5 */ /* 0x000fe4000f8e00ff */
[----:B------:R-:W-:Y:S01]  /*0f20*/  UIMAD.WIDE.U32 UR10, UR6, UR16, URZ ;  /* 0x00000010060a72a5 */ /* 0x000fe2000f8e00ff */
[----:B------:R-:W-:Y:S01]  /*0f30*/  UMOV UR12, UR13 ;  /* 0x0000000d000c7c82 */ /* 0x000fe20008000000 */
[----:B------:R-:W-:Y:S01]  /*0f40*/  UMOV UR8, UR9 ;  /* 0x0000000900087c82 */ /* 0x000fe20008000000 */
[----:B------:R-:W-:Y:S02]  /*0f50*/  USHF.R.U32.HI UR12, URZ, UR5, UR12 ;  /* 0x00000005ff0c7299 */ /* 0x000fe4000801160c */
[----:B------:R-:W-:Y:S01]  /*0f60*/  @UP4 USHF.R.U32.HI UR4, URZ, UR17, UR8 ;  /* 0x00000011ff044299 */ /* 0x000fe20008011608 */
[----:B------:R-:W-:Y:S01]  /*0f70*/  UMOV UR14, UR15 ;  /* 0x0000000f000e7c82 */ /* 0x000fe20008000000 */
[----:B------:R-:W-:Y:S01]  /*0f80*/  UMOV UR10, UR11 ;  /* 0x0000000b000a7c82 */ /* 0x000fe20008000000 */
[----:B------:R-:W-:-:S02]  /*0f90*/  USHF.R.U32.HI UR14, URZ, UR25, UR14 ;  /* 0x00000019ff0e7299 */ /* 0x000fc4000801160e */
[----:B------:R-:W-:Y:S02]  /*0fa0*/  USEL UR5, UR21, UR12, !UP0 ;  /* 0x0000000c15057287 */ /* 0x000fe4000c000000 */
[----:B------:R-:W-:Y:S02]  /*0fb0*/  @UP4 USHF.R.U32.HI UR6, URZ, UR17, UR10 ;  /* 0x00000011ff064299 */ /* 0x000fe4000801160a */
[----:B------:R-:W-:Y:S02]  /*0fc0*/  UIMAD UR7, UR4, UR19, URZ ;  /* 0x00000013040772a4 */ /* 0x000fe4000f8e02ff */
[----:B------:R-:W-:Y:S02]  /*0fd0*/  USEL UR4, UR28, UR14, !UP2 ;  /* 0x0000000e1c047287 */ /* 0x000fe4000d000000 */
[----:B------:R-:W-:Y:S02]  /*0fe0*/  UIMAD UR10, UR6, UR19, URZ ;  /* 0x00000013060a72a4 */ /* 0x000fe4000f8e02ff */
[----:B------:R-:W-:-:S02]  /*0ff0*/  UISETP.GE.AND UP0, UPT, UR5, UR7, UPT ;  /* 0x000000070500728c */ /* 0x000fc4000bf06270 */
[----:B------:R-:W-:Y:S02]  /*1000*/  UIMAD.WIDE.U32 UR8, UR5, UR16, URZ ;  /* 0x00000010050872a5 */ /* 0x000fe4000f8e00ff */
[----:B------:R-:W-:Y:S02]  /*1010*/  UISETP.GE.OR UP0, UPT, UR4, UR10, UP0 ;  /* 0x0000000a0400728c */ /* 0x000fe40008706670 */
[----:B------:R-:W-:Y:S02]  /*1020*/  UIMAD.WIDE.U32 UR10, UR4, UR16, URZ ;  /* 0x00000010040a72a5 */ /* 0x000fe4000f8e00ff */
[----:B------:R-:W-:Y:S01]  /*1030*/  UIADD3 UR10, UPT, UPT, -UR4, URZ, URZ ;  /* 0x000000ff040a7290 */ /* 0x000fe2000fffe1ff */
[----:B------:R-:W-:Y:S01]  /*1040*/  UMOV UR8, UR9 ;  /* 0x0000000900087c82 */ /* 0x000fe20008000000 */
[----:B------:R-:W-:Y:S02]  /*1050*/  UIADD3 UR9, UPT, UPT, -UR5, URZ, URZ ;  /* 0x000000ff05097290 */ /* 0x000fe4000fffe1ff */
[----:B------:R-:W-:-:S03]  /*1060*/  USHF.R.U32.HI UR8, URZ, UR17, UR8 ;  /* 0x00000011ff087299 */ /* 0x000fc60008011608 */
[----:B------:R-:W-:Y:S01]  /*1070*/  @!UP0 UMOV UR7, UR11 ;  /* 0x0000000b00078c82 */ /* 0x000fe20008000000 */
[----:B------:R-:W-:Y:S02]  /*1080*/  UIMAD UR21, UR26, UR9, UR21 ;  /* 0x000000091a1572a4 */ /* 0x000fe4000f8e0215 */
[----:B------:R-:W-:Y:S02]  /*1090*/  USEL UR8, UR5, UR8, !UP4 ;  /* 0x0000000805087287 */ /* 0x000fe4000e000000 */
[----:B------:R-:W-:Y:S02]  /*10a0*/  @!UP0 USHF.R.U32.HI UR7, URZ, UR17, UR7 ;  /* 0x00000011ff078299 */ /* 0x000fe40008011607 */
[----:B------:R-:W-:Y:S02]  /*10b0*/  UIADD3 UR9, UPT, UPT, -UR8, URZ, URZ ;  /* 0x000000ff08097290 */ /* 0x000fe4000fffe1ff */
[----:B------:R-:W-:Y:S02]  /*10c0*/  @!UP0 USEL UR7, UR4, UR7, !UP4 ;  /* 0x0000000704078287 */ /* 0x000fe4000e000000 */
[----:B------:R-:W-:-:S02]  /*10d0*/  UIMAD UR9, UR19, UR9, UR5 ;  /* 0x00000009130972a4 */ /* 0x000fc4000f8e0205 */
[----:B------:R-:W-:Y:S02]  /*10e0*/  @!UP0 UIADD3 UR8, UPT, UPT, UR8, -UR7, URZ ;  /* 0x8000000708088290 */ /* 0x000fe4000fffe0ff */
[----:B------:R-:W-:Y:S02]  /*10f0*/  @!UP0 UIMAD UR7, UR9, UR6, UR7 ;  /* 0x00000006090782a4 */ /* 0x000fe4000f8e0207 */
[----:B------:R-:W-:Y:S02]  /*1100*/  @!UP0 UIMAD UR5, UR8, UR19, UR4 ;  /* 0x00000013080582a4 */ /* 0x000fe4000f8e0204 */
[----:B------:R-:W-:Y:S02]  /*1110*/  UIMAD UR6, UR20, UR10, UR28 ;  /* 0x0000000a140672a4 */ /* 0x000fe4000f8e021c */
[----:B------:R-:W-:Y:S01]  /*1120*/  UIMAD UR21, UR5, UR26, UR21 ;  /* 0x0000001a051572a4 */ /* 0x000fe2000f8e0215 */
[----:B------:R-:W-:Y:S02]  /*1130*/  @!UP0 UMOV UR4, UR7 ;  /* 0x0000000700048c82 */ /* 0x000fe40008000000 */
[----:B------:R-:W-:-:S12]  /*1140*/  UIMAD UR28, UR4, UR20, UR6 ;  /* 0x00000014041c72a4 */ /* 0x000fd8000f8e0206 */
.L_x_96:
[----:B------:R-:W1:Y:S02]  /*1150*/  LDCU UR4, c[0x0][0xc30] ;  /* 0x00018600ff0477ac */ /* 0x000e640008000800 */
[----:B-1----:R-:W-:-:S09]  /*1160*/  UISETP.NE.AND UP0, UPT, UR4, 0x1, UPT ;  /* 0x000000010400788c */ /* 0x002fd2000bf05270 */
[----:B------:R-:W-:Y:S05]  /*1170*/  BRA.U UP0, `(.L_x_97) ;  /* 0x0000000100447547 */ /* 0x000fea000b800000 */
[----:B------:R-:W1:Y:S01]  /*1180*/  LDCU.128 UR8, c[0x0][0xc10] ;  /* 0x00018200ff0877ac */ /* 0x000e620008000c00 */
[----:B------:R-:W2:Y:S01]  /*1190*/  LDCU UR12, c[0x0][0xc0c] ;  /* 0x00018180ff0c77ac */ /* 0x000ea20008000800 */
[----:B------:R-:W3:Y:S01]  /*11a0*/  LDCU UR13, c[0x0][0xc20] ;  /* 0x00018400ff0d77ac */ /* 0x000ee20008000800 */
[----:B-1----:R-:W-:Y:S02]  /*11b0*/  UIMAD.WIDE.U32 UR6, UR28, UR8, URZ ;  /* 0x000000081c0672a5 */ /* 0x002fe4000f8e00ff */
[----:B------:R-:W-:Y:S02]  /*11c0*/  UIMAD.WIDE.U32 UR4, UR21, UR11, URZ ;  /* 0x0000000b150472a5 */ /* 0x000fe4000f8e00ff */
[----:B--2---:R-:W-:Y:S02]  /*11d0*/  UISETP.NE.AND UP2, UPT, UR12, 0x1, UPT ;  /* 0x000000010c00788c */ /* 0x004fe4000bf45270 */
[----:B------:R-:W-:Y:S01]  /*11e0*/  UISETP.NE.AND UP0, UPT, UR10, 0x1, UPT ;  /* 0x000000010a00788c */ /* 0x000fe2000bf05270 */
[----:B------:R-:W-:-:S02]  /*11f0*/  UMOV UR6, UR7 ;  /* 0x0000000700067c82 */ /* 0x000fc40008000000 */
[----:B------:R-:W-:Y:S01]  /*1200*/  UMOV UR4, UR5 ;  /* 0x0000000500047c82 */ /* 0x000fe20008000000 */
[----:B------:R-:W-:Y:S02]  /*1210*/  USHF.R.U32.HI UR6, URZ, UR9, UR6 ;  /* 0x00000009ff067299 */ /* 0x000fe40008011606 */
[----:B---3--:R-:W-:Y:S02]  /*1220*/  USHF.R.U32.HI UR4, URZ, UR13, UR4 ;  /* 0x0000000dff047299 */ /* 0x008fe40008011604 */
[----:B------:R-:W-:Y:S02]  /*1230*/  USEL UR5, UR28, UR6, !UP2 ;  /* 0x000000061c057287 */ /* 0x000fe4000d000000 */
[----:B------:R-:W-:-:S04]  /*1240*/  USEL UR4, UR21, UR4, !UP0 ;  /* 0x0000000415047287 */ /* 0x000fc8000c000000 */
[----:B------:R-:W-:Y:S02]  /*1250*/  UIADD3 UR6, UPT, UPT, UR5, -UR4, URZ ;  /* 0x8000000405067290 */ /* 0x000fe4000fffe0ff */
[----:B------:R-:W-:Y:S02]  /*1260*/  UIADD3 UR4, UPT, UPT, -UR5, UR4, URZ ;  /* 0x0000000405047290 */ /* 0x000fe4000fffe1ff */
[----:B------:R-:W-:Y:S02]  /*1270*/  UIMAD UR21, UR6, UR10, UR21 ;  /* 0x0000000a061572a4 */ /* 0x000fe4000f8e0215 */
[----:B------:R-:W-:-:S12]  /*1280*/  UIMAD UR28, UR4, UR12, UR28 ;  /* 0x0000000c041c72a4 */ /* 0x000fd8000f8e021c */
.L_x_97:
[----:B------:R-:W-:Y:S01]  /*1290*/  BAR.SYNC.DEFER_BLOCKING 0x0 ;  /* 0x0000000000007b1d */ /* 0x000fe20000010000 */
[----:B------:R-:W-:Y:S01]  /*12a0*/  UISETP.NE.AND UP0, UPT, UR18, 0x2, UPT ;  /* 0x000000021200788c */ /* 0x000fe2000bf05270 */
[----:B------:R-:W-:Y:S02]  /*12b0*/  ISETP.NE.OR P3, PT, R0, 0x2, !P3 ;  /* 0x000000020000780c */ /* 0x000fe40005f65670 */
[----:B------:R-:W-:Y:S02]  /*12c0*/  LOP3.LUT R0, R87, 0x1f, RZ, 0xc0, !PT ;  /* 0x0000001f57007812 */ /* 0x000fe400078ec0ff */
[----:B------:R-:W1:Y:S04]  /*12d0*/  LDCU UR39, c[0x0][0xc24] ;  /* 0x00018480ff2777ac */ /* 0x000e680008000800 */
[----:B------:R-:W-:Y:S05]  /*12e0*/  BRA.U UP0, `(.L_x_98) ;  /* 0x00000021000c7547 */ /* 0x000fea000b800000 */
[----:B------:R-:W2:Y:S01]  /*12f0*/  LDCU UR7, c[0x0][0x394] ;  /* 0x00007280ff0777ac */ /* 0x000ea20008000800 */
[----:B------:R-:W-:Y:S01]  /*1300*/  PLOP3.LUT P1, PT, PT, PT, UP3, 0x80, 0x8 ;  /* 0x000000000008781c */ /* 0x000fe20003f2f038 */
[----:B------:R-:W-:Y:S01]  /*1310*/  IMAD.MOV.U32 R2, RZ, RZ, RZ ;  /* 0x000000ffff027224 */ /* 0x000fe200078e00ff */
[----:B------:R-:W-:Y:S01]  /*1320*/  ISETP.EQ.OR P2, PT, R0, RZ, P3 ;  /* 0x000000ff0000720c */ /* 0x000fe20001f42670 */
[----:B------:R-:W3:Y:S01]  /*1330*/  LDCU UR6, c[0x0][0x5d8] ;  /* 0x0000bb00ff0677ac */ /* 0x000ee20008000800 */
[----:B------:R-:W-:Y:S01]  /*1340*/  PLOP3.LUT P1, PT, P1, PT, PT, 0x8, 0x80 ;  /* 0x000000000080781c */ /* 0x000fe20000f2e170 */
[----:B------:R-:W4:Y:S01]  /*1350*/  LDCU UR68, c[0x0][0x370] ;  /* 0x00006e00ff4477ac */ /* 0x000f220008000800 */
[----:B------:R-:W1:Y:S01]  /*1360*/  LDCU.64 UR60, c[0x0][0x348] ;  /* 0x00006900ff3c77ac */ /* 0x000e620008000a00 */
[----:B------:R-:W1:Y:S01]  /*1370*/  LDCU UR67, c[0x0][0x374] ;  /* 0x00006e80ff4377ac */ /* 0x000e620008000800 */
[----:B--2---:R-:W-:Y:S02]  /*1380*/  UIADD3 UR5, UPT, UPT, UR7, 0x3f, URZ ;  /* 0x0000003f07057890 */ /* 0x004fe4000fffe0ff */
[----:B---3--:R-:W-:-:S02]  /*1390*/  UIADD3 UR6, UPT, UPT, UR6, 0x7f, URZ ;  /* 0x0000007f06067890 */ /* 0x008fc4000fffe0ff */
[----:B------:R-:W-:Y:S02]  /*13a0*/  USHF.R.S32.HI UR4, URZ, 0x1f, UR5 ;  /* 0x0000001fff047899 */ /* 0x000fe40008011405 */
[----:B------:R-:W-:Y:S02]  /*13b0*/  UIADD3 UR72, UPT, UPT, UR7, 0x7e, URZ ;  /* 0x0000007e07487890 */ /* 0x000fe4000fffe0ff */
[----:B------:R-:W-:Y:S02]  /*13c0*/  ULEA.HI UR4, UR4, UR5, URZ, 0x6 ;  /* 0x0000000504047291 */ /* 0x000fe4000f8f30ff */
[----:B------:R-:W-:Y:S02]  /*13d0*/  UIADD3 UR5, UPT, UPT, UR7, -0x1, URZ ;  /* 0xffffffff07057890 */ /* 0x000fe4000fffe0ff */
[----:B------:R-:W-:Y:S02]  /*13e0*/  USHF.R.S32.HI UR70, URZ, 0x6, UR4 ;  /* 0x00000006ff467899 */ /* 0x000fe40008011404 */
[----:B------:R-:W-:-:S02]  /*13f0*/  UISETP.GE.U32.AND UP1, UPT, UR5, -0x7f, UPT ;  /* 0xffffff810500788c */ /* 0x000fc4000bf26070 */
[----:B------:R-:W-:Y:S02]  /*1400*/  UISETP.LT.U32.AND UP0, UPT, UR70, 0x6, UPT ;  /* 0x000000064600788c */ /* 0x000fe4000bf01070 */
[----:B------:R-:W-:Y:S02]  /*1410*/  USHF.R.S32.HI UR4, URZ, 0x1f, UR6 ;  /* 0x0000001fff047899 */ /* 0x000fe40008011406 */
[----:B------:R-:W-:Y:S02]  /*1420*/  USEL UR69, UR70, 0x6, UP0 ;  /* 0x0000000646457887 */ /* 0x000fe40008000000 */
[----:B------:R-:W-:Y:S02]  /*1430*/  ULEA.HI UR4, UR4, UR6, URZ, 0x7 ;  /* 0x0000000604047291 */ /* 0x000fe4000f8f38ff */
[----:B------:R-:W-:Y:S02]  /*1440*/  UIADD3 UR58, UPT, UPT, UR69, -0x1, URZ ;  /* 0xffffffff453a7890 */ /* 0x000fe4000fffe0ff */
[----:B------:R-:W-:-:S02]  /*1450*/  @UP1 UIADD3 UR58, UPT, UPT, UR69, URZ, URZ ;  /* 0x000000ff453a1290 */ /* 0x000fc4000fffe0ff */
[----:B------:R-:W-:Y:S02]  /*1460*/  USHF.R.S32.HI UR66, URZ, 0x7, UR4 ;  /* 0x00000007ff427899 */ /* 0x000fe40008011404 */
[----:B------:R-:W-:Y:S02]  /*1470*/  UIADD3 UR71, UPT, UPT, UR70, -UR69, URZ ;  /* 0x8000004546477290 */ /* 0x000fe4000fffe0ff */
[----:B------:R-:W-:Y:S01]  /*1480*/  UIADD3 UR58, UPT, UPT, UR58, 0x1, URZ ;  /* 0x000000013a3a7890 */ /* 0x000fe2000fffe0ff */
[----:B------:R-:W-:Y:S01]  /*1490*/  UMOV UR35, 0x1 ;  /* 0x0000000100237882 */ /* 0x000fe20000000000 */
[----:B-1--4-:R-:W-:-:S10]  /*14a0*/  UMOV UR38, URZ ;  /* 0x000000ff00267c82 */ /* 0x012fd40008000000 */
.L_x_114:
[----:B------:R-:W-:Y:S01]  /*14b0*/  IMAD.U32 R4, RZ, RZ, UR66 ;  /* 0x00000042ff047e24 */ /* 0x000fe2000f8e00ff */
[----:B------:R-:W1:Y:S04]  /*14c0*/  LDCU UR63, c[0x0][0x5dc] ;  /* 0x0000bb80ff3f77ac */ /* 0x000e680008000800 */
[-C--:B------:R-:W-:Y:S01]  /*14d0*/  IABS R0, R4.reuse ;  /* 0x0000000400007213 */ /* 0x080fe20000000000 */
[----:B------:R-:W2:Y:S01]  /*14e0*/  LDCU UR62, c[0x0][0x5e0] ;  /* 0x0000bc00ff3e77ac */ /* 0x000ea20008000800 */
[----:B------:R-:W-:Y:S02]  /*14f0*/  IABS R4, R4 ;  /* 0x0000000400047213 */ /* 0x000fe40000000000 */
[----:B------:R-:W-:Y:S01]  /*1500*/  R2UR UR6, R0 ;  /* 0x00000000000672ca */ /* 0x000fe200000e0000 */
[----:B------:R-:W-:Y:S01]  /*1510*/  UMOV UR48, 0x400 ;  /* 0x0000040000307882 */ /* 0x000fe20000000000 */
[----:B------:R-:W-:Y:S01]  /*1520*/  USHF.L.U32 UR46, UR28, 0x7, URZ ;  /* 0x000000071c2e7899 */ /* 0x000fe200080006ff */
[----:B------:R-:W-:Y:S01]  /*1530*/  UMOV UR15, URZ ;  /* 0x000000ff000f7c82 */ /* 0x000fe20008000000 */
[----:B-1----:R-:W-:-:S09]  /*1540*/  IMAD.U32 R3, RZ, RZ, UR63 ;  /* 0x0000003fff037e24 */ /* 0x002fd2000f8e00ff */
[----:B------:R-:W1:Y:S08]  /*1550*/  I2F.RP R6, UR6 ;  /* 0x0000000600067d06 */ /* 0x000e700008209400 */
[----:B-1----:R-:W1:Y:S02]  /*1560*/  MUFU.RCP R5, R6 ;  /* 0x0000000600057308 */ /* 0x002e640000001000 */
[----:B-1----:R-:W-:-:S06]  /*1570*/  VIADD R5, R5, 0xffffffe ;  /* 0x0ffffffe05057836 */ /* 0x002fcc0000000000 */
[----:B------:R-:W1:Y:S02]  /*1580*/  F2I.FTZ.U32.TRUNC.NTZ R0, R5 ;  /* 0x0000000500007305 */ /* 0x000e64000021f000 */
[----:B-1----:R-:W-:Y:S02]  /*1590*/  R2UR UR5, R0 ;  /* 0x00000000000572ca */ /* 0x002fe400000e0000 */
[----:B------:R-:W-:Y:S01]  /*15a0*/  IABS R0, R3 ;  /* 0x0000000300007213 */ /* 0x000fe20000000000 */
[----:B------:R-:W-:-:S03]  /*15b0*/  IMAD.U32 R3, RZ, RZ, UR21 ;  /* 0x00000015ff037e24 */ /* 0x000fc6000f8e00ff */
[----:B------:R-:W-:Y:S01]  /*15c0*/  R2UR UR8, R0 ;  /* 0x00000000000872ca */ /* 0x000fe200000e0000 */
[----:B------:R-:W-:Y:S01]  /*15d0*/  IMAD.MOV R0, RZ, RZ, -R4 ;  /* 0x000000ffff007224 */ /* 0x000fe200078e0a04 */
[----:B------:R-:W-:-:S04]  /*15e0*/  IABS R3, R3 ;  /* 0x0000000300037213 */ /* 0x000fc80000000000 */
[----:B------:R-:W-:Y:S01]  /*15f0*/  R2UR UR9, R3 ;  /* 0x00000000030972ca */ /* 0x000fe200000e0000 */
[----:B------:R-:W-:-:S04]  /*1600*/  UIADD3 UR4, UPT, UPT, URZ, -UR5, URZ ;  /* 0x80000005ff047290 */ /* 0x000fc8000fffe0ff */
[----:B------:R-:W-:Y:S02]  /*1610*/  UIMAD UR7, UR4, UR6, URZ ;  /* 0x00000006040772a4 */ /* 0x000fe4000f8e02ff */
[----:B------:R-:W1:Y:S01]  /*1620*/  I2F.RP R3, UR8 ;  /* 0x0000000800037d06 */ /* 0x000e620008209400 */
[----:B------:R-:W-:Y:S02]  /*1630*/  UMOV UR4, URZ ;  /* 0x000000ff00047c82 */ /* 0x000fe40008000000 */
[----:B------:R-:W-:Y:S02]  /*1640*/  UIMAD.WIDE.U32 UR4, UR5, UR7, UR4 ;  /* 0x00000007050472a5 */ /* 0x000fe4000f8e0004 */
[----:B------:R-:W-:-:S05]  /*1650*/  R2UR UR7, R0 ;  /* 0x00000000000772ca */ /* 0x000fca00000e0000 */
[----:B------:R-:W-:Y:S02]  /*1660*/  UMOV UR4, UR5 ;  /* 0x0000000500047c82 */ /* 0x000fe40008000000 */
[----:B------:R-:W-:Y:S01]  /*1670*/  UIMAD.WIDE.U32 UR4, UR4, UR9, URZ ;  /* 0x00000009040472a5 */ /* 0x000fe2000f8e00ff */
[----:B-1----:R-:W1:Y:S06]  /*1680*/  MUFU.RCP R3, R3 ;  /* 0x0000000300037308 */ /* 0x002e6c0000001000 */
[----:B------:R-:W-:Y:S02]  /*1690*/  UMOV UR4, UR5 ;  /* 0x0000000500047c82 */ /* 0x000fe40008000000 */
[----:B------:R-:W-:-:S04]  /*16a0*/  UIMAD UR5, UR4, UR7, UR9 ;  /* 0x00000007040572a4 */ /* 0x000fc8000f8e0209 */
[----:B------:R-:W-:Y:S01]  /*16b0*/  UISETP.GT.U32.AND UP0, UPT, UR6, UR5, UPT ;  /* 0x000000050600728c */ /* 0x000fe2000bf04070 */
[----:B-1----:R-:W-:-:S10]  /*16c0*/  VIADD R4, R3, 0xffffffe ;  /* 0x0ffffffe03047836 */ /* 0x002fd40000000000 */
[----:B------:R-:W-:Y:S01]  /*16d0*/  @!UP0 UIADD3 UR5, UPT, UPT, UR5, -UR6, URZ ;  /* 0x8000000605058290 */ /* 0x000fe2000fffe0ff */
[----:B------:R-:W1:Y:S01]  /*16e0*/  F2I.FTZ.U32.TRUNC.NTZ R0, R4 ;  /* 0x0000000400007305 */ /* 0x000e62000021f000 */
[----:B------:R-:W-:Y:S02]  /*16f0*/  @!UP0 UIADD3 UR4, UPT, UPT, UR4, 0x1, URZ ;  /* 0x0000000104048890 */ /* 0x000fe4000fffe0ff */
[----:B------:R-:W-:Y:S02]  /*1700*/  UISETP.GE.U32.AND UP1, UPT, UR5, UR6, UPT ;  /* 0x000000060500728c */ /* 0x000fe4000bf26070 */
[----:B------:R-:W-:-:S04]  /*1710*/  ULOP3.LUT UR5, UR21, UR66, URZ, 0x3c, !UPT ;  /* 0x0000004215057292 */ /* 0x000fc8000f8e3cff */
[----:B------:R-:W-:-:S05]  /*1720*/  UISETP.GE.AND UP0, UPT, UR5, URZ, UPT ;  /* 0x000000ff0500728c */ /* 0x000fca000bf06270 */
[----:B------:R-:W-:Y:S01]  /*1730*/  @UP1 UIADD3 UR4, UPT, UPT, UR4, 0x1, URZ ;  /* 0x0000000104041890 */ /* 0x000fe2000fffe0ff */
[----:B-1----:R-:W-:Y:S01]  /*1740*/  R2UR UR5, R0 ;  /* 0x00000000000572ca */ /* 0x002fe200000e0000 */
[----:B------:R-:W-:Y:S01]  /*1750*/  UISETP.NE.AND UP1, UPT, UR66, URZ, UPT ;  /* 0x000000ff4200728c */ /* 0x000fe2000bf25270 */
[----:B--2---:R-:W-:-:S04]  /*1760*/  IMAD.U32 R0, RZ, RZ, UR62 ;  /* 0x0000003eff007e24 */ /* 0x004fc8000f8e00ff */
[----:B------:R-:W-:Y:S01]  /*1770*/  UMOV UR7, UR4 ;  /* 0x0000000400077c82 */ /* 0x000fe20008000000 */
[----:B------:R-:W-:Y:S01]  /*1780*/  IABS R0, R0 ;  /* 0x0000000000007213 */ /* 0x000fe20000000000 */
[----:B------:R-:W-:-:S03]  /*1790*/  @!UP0 UIADD3 UR7, UPT, UPT, -UR7, URZ, URZ ;  /* 0x000000ff07078290 */ /* 0x000fc6000fffe1ff */
[----:B------:R-:W-:Y:S01]  /*17a0*/  R2UR UR9, R0 ;  /* 0x00000000000972ca */ /* 0x000fe200000e0000 */
[----:B------:R-:W-:Y:S02]  /*17b0*/  @!UP1 ULOP3.LUT UR7, URZ, UR66, URZ, 0x33, !UPT ;  /* 0x00000042ff079292 */ /* 0x000fe4000f8e33ff */
[----:B------:R-:W-:-:S04]  /*17c0*/  UIADD3 UR4, UPT, UPT, URZ, -UR5, URZ ;  /* 0x80000005ff047290 */ /* 0x000fc8000fffe0ff */
[----:B------:R-:W-:Y:S01]  /*17d0*/  IMAD.U32 R3, RZ, RZ, UR7 ;  /* 0x00000007ff037e24 */ /* 0x000fe2000f8e00ff */
[----:B------:R-:W-:-:S03]  /*17e0*/  UIMAD UR6, UR4, UR8, URZ ;  /* 0x00000008040672a4 */ /* 0x000fc6000f8e02ff */
[----:B------:R-:W-:Y:S01]  /*17f0*/  UMOV UR4, URZ ;  /* 0x000000ff00047c82 */ /* 0x000fe20008000000 */
[----:B------:R-:W-:Y:S01]  /*1800*/  IABS R3, R3 ;  /* 0x0000000300037213 */ /* 0x000fe20000000000 */
[----:B------:R-:W-:-:S03]  /*1810*/  UIMAD.WIDE.U32 UR4, UR5, UR6, UR4 ;  /* 0x00000006050472a5 */ /* 0x000fc6000f8e0004 */
[----:B------:R-:W-:Y:S02]  /*1820*/  R2UR UR10, R3 ;  /* 0x00000000030a72ca */ /* 0x000fe400000e0000 */
[----:B------:R-:W1:Y:S02]  /*1830*/  I2F.RP R3, UR9 ;  /* 0x0000000900037d06 */ /* 0x000e640008209400 */
[----:B------:R-:W-:-:S09]  /*1840*/  UMOV UR4, UR5 ;  /* 0x0000000500047c82 */ /* 0x000fd20008000000 */
[----:B------:R-:W-:Y:S01]  /*1850*/  UIMAD.WIDE.U32 UR4, UR4, UR10, URZ ;  /* 0x0000000a040472a5 */ /* 0x000fe2000f8e00ff */
[----:B-1----:R-:W1:Y:S06]  /*1860*/  MUFU.RCP R0, R3 ;  /* 0x0000000300007308 */ /* 0x002e6c0000001000 */
[----:B------:R-:W-:Y:S02]  /*1870*/  UMOV UR4, UR5 ;  /* 0x0000000500047c82 */ /* 0x000fe40008000000 */
[----:B------:R-:W-:-:S04]  /*1880*/  UIADD3 UR5, UPT, UPT, -UR4, URZ, URZ ;  /* 0x000000ff04057290 */ /* 0x000fc8000fffe1ff */
[----:B------:R-:W-:-:S04]  /*1890*/  UIMAD UR5, UR8, UR5, UR10 ;  /* 0x00000005080572a4 */ /* 0x000fc8000f8e020a */
[----:B------:R-:W-:Y:S01]  /*18a0*/  UISETP.GT.U32.AND UP0, UPT, UR8, UR5, UPT ;  /* 0x000000050800728c */ /* 0x000fe2000bf04070 */
[----:B-1----:R-:W-:Y:S02]  /*18b0*/  VIADD R0, R0, 0xffffffe ;  /* 0x0ffffffe00007836 */ /* 0x002fe40000000000 */
[----:B------:R-:W-:-:S04]  /*18c0*/  IMAD.U32 R3, RZ, RZ, UR35 ;  /* 0x00000023ff037e24 */ /* 0x000fc8000f8e00ff */
[----:B------:R-:W1:Y:S04]  /*18d0*/  F2I.FTZ.U32.TRUNC.NTZ R0, R0 ;  /* 0x0000000000007305 */ /* 0x000e68000021f000 */
[----:B------:R-:W-:Y:S01]  /*18e0*/  @!UP0 UIADD3 UR5, UPT, UPT, UR5, -UR8, URZ ;  /* 0x8000000805058290 */ /* 0x000fe2000fffe0ff */
[----:B------:R-:W-:Y:S01]  /*18f0*/  SHF.L.U32 R3, R3, 0x1f, RZ ;  /* 0x0000001f03037819 */ /* 0x000fe200000006ff */
[----:B------:R-:W-:Y:S02]  /*1900*/  @!UP0 UIADD3 UR4, UPT, UPT, UR4, 0x1, URZ ;  /* 0x0000000104048890 */ /* 0x000fe4000fffe0ff */
[----:B------:R-:W-:Y:S01]  /*1910*/  UISETP.GE.U32.AND UP1, UPT, UR5, UR8, UPT ;  /* 0x000000080500728c */ /* 0x000fe2000bf26070 */
[----:B------:R-:W2:Y:S01]  /*1920*/  S2UR UR8, SR_CgaCtaId ;  /* 0x00000000000879c3 */ /* 0x000ea20000008800 */
[----:B------:R-:W-:-:S04]  /*1930*/  ULOP3.LUT UR5, UR7, UR63, URZ, 0x3c, !UPT ;  /* 0x0000003f07057292 */ /* 0x000fc8000f8e3cff */
[----:B------:R-:W-:-:S03]  /*1940*/  UISETP.GE.AND UP0, UPT, UR5, URZ, UPT ;  /* 0x000000ff0500728c */ /* 0x000fc6000bf06270 */
[----:B-1----:R-:W-:Y:S02]  /*1950*/  R2UR UR5, R0 ;  /* 0x00000000000572ca */ /* 0x002fe400000e0000 */
[----:B------:R-:W-:Y:S02]  /*1960*/  @UP1 UIADD3 UR4, UPT, UPT, UR4, 0x1, URZ ;  /* 0x0000000104041890 */ /* 0x000fe4000fffe0ff */
[----:B------:R-:W-:-:S05]  /*1970*/  UISETP.NE.AND UP1, UPT, UR63, URZ, UPT ;  /* 0x000000ff3f00728c */ /* 0x000fca000bf25270 */
[----:B------:R-:W-:Y:S02]  /*1980*/  UMOV UR6, UR4 ;  /* 0x0000000400067c82 */ /* 0x000fe40008000000 */
[----:B------:R-:W-:Y:S02]  /*1990*/  @!UP0 UIADD3 UR6, UPT, UPT, -UR6, URZ, URZ ;  /* 0x000000ff06068290 */ /* 0x000fe4000fffe1ff */
[----:B------:R-:W-:Y:S02]  /*19a0*/  UIADD3 UR4, UPT, UPT, URZ, -UR5, URZ ;  /* 0x80000005ff047290 */ /* 0x000fe4000fffe0ff */
[----:B------:R-:W-:Y:S02]  /*19b0*/  @!UP1 ULOP3.LUT UR6, URZ, UR63, URZ, 0x33, !UPT ;  /* 0x0000003fff069292 */ /* 0x000fe4000f8e33ff */
[----:B--2---:R-:W-:-:S04]  /*19c0*/  ULEA UR48, UR8, UR48, 0x18 ;  /* 0x0000003008307291 */ /* 0x004fc8000f8ec0ff */
[----:B------:R-:W-:Y:S01]  /*19d0*/  ULEA UR8, UR38, UR48, 0x3 ;  /* 0x0000003026087291 */ /* 0x000fe2000f8e18ff */
[----:B------:R-:W-:-:S05]  /*19e0*/  IMAD.U32 R0, RZ, RZ, UR6 ;  /* 0x00000006ff007e24 */ /* 0x000fca000f8e00ff */
[----:B------:R-:W-:-:S03]  /*19f0*/  IABS R0, R0 ;  /* 0x0000000000007213 */ /* 0x000fc60000000000 */
[----:B------:R1:W2:Y:S01]  /*1a00*/  SYNCS.PHASECHK.TRANS64.TRYWAIT P0, [UR8+0x30], R3 ;  /* 0x00003003ff0075a7 */ /* 0x0002a20008001108 */
[----:B------:R-:W-:Y:S01]  /*1a10*/  R2UR UR10, R0 ;  /* 0x00000000000a72ca */ /* 0x000fe200000e0000 */
[----:B------:R-:W-:-:S03]  /*1a20*/  UIMAD UR8, UR4, UR9, URZ ;  /* 0x00000009040872a4 */ /* 0x000fc6000f8e02ff */
[----:B------:R-:W-:Y:S02]  /*1a30*/  UMOV UR4, URZ ;  /* 0x000000ff00047c82 */ /* 0x000fe40008000000 */
[----:B------:R-:W-:Y:S02]  /*1a40*/  UIMAD.WIDE.U32 UR4, UR5, UR8, UR4 ;  /* 0x00000008050472a5 */ /* 0x000fe4000f8e0004 */
[----:B------:R-:W-:-:S04]  /*1a50*/  UIADD3 UR8, UPT, UPT, -UR6, URZ, URZ ;  /* 0x000000ff06087290 */ /* 0x000fc8000fffe1ff */
[----:B------:R-:W-:Y:S01]  /*1a60*/  UIMAD UR63, UR63, UR8, UR7 ;  /* 0x000000083f3f72a4 */ /* 0x000fe2000f8e0207 */
[----:B------:R-:W-:Y:S02]  /*1a70*/  UMOV UR4, UR5 ;  /* 0x0000000500047c82 */ /* 0x000fe40008000000 */
[----:B------:R-:W-:-:S07]  /*1a80*/  UIMAD.WIDE.U32 UR4, UR4, UR10, URZ ;  /* 0x0000000a040472a5 */ /* 0x000fce000f8e00ff */
[----:B------:R-:W-:Y:S02]  /*1a90*/  UMOV UR4, UR5 ;  /* 0x0000000500047c82 */ /* 0x000fe40008000000 */
[----:B------:R-:W-:-:S04]  /*1aa0*/  UIADD3 UR5, UPT, UPT, -UR4, URZ, URZ ;  /* 0x000000ff04057290 */ /* 0x000fc8000fffe1ff */
[----:B------:R-:W-:-:S04]  /*1ab0*/  UIMAD UR5, UR9, UR5, UR10 ;  /* 0x00000005090572a4 */ /* 0x000fc8000f8e020a */
[----:B------:R-:W-:-:S11]  /*1ac0*/  UISETP.GT.U32.AND UP0, UPT, UR9, UR5, UPT ;  /* 0x000000050900728c */ /* 0x000fd6000bf04070 */
[----:B------:R-:W-:Y:S02]  /*1ad0*/  @!UP0 UIADD3 UR5, UPT, UPT, UR5, -UR9, URZ ;  /* 0x8000000905058290 */ /* 0x000fe4000fffe0ff */
[----:B------:R-:W-:Y:S02]  /*1ae0*/  @!UP0 UIADD3 UR4, UPT, UPT, UR4, 0x1, URZ ;  /* 0x0000000104048890 */ /* 0x000fe4000fffe0ff */
[----:B------:R-:W-:Y:S02]  /*1af0*/  UISETP.GE.U32.AND UP1, UPT, UR5, UR9, UPT ;  /* 0x000000090500728c */ /* 0x000fe4000bf26070 */
[----:B------:R-:W-:-:S04]  /*1b00*/  ULOP3.LUT UR5, UR6, UR62, URZ, 0x3c, !UPT ;  /* 0x0000003e06057292 */ /* 0x000fc8000f8e3cff */
[----:B------:R-:W-:-:S05]  /*1b10*/  UISETP.GE.AND UP0, UPT, UR5, URZ, UPT ;  /* 0x000000ff0500728c */ /* 0x000fca000bf06270 */
[----:B------:R-:W-:Y:S02]  /*1b20*/  @UP1 UIADD3 UR4, UPT, UPT, UR4, 0x1, URZ ;  /* 0x0000000104041890 */ /* 0x000fe4000fffe0ff */
[----:B------:R-:W-:-:S05]  /*1b30*/  UISETP.NE.AND UP1, UPT, UR62, URZ, UPT ;  /* 0x000000ff3e00728c */ /* 0x000fca000bf25270 */
[----:B------:R-:W-:Y:S01]  /*1b40*/  UMOV UR59, UR4 ;  /* 0x00000004003b7c82 */ /* 0x000fe20008000000 */
[----:B------:R-:W-:Y:S02]  /*1b50*/  UIADD3 UR4, UPT, UPT, -UR7, URZ, URZ ;  /* 0x000000ff07047290 */ /* 0x000fe4000fffe1ff */
[----:B------:R-:W-:Y:S02]  /*1b60*/  @!UP0 UIADD3 UR59, UPT, UPT, -UR59, URZ, URZ ;  /* 0x000000ff3b3b8290 */ /* 0x000fe4000fffe1ff */
[----:B------:R-:W-:Y:S02]  /*1b70*/  UISETP.GE.U32.AND UP0, UPT, UR72, 0x7f, UPT ;  /* 0x0000007f4800788c */ /* 0x000fe4000bf06070 */
[----:B------:R-:W-:Y:S02]  /*1b80*/  @!UP1 ULOP3.LUT UR59, URZ, UR62, URZ, 0x33, !UPT ;  /* 0x0000003eff3b9292 */ /* 0x000fe4000f8e33ff */
[----:B------:R-:W-:Y:S02]  /*1b90*/  UIMAD UR4, UR66, UR4, UR21 ;  /* 0x00000004420472a4 */ /* 0x000fe4000f8e0215 */
[----:B------:R-:W-:-:S02]  /*1ba0*/  UIADD3 UR5, UPT, UPT, -UR59, URZ, URZ ;  /* 0x000000ff3b057290 */ /* 0x000fc4000fffe1ff */
[----:B------:R-:W-:Y:S02]  /*1bb0*/  USHF.L.U32 UR18, UR4, 0x7, URZ ;  /* 0x0000000704127899 */ /* 0x000fe400080006ff */
[----:B------:R-:W-:Y:S01]  /*1bc0*/  UIMAD UR62, UR62, UR5, UR6 ;  /* 0x000000053e3e72a4 */ /* 0x000fe2000f8e0206 */
[----:B-1----:R-:W-:Y:S11]  /*1bd0*/  BRA.U !UP0, `(.L_x_99) ;  /* 0x0000000508907547 */ /* 0x002ff6000b800000 */
[----:B------:R-:W1:Y:S01]  /*1be0*/  LDCU.64 UR8, c[0x0][0x5c0] ;  /* 0x0000b800ff0877ac */ /* 0x000e620008000a00 */
[----:B------:R-:W1:Y:S01]  /*1bf0*/  LDCU.64 UR50, c[0x0][0x5f8] ;  /* 0x0000bf00ff3277ac */ /* 0x000e620008000a00 */
[----:B------:R-:W3:Y:S01]  /*1c00*/  LDCU UR11, c[0x0][0x5c8] ;  /* 0x0000b900ff0b77ac */ /* 0x000ee20008000800 */
[----:B------:R-:W3:Y:S01]  /*1c10*/  LDCU UR43, c[0x0][0x600] ;  /* 0x0000c000ff2b77ac */ /* 0x000ee20008000800 */
[----:B------:R-:W4:Y:S01]  /*1c20*/  LDCU UR30, c[0x0][0x5a8] ;  /* 0x0000b500ff1e77ac */ /* 0x000f220008000800 */
[----:B------:R-:W2:Y:S01]  /*1c30*/  LDCU UR29, c[0x0][0x59c] ;  /* 0x0000b380ff1d77ac */ /* 0x000ea20008000800 */
[----:B------:R-:W2:Y:S01]  /*1c40*/  LDCU UR28, c[0x0][0x590] ;  /* 0x0000b200ff1c77ac */ /* 0x000ea20008000800 */
[----:B------:R-:W2:Y:S01]  /*1c50*/  LDCU UR34, c[0x0][0x594] ;  /* 0x0000b280ff2277ac */ /* 0x000ea20008000800 */
[----:B------:R-:W2:Y:S01]  /*1c60*/  LDCU UR33, c[0x0][0x598] ;  /* 0x0000b300ff2177ac */ /* 0x000ea20008000800 */
[----:B------:R-:W2:Y:S01]  /*1c70*/  LDCU UR32, c[0x0][0x5ac] ;  /* 0x0000b580ff2077ac */ /* 0x000ea20008000800 */
[----:B------:R-:W2:Y:S01]  /*1c80*/  LDCU UR31, c[0x0][0x5b0] ;  /* 0x0000b600ff1f77ac */ /* 0x000ea20008000800 */
[----:B------:R-:W2:Y:S01]  /*1c90*/  LDCU UR5, c[0x0][0x5cc] ;  /* 0x0000b980ff0577ac */ /* 0x000ea20008000800 */
[----:B------:R-:W2:Y:S01]  /*1ca0*/  LDCU UR4, c[0x0][0x5ec] ;  /* 0x0000bd80ff0477ac */ /* 0x000ea20008000800 */
[----:B------:R-:W2:Y:S01]  /*1cb0*/  LDCU.64 UR26, c[0x0][0x5a0] ;  /* 0x0000b400ff1a77ac */ /* 0x000ea20008000a00 */
[----:B------:R-:W2:Y:S01]  /*1cc0*/  LDCU.64 UR24, c[0x0][0x5d0] ;  /* 0x0000ba00ff1877ac */ /* 0x000ea20008000a00 */
[----:B------:R-:W2:Y:S01]  /*1cd0*/  LDCU.64 UR6, c[0x0][0x5f0] ;  /* 0x0000be00ff0677ac */ /* 0x000ea20008000a00 */
[----:B-1----:R-:W-:-:S02]  /*1ce0*/  UIMAD UR50, UR63, UR8, UR50 ;  /* 0x000000083f3272a4 */ /* 0x002fc4000f8e0232 */
[----:B------:R-:W-:Y:S02]  /*1cf0*/  UIMAD UR49, UR62, UR9, UR51 ;  /* 0x000000093e3172a4 */ /* 0x000fe4000f8e0233 */
[----:B------:R-:W-:Y:S02]  /*1d00*/  UIADD3 UR54, UPT, UPT, UR46, 0x40, URZ ;  /* 0x000000402e367890 */ /* 0x000fe4000fffe0ff */
[----:B------:R-:W-:Y:S02]  /*1d10*/  UIADD3 UR10, UPT, UPT, UR18, 0x40, URZ ;  /* 0x00000040120a7890 */ /* 0x000fe4000fffe0ff */
[----:B---3--:R-:W-:Y:S01]  /*1d20*/  UIMAD UR43, UR59, UR11, UR43 ;  /* 0x0000000b3b2b72a4 */ /* 0x008fe2000f8e022b */
[----:B------:R-:W-:Y:S01]  /*1d30*/  UMOV UR23, URZ ;  /* 0x000000ff00177c82 */ /* 0x000fe20008000000 */
[----:B----4-:R-:W-:-:S10]  /*1d40*/  UMOV UR12, UR38 ;  /* 0x00000026000c7c82 */ /* 0x010fd40008000000 */
.L_x_104:
[----:B------:R-:W-:Y:S01]  /*1d50*/  @!P3 MOV R3, 0x8000 ;  /* 0x000080000003b802 */ /* 0x000fe20000000f00 */
[----:B------:R-:W-:Y:S01]  /*1d60*/  ULEA UR45, UR12, UR48, 0x3 ;  /* 0x000000300c2d7291 */ /* 0x000fe2000f8e18ff */
[----:B--23--:R-:W-:Y:S11]  /*1d70*/  @P0 BRA `(.L_x_100) ;  /* 0x0000000000100947 */ /* 0x00cff60003800000 */
[----:B------:R-:W-:Y:S04]  /*1d80*/  MOV R0, UR35 ;  /* 0x0000002300007c02 */ /* 0x000fe80008000f00 */
[----:B------:R-:W-:Y:S04]  /*1d90*/  SHF.L.U32 R5, R0, 0x1f, RZ ;  /* 0x0000001f00057819 */ /* 0x000fe800000006ff */
[----:B------:R-:W1:Y:S02]  /*1da0*/  SYNCS.PHASECHK.TRANS64.TRYWAIT P0, [UR45+0x30], R5 ;  /* 0x00003005ff0075a7 */ /* 0x000e64000800112d */
[----:B-1----:R-:W-:Y:S05]  /*1db0*/  @!P0 BRA `(.L_x_101) ;  /* 0x0000008800648947 */ /* 0x002fea0003800000 */
.L_x_100:
[----:B------:R2:W-:Y:S01]  /*1dc0*/  @!P3 SYNCS.ARRIVE.TRANS64 RZ, [UR45], R3 ;  /* 0x00000003ffffb9a7 */ /* 0x0005e2000800002d */
[----:B------:R-:W-:Y:S04]  /*1dd0*/  BSSY.RECONVERGENT B0, `(.L_x_102) ;  /* 0x0000003000007945 */ /* 0x000fe80003800200 */
[----:B------:R-:W-:Y:S05]  /*1de0*/  @P2 BRA `(.L_x_103) ;  /* 0x0000000000042947 */ /* 0x000fea0003800000 */
[----:B------:R-:W-:Y:S05]  /*1df0*/  BPT.TRAP 0x1 ;  /* 0x000000040000795c */ /* 0x000fea0000300000 */
.L_x_103:
[----:B------:R-:W-:Y:S05]  /*1e00*/  BSYNC.RECONVERGENT B0 ;  /* 0x0000000000007941 */ /* 0x000fea0003800200 */
.L_x_102:
[----:B------:R-:W-:Y:S02]  /*1e10*/  UIADD3 UR8, UPT, UPT, UR12, 0x1, URZ ;  /* 0x000000010c087890 */ /* 0x000fe4000fffe0ff */
[----:B------:R-:W-:Y:S02]  /*1e20*/  USHF.L.U32 UR47, UR23, 0x6, URZ ;  /* 0x00000006172f7899 */ /* 0x000fe400080006ff */
[----:B------:R-:W-:Y:S02]  /*1e30*/  UISETP.NE.AND UP0, UPT, UR8, 0x6, UPT ;  /* 0x000000060800788c */ /* 0x000fe4000bf05270 */
[----:B------:R-:W-:Y:S02]  /*1e40*/  UISETP.NE.AND UP2, UPT, UR28, 0x1, UPT ;  /* 0x000000011c00788c */ /* 0x000fe4000bf45270 */
[----:B------:R-:W-:Y:S02]  /*1e50*/  USEL UR9, URZ, 0x1, UP0 ;  /* 0x00000001ff097887 */ /* 0x000fe40008000000 */
[----:B------:R-:W-:Y:S02]  /*1e60*/  USEL UR38, UR8, URZ, UP0 ;  /* 0x000000ff08267287 */ /* 0x000fe40008000000 */
[----:B------:R-:W-:Y:S02]  /*1e70*/  ULOP3.LUT UR35, UR35, UR9, URZ, 0x3c, !UPT ;  /* 0x0000000923237292 */ /* 0x000fe4000f8e3cff */
[----:B------:R-:W-:Y:S02]  /*1e80*/  ULEA UR8, UR38, UR48, 0x3 ;  /* 0x0000003026087291 */ /* 0x000fe4000f8e18ff */
[----:B------:R-:W-:Y:S02]  /*1e90*/  ULEA UR20, UR12, UR48, 0xe ;  /* 0x000000300c147291 */ /* 0x000fe4000f8e70ff */
[----:B------:R-:W-:Y:S01]  /*1ea0*/  UISETP.NE.AND UP3, UPT, UR29, 0x1, UPT ;  /* 0x000000011d00788c */ /* 0x000fe2000bf65270 */
[----:B-1----:R-:W-:Y:S01]  /*1eb0*/  MOV R0, UR35 ;  /* 0x0000002300007c02 */ /* 0x002fe20008000f00 */
[----:B------:R-:W-:Y:S02]  /*1ec0*/  ULEA UR14, UR49, UR50, 0x5 ;  /* 0x00000032310e7291 */ /* 0x000fe4000f8e28ff */
[----:B------:R-:W-:Y:S01]  /*1ed0*/  UIADD3 UR36, UP1, UPT, UR60, 0x80, URZ ;  /* 0x000000803c247890 */ /* 0x000fe2000ff3e0ff */
[----:B--2---:R-:W-:Y:S01]  /*1ee0*/  SHF.L.U32 R3, R0, 0x1f, RZ ;  /* 0x0000001f00037819 */ /* 0x004fe200000006ff */
[----:B------:R-:W-:Y:S02]  /*1ef0*/  ULEA UR42, UR43, UR14, 0xa ;  /* 0x0000000e2b2a7291 */ /* 0x000fe4000f8e50ff */
[----:B------:R-:W-:Y:S01]  /*1f00*/  UIADD3.X UR37, UPT, UPT, URZ, UR61, URZ, UP1, !UPT ;  /* 0x0000003dff257290 */ /* 0x000fe20008ffe4ff */
[----:B------:R1:W3:Y:S01]  /*1f10*/  SYNCS.PHASECHK.TRANS64.TRYWAIT P0, [UR8+0x30], R3 ;  /* 0x00003003ff0075a7 */ /* 0x0002e20008001108 */
[----:B------:R-:W-:Y:S02]  /*1f20*/  UIMAD.WIDE.U32 UR8, UR47, UR34, URZ ;  /* 0x000000222f0872a5 */ /* 0x000fe4000f8e00ff */
[----:B------:R-:W-:Y:S02]  /*1f30*/  UIADD3 UR44, UPT, UPT, UR20, 0x8400, URZ ;  /* 0x00008400142c7890 */ /* 0x000fe4000fffe0ff */
[----:B------:R-:W-:Y:S02]  /*1f40*/  UIADD3 UR52, UPT, UPT, UR20, 0xa400, URZ ;  /* 0x0000a40014347890 */ /* 0x000fe4000fffe0ff */
[----:B------:R-:W-:Y:S02]  /*1f50*/  UIADD3 UR40, UP0, UPT, UR60, 0x180, URZ ;  /* 0x000001803c287890 */ /* 0x000fe4000ff1e0ff */
[----:B------:R-:W-:Y:S02]  /*1f60*/  UIADD3 UR16, UPT, UPT, UR20, 0x20400, URZ ;  /* 0x0002040014107890 */ /* 0x000fe4000fffe0ff */
[----:B------:R-:W-:Y:S02]  /*1f70*/  UIADD3.X UR41, UPT, UPT, URZ, UR61, URZ, UP0, !UPT ;  /* 0x0000003dff297290 */ /* 0x000fe400087fe4ff */
[----:B------:R-:W-:Y:S01]  /*1f80*/  UIADD3 UR23, UPT, UPT, UR23, 0x1, URZ ;  /* 0x0000000117177890 */ /* 0x000fe2000fffe0ff */
[----:B------:R-:W-:Y:S01]  /*1f90*/  UMOV UR56, 0x0 ;  /* 0x0000000000387882 */ /* 0x000fe20000000000 */
[----:B------:R-:W-:Y:S02]  /*1fa0*/  UMOV UR57, 0x10000000 ;  /* 0x1000000000397882 */ /* 0x000fe40000000000 */
[----:B------:R-:W-:Y:S01]  /*1fb0*/  UISETP.NE.AND UP0, UPT, UR23, UR58, UPT ;  /* 0x0000003a1700728c */ /* 0x000fe2000bf05270 */
[----:B------:R-:W-:Y:S01]  /*1fc0*/  UTMALDG.2D [UR44], [UR36], desc[UR56] ;  /* 0x0000382c240075b4 */ /* 0x000fe20008009000 */
[----:B------:R-:W-:Y:S01]  /*1fd0*/  UMOV UR53, UR45 ;  /* 0x0000002d00357c82 */ /* 0x000fe20008000000 */
[----:B------:R-:W-:Y:S01]  /*1fe0*/  UMOV UR55, UR47 ;  /* 0x0000002f00377c82 */ /* 0x000fe20008000000 */
[----:B------:R-:W-:Y:S01]  /*1ff0*/  UMOV UR17, UR45 ;  /* 0x0000002d00117c82 */ /* 0x000fe20008000000 */
[----:B------:R-:W-:Y:S01]  /*2000*/  UMOV UR8, UR9 ;  /* 0x0000000900087c82 */ /* 0x000fe20008000000 */
[----:B------:R-:W-:Y:S01]  /*2010*/  UMOV UR9, UR45 ;  /* 0x0000002d00097c82 */ /* 0x000fe20008000000 */
[----:B------:R-:W-:Y:S01]  /*2020*/  USHF.R.U32.HI UR11, URZ, UR33, UR8 ;  /* 0x00000021ff0b7299 */ /* 0x000fe20008011608 */
[----:B------:R-:W-:Y:S03]  /*2030*/  UTMALDG.2D [UR52], [UR36], desc[UR56] ;  /* 0x00003834240075b4 */ /* 0x000fe60008009000 */
[----:B------:R-:W-:Y:S02]  /*2040*/  USEL UR11, UR47, UR11, !UP2 ;  /* 0x0000000b2f0b7287 */ /* 0x000fe4000d000000 */
[----:B------:R-:W-:Y:S02]  /*2050*/  UISETP.NE.AND UP2, UPT, UR30, 0x1, UPT ;  /* 0x000000011e00788c */ /* 0x000fe4000bf45270 */
[----:B------:R-:W-:Y:S02]  /*2060*/  UIMAD.WIDE.U32 UR12, UR11, UR26, URZ ;  /* 0x0000001a0b0c72a5 */ /* 0x000fe4000f8e00ff */
[----:B------:R-:W-:Y:S04]  /*2070*/  UIADD3 UR8, UPT, UPT, -UR11, URZ, URZ ;  /* 0x000000ff0b087290 */ /* 0x000fe8000fffe1ff */
[----:B------:R-:W-:Y:S01]  /*2080*/  UIMAD UR19, UR28, UR8, UR47 ;  /* 0x000000081c1372a4 */ /* 0x000fe2000f8e022f */
[----:B------:R-:W-:Y:S02]  /*2090*/  UMOV UR12, UR13 ;  /* 0x0000000d000c7c82 */ /* 0x000fe40008000000 */
[----:B------:R-:W-:Y:S02]  /*20a0*/  USHF.R.U32.HI UR12, URZ, UR27, UR12 ;  /* 0x0000001bff0c7299 */ /* 0x000fe4000801160c */
[----:B------:R-:W-:Y:S02]  /*20b0*/  UIMAD UR19, UR19, UR5, UR4 ;  /* 0x00000005131372a4 */ /* 0x000fe4000f8e0204 */
[----:B------:R-:W-:Y:S04]  /*20c0*/  USEL UR12, UR11, UR12, !UP3 ;  /* 0x0000000c0b0c7287 */ /* 0x000fe8000d800000 */
[----:B------:R-:W-:Y:S07]  /*20d0*/  UIMAD.WIDE.U32 UR14, UR12, UR32, URZ ;  /* 0x000000200c0e72a5 */ /* 0x000fee000f8e00ff */
[----:B------:R-:W-:Y:S01]  /*20e0*/  UMOV UR8, UR15 ;  /* 0x0000000f00087c82 */ /* 0x000fe20008000000 */
[----:B------:R-:W-:Y:S02]  /*20f0*/  UPRMT UR15, UR42, 0x5410, URZ ;  /* 0x000054102a0f7896 */ /* 0x000fe400080000ff */
[----:B------:R-:W-:Y:S02]  /*2100*/  USHF.R.U32.HI UR13, URZ, UR31, UR8 ;  /* 0x0000001fff0d7299 */ /* 0x000fe40008011608 */
[----:B------:R-:W-:Y:S02]  /*2110*/  UIADD3 UR8, UPT, UPT, UR20, 0x22400, URZ ;  /* 0x0002240014087890 */ /* 0x000fe4000fffe0ff */
[----:B------:R-:W-:Y:S02]  /*2120*/  USEL UR22, UR12, UR13, !UP2 ;  /* 0x0000000d0c167287 */ /* 0x000fe4000d000000 */
[----:B------:R-:W-:Y:S02]  /*2130*/  UIADD3 UR13, UPT, UPT, -UR12, URZ, URZ ;  /* 0x000000ff0c0d7290 */ /* 0x000fe4000fffe1ff */
[----:B------:R-:W-:Y:S02]  /*2140*/  UIADD3 UR14, UPT, UPT, -UR22, URZ, URZ ;  /* 0x000000ff160e7290 */ /* 0x000fe4000fffe1ff */
[----:B------:R-:W-:Y:S02]  /*2150*/  UIMAD UR11, UR29, UR13, UR11 ;  /* 0x0000000d1d0b72a4 */ /* 0x000fe4000f8e020b */
[----:B------:R-:W-:Y:S02]  /*2160*/  UIMAD UR12, UR30, UR14, UR12 ;  /* 0x0000000e1e0c72a4 */ /* 0x000fe4000f8e020c */
[----:B------:R-:W-:Y:S02]  /*2170*/  UIMAD UR20, UR11, UR24, UR6 ;  /* 0x000000180b1472a4 */ /* 0x000fe4000f8e0206 */
[----:B------:R-:W-:Y:S01]  /*2180*/  UIMAD UR21, UR12, UR25, UR7 ;  /* 0x000000190c1572a4 */ /* 0x000fe2000f8e0207 */
[----:B------:R-:W-:Y:S01]  /*2190*/  UMOV UR11, UR19 ;  /* 0x00000013000b7c82 */ /* 0x000fe20008000000 */
[----:B------:R-:W-:Y:S03]  /*21a0*/  UMOV UR14, UR22 ;  /* 0x00000016000e7c82 */ /* 0x000fe60008000000 */
[----:B------:R-:W-:Y:S02]  /*21b0*/  UMOV UR12, UR20 ;  /* 0x00000014000c7c82 */ /* 0x000fe40008000000 */
[----:B------:R-:W-:Y:S02]  /*21c0*/  UMOV UR13, UR21 ;  /* 0x00000015000d7c82 */ /* 0x000fe40008000000 */
[----:B------:R-:W-:Y:S01]  /*21d0*/  UTMALDG.5D.IM2COL [UR16], [UR40], UR15 ;  /* 0x00000010280073b4 */ /* 0x000fe2000806000f */
[----:B------:R2:W-:Y:S02]  /*21e0*/  UTMALDG.5D.IM2COL [UR8], [UR40], UR15 ;  /* 0x00000008280073b4 */ /* 0x0005e4000806000f */
[----:B--2---:R-:W-:Y:S01]  /*21f0*/  UMOV UR15, UR58 ;  /* 0x0000003a000f7c82 */ /* 0x004fe20008000000 */
[----:B------:R-:W-:Y:S01]  /*2200*/  UMOV UR12, UR38 ;  /* 0x00000026000c7c82 */ /* 0x000fe20008000000 */
[----:B-1----:R-:W-:Y:S05]  /*2210*/  BRA.U UP0, `(.L_x_104) ;  /* 0xfffffff900cc7547 */ /* 0x002fea000b83ffff */
.L_x_99:
[----:B------:R-:W-:Y:S01]  /*2220*/  ULEA UR4, UR38, UR48, 0x3 ;  /* 0x0000003026047291 */ /* 0x000fe2000f8e18ff */
[----:B------:R-:W-:Y:S01]  /*2230*/  MOV R0, UR35 ;  /* 0x0000002300007c02 */ /* 0x000fe20008000f00 */
[----:B------:R-:W-:Y:S01]  /*2240*/  @!P1 SYNCS.ARRIVE.TRANS64.A1T0 RZ, [UR48+0xa8], RZ ;  /* 0x0000a8ffffff99a7 */ /* 0x000fe20008100030 */
[----:B------:R-:W-:Y:S02]  /*2250*/  UISETP.GT.AND UP0, UPT, UR70, UR69, UPT ;  /* 0x000000454600728c */ /* 0x000fe4000bf04270 */
[----:B------:R-:W-:-:S04]  /*2260*/  SHF.L.U32 R0, R0, 0x1f, RZ ;  /* 0x0000001f00007819 */ /* 0x000fc800000006ff */
[----:B--23--:R1:W2:Y:S03]  /*2270*/  SYNCS.PHASECHK.TRANS64.TRYWAIT P0, [UR4+0x30], R0 ;  /* 0x00003000ff0075a7 */ /* 0x00c2a60008001104 */
[----:B------:R-:W-:Y:S05]  /*2280*/  BRA.U !UP0, `(.L_x_105) ;  /* 0x0000000508907547 */ /* 0x000fea000b800000 */
[----:B------:R-:W3:Y:S01]  /*2290*/  LDCU.64 UR56, c[0x0][0x5c0] ;  /* 0x0000b800ff3877ac */ /* 0x000ee20008000a00 */
[----:B------:R-:W3:Y:S01]  /*22a0*/  LDCU.64 UR4, c[0x0][0x5f8] ;  /* 0x0000bf00ff0477ac */ /* 0x000ee20008000a00 */
[----:B------:R-:W4:Y:S01]  /*22b0*/  LDCU UR8, c[0x0][0x5c8] ;  /* 0x0000b900ff0877ac */ /* 0x000f220008000800 */
[----:B------:R-:W4:Y:S01]  /*22c0*/  LDCU UR49, c[0x0][0x600] ;  /* 0x0000c000ff3177ac */ /* 0x000f220008000800 */
[----:B------:R-:W1:Y:S01]  /*22d0*/  LDCU UR29, c[0x0][0x5a8] ;  /* 0x0000b500ff1d77ac */ /* 0x000e620008000800 */
[----:B------:R-:W1:Y:S01]  /*22e0*/  LDCU UR28, c[0x0][0x59c] ;  /* 0x0000b380ff1c77ac */ /* 0x000e620008000800 */
[----:B---3--:R-:W-:Y:S02]  /*22f0*/  UIMAD UR56, UR63, UR56, UR4 ;  /* 0x000000383f3872a4 */ /* 0x008fe4000f8e0204 */
[----:B------:R-:W-:Y:S01]  /*2300*/  UIMAD UR50, UR62, UR57, UR5 ;  /* 0x000000393e3272a4 */ /* 0x000fe2000f8e0205 */
[----:B------:R-:W3:Y:S01]  /*2310*/  LDCU UR23, c[0x0][0x590] ;  /* 0x0000b200ff1777ac */ /* 0x000ee20008000800 */
[----:B------:R-:W1:Y:S01]  /*2320*/  LDCU UR33, c[0x0][0x594] ;  /* 0x0000b280ff2177ac */ /* 0x000e620008000800 */
[----:B------:R-:W1:Y:S01]  /*2330*/  LDCU UR32, c[0x0][0x598] ;  /* 0x0000b300ff2077ac */ /* 0x000e620008000800 */
[----:B------:R-:W1:Y:S01]  /*2340*/  LDCU UR31, c[0x0][0x5ac] ;  /* 0x0000b580ff1f77ac */ /* 0x000e620008000800 */
[----:B------:R-:W1:Y:S01]  /*2350*/  LDCU UR30, c[0x0][0x5b0] ;  /* 0x0000b600ff1e77ac */ /* 0x000e620008000800 */
[----:B------:R-:W1:Y:S01]  /*2360*/  LDCU UR5, c[0x0][0x5cc] ;  /* 0x0000b980ff0577ac */ /* 0x000e620008000800 */
[----:B------:R-:W1:Y:S01]  /*2370*/  LDCU UR4, c[0x0][0x5ec] ;  /* 0x0000bd80ff0477ac */ /* 0x000e620008000800 */
[----:B------:R-:W1:Y:S01]  /*2380*/  LDCU.64 UR26, c[0x0][0x5a0] ;  /* 0x0000b400ff1a77ac */ /* 0x000e620008000a00 */
[----:B------:R-:W1:Y:S01]  /*2390*/  LDCU.64 UR24, c[0x0][0x5d0] ;  /* 0x0000ba00ff1877ac */ /* 0x000e620008000a00 */
[----:B------:R-:W1:Y:S01]  /*23a0*/  LDCU.64 UR6, c[0x0][0x5f0] ;  /* 0x0000be00ff0677ac */ /* 0x000e620008000a00 */
[----:B------:R-:W-:-:S02]  /*23b0*/  UIADD3 UR51, UPT, UPT, UR71, UR15, URZ ;  /* 0x0000000f47337290 */ /* 0x000fc4000fffe0ff */
[----:B------:R-:W-:Y:S02]  /*23c0*/  UIADD3 UR54, UPT, UPT, UR46, 0x40, URZ ;  /* 0x000000402e367890 */ /* 0x000fe4000fffe0ff */
[----:B------:R-:W-:Y:S02]  /*23d0*/  UIADD3 UR10, UPT, UPT, UR18, 0x40, URZ ;  /* 0x00000040120a7890 */ /* 0x000fe4000fffe0ff */
[----:B----4-:R-:W-:Y:S01]  /*23e0*/  UIMAD UR49, UR59, UR8, UR49 ;  /* 0x000000083b3172a4 */ /* 0x010fe2000f8e0231 */
[----:B------:R-:W-:-:S11]  /*23f0*/  UMOV UR11, UR38 ;  /* 0x00000026000b7c82 */ /* 0x000fd60008000000 */
.L_x_110:
[----:B------:R-:W-:Y:S01]  /*2400*/  @!P3 MOV R3, 0x8000 ;  /* 0x000080000003b802 */ /* 0x000fe20000000f00 */
[----:B------:R-:W-:Y:S01]  /*2410*/  ULEA UR41, UR11, UR48, 0x3 ;  /* 0x000000300b297291 */ /* 0x000fe2000f8e18ff */
[----:B--2---:R-:W-:Y:S11]  /*2420*/  @P0 BRA `(.L_x_106) ;  /* 0x0000000000100947 */ /* 0x004ff60003800000 */
[----:B-1----:R-:W-:Y:S04]  /*2430*/  MOV R0, UR35 ;  /* 0x0000002300007c02 */ /* 0x002fe80008000f00 */
[----:B------:R-:W-:Y:S04]  /*2440*/  SHF.L.U32 R5, R0, 0x1f, RZ ;  /* 0x0000001f00057819 */ /* 0x000fe800000006ff */
[----:B------:R-:W1:Y:S02]  /*2450*/  SYNCS.PHASECHK.TRANS64.TRYWAIT P0, [UR41+0x30], R5 ;  /* 0x00003005ff0075a7 */ /* 0x000e640008001129 */
[----:B-1----:R-:W-:Y:S05]  /*2460*/  @!P0 BRA `(.L_x_107) ;  /* 0x0000008000d08947 */ /* 0x002fea0003800000 */
.L_x_106:
[----:B------:R2:W-:Y:S01]  /*2470*/  @!P3 SYNCS.ARRIVE.TRANS64 RZ, [UR41], R3 ;  /* 0x00000003ffffb9a7 */ /* 0x0005e20008000029 */
[----:B------:R-:W-:Y:S04]  /*2480*/  BSSY.RECONVERGENT B0, `(.L_x_108) ;  /* 0x0000003000007945 */ /* 0x000fe80003800200 */
[----:B------:R-:W-:Y:S05]  /*2490*/  @P2 BRA `(.L_x_109) ;  /* 0x0000000000042947 */ /* 0x000fea0003800000 */
[----:B-1-3--:R-:W-:Y:S05]  /*24a0*/  BPT.TRAP 0x1 ;  /* 0x000000040000795c */ /* 0x00afea0000300000 */
.L_x_109:
[----:B-1-3--:R-:W-:Y:S05]  /*24b0*/  BSYNC.RECONVERGENT B0 ;  /* 0x0000000000007941 */ /* 0x00afea0003800200 */
.L_x_108:
        /* <DEDUP_REMOVED lines=10> */
[----:B------:R-:W-:Y:S01]  /*2560*/  MOV R0, UR35 ;  /* 0x0000002300007c02 */ /* 0x000fe20008000f00 */
[----:B------:R-:W-:Y:S02]  /*2570*/  UIADD3 UR44, UP1, UPT, UR60, 0x80, URZ ;  /* 0x000000803c2c7890 */ /* 0x000fe4000ff3e0ff */
[----:B------:R-:W-:Y:S01]  /*2580*/  ULEA UR14, UR50, UR56, 0x5 ;  /* 0x00000038320e7291 */ /* 0x000fe2000f8e28ff */
[----:B--2---:R-:W-:Y:S01]  /*2590*/  SHF.L.U32 R3, R0, 0x1f, RZ ;  /* 0x0000001f00037819 */ /* 0x004fe200000006ff */
[----:B------:R-:W-:Y:S02]  /*25a0*/  UIADD3.X UR45, UPT, UPT, URZ, UR61, URZ, UP1, !UPT ;  /* 0x0000003dff2d7290 */ /* 0x000fe40008ffe4ff */
[----:B------:R-:W-:Y:S01]  /*25b0*/  UIADD3 UR40, UPT, UPT, UR34, 0x8400, URZ ;  /* 0x0000840022287890 */ /* 0x000fe2000fffe0ff */
[----:B------:R4:W1:Y:S01]  /*25c0*/  SYNCS.PHASECHK.TRANS64.TRYWAIT P0, [UR8+0x30], R3 ;  /* 0x00003003ff0075a7 */ /* 0x0008620008001108 */
[----:B------:R-:W-:Y:S02]  /*25d0*/  UIMAD.WIDE.U32 UR8, UR43, UR33, URZ ;  /* 0x000000212b0872a5 */ /* 0x000fe4000f8e00ff */
[----:B------:R-:W-:Y:S02]  /*25e0*/  ULEA UR47, UR49, UR14, 0xa ;  /* 0x0000000e312f7291 */ /* 0x000fe4000f8e50ff */
        /* <DEDUP_REMOVED lines=8> */
[----:B------:R-:W-:Y:S01]  /*2670*/  UMOV UR42, UR46 ;  /* 0x0000002e002a7c82 */ /* 0x000fe20008000000 */
[----:B------:R-:W-:Y:S01]  /*2680*/  UMOV UR53, UR41 ;  /* 0x0000002900357c82 */ /* 0x000fe20008000000 */
[----:B------:R-:W-:Y:S01]  /*2690*/  UTMALDG.2D [UR40], [UR44], desc[UR62] ;  /* 0x00003e282c0075b4 */ /* 0x000fe20008009000 */
        /* <DEDUP_REMOVED lines=16> */
[----:B------:R-:W-:Y:S02]  /*27a0*/  UMOV UR12, UR13 ;  /* 0x0000000d000c7c82 */ /* 0x000fe40008000000 */
[----:B------:R-:W-:Y:S04]  /*27b0*/  USHF.R.U32.HI UR12, URZ, UR30, UR12 ;  /* 0x0000001eff0c7299 */ /* 0x000fe8000801160c */
[----:B------:R-:W-:Y:S02]  /*27c0*/  USEL UR22, UR11, UR12, !UP2 ;  /* 0x0000000c0b167287 */ /* 0x000fe4000d000000 */
[----:B------:R-:W-:Y:S02]  /*27d0*/  UIADD3 UR12, UPT, UPT, -UR11, URZ, URZ ;  /* 0x000000ff0b0c7290 */ /* 0x000fe4000fffe1ff */
[----:B------:R-:W-:Y:S02]  /*27e0*/  UIADD3 UR13, UPT, UPT, -UR22, URZ, URZ ;  /* 0x000000ff160d7290 */ /* 0x000fe4000fffe1ff */
[----:B------:R-:W-:Y:S02]  /*27f0*/  UIMAD UR8, UR28, UR12, UR8 ;  /* 0x0000000c1c0872a4 */ /* 0x000fe4000f8e0208 */
[----:B------:R-:W-:Y:S02]  /*2800*/  UIMAD UR11, UR29, UR13, UR11 ;  /* 0x0000000d1d0b72a4 */ /* 0x000fe4000f8e020b */
[----:B------:R-:W-:Y:S02]  /*2810*/  UIMAD UR20, UR8, UR24, UR6 ;  /* 0x00000018081472a4 */ /* 0x000fe4000f8e0206 */
[----:B------:R-:W-:Y:S02]  /*2820*/  UIADD3 UR8, UPT, UPT, UR34, 0x22400, URZ ;  /* 0x0002240022087890 */ /* 0x000fe4000fffe0ff */
[----:B------:R-:W-:Y:S02]  /*2830*/  UIMAD UR21, UR11, UR25, UR7 ;  /* 0x000000190b1572a4 */ /* 0x000fe4000f8e0207 */
[----:B------:R-:W-:Y:S01]  /*2840*/  UPRMT UR34, UR47, 0x5410, URZ ;  /* 0x000054102f227896 */ /* 0x000fe200080000ff */
[----:B------:R-:W-:Y:S01]  /*2850*/  UMOV UR11, UR19 ;  /* 0x00000013000b7c82 */ /* 0x000fe20008000000 */
[----:B------:R-:W-:Y:S01]  /*2860*/  UMOV UR12, UR20 ;  /* 0x00000014000c7c82 */ /* 0x000fe20008000000 */
[----:B------:R-:W-:Y:S02]  /*2870*/  UMOV UR14, UR22 ;  /* 0x00000016000e7c82 */ /* 0x000fe40008000000 */
[----:B------:R-:W-:Y:S04]  /*2880*/  UMOV UR13, UR21 ;  /* 0x00000015000d7c82 */ /* 0x000fe80008000000 */
[----:B------:R-:W-:Y:S01]  /*2890*/  UTMALDG.5D.IM2COL [UR16], [UR36], UR34 ;  /* 0x00000010240073b4 */ /* 0x000fe20008060022 */
[----:B------:R2:W-:Y:S02]  /*28a0*/  UTMALDG.5D.IM2COL [UR8], [UR36], UR34 ;  /* 0x00000008240073b4 */ /* 0x0005e40008060022 */
[----:B--2---:R-:W-:Y:S01]  /*28b0*/  UMOV UR11, UR38 ;  /* 0x00000026000b7c82 */ /* 0x004fe20008000000 */
[----:B-1--4-:R-:W-:Y:S05]  /*28c0*/  BRA.U UP0, `(.L_x_110) ;  /* 0xfffffff900cc7547 */ /* 0x012fea000b83ffff */
.L_x_105:
[----:B------:R-:W-:Y:S01]  /*28d0*/  SHF.L.U32 R3, R2, 0x1f, RZ ;  /* 0x0000001f02037819 */ /* 0x000fe200000006ff */
[----:B------:R-:W-:-:S03]  /*28e0*/  NOP ;  /* 0x0000000000007918 */ /* 0x000fc60000000000 */
[----:B--2---:R-:W2:Y:S02]  /*28f0*/  SYNCS.PHASECHK.TRANS64.TRYWAIT P0, [UR48+0xb0], R3 ;  /* 0x0000b003ff0075a7 */ /* 0x004ea40008001130 */
[----:B--2---:R-:W-:Y:S05]  /*2900*/  @!P0 BRA `(.L_x_111) ;  /* 0x0000007c00c08947 */ /* 0x004fea0003800000 */
.L_x_210:
[----:B------:R-:W2:Y:S01]  /*2910*/  LDS.128 R4, [UR48+0xf0] ;  /* 0x0000f030ff047984 */ /* 0x000ea20008000c00 */
[----:B------:R-:W-:Y:S02]  /*2920*/  UIADD3 UR4, UPT, UPT, UR48, 0xb8, URZ ;  /* 0x000000b830047890 */ /* 0x000fe4000fffe0ff */
[----:B------:R-:W-:Y:S01]  /*2930*/  UISETP.GE.AND UP0, UPT, UR39, 0x1, UPT ;  /* 0x000000012700788c */ /* 0x000fe2000bf06270 */
[----:B------:R-:W-:Y:S01]  /*2940*/  @!PT LDS RZ, [RZ] ;  /* 0x00000000fffff984 */ /* 0x000fe20000000800 */
[----:B------:R-:W-:Y:S01]  /*2950*/  @!PT LDS RZ, [RZ] ;  /* 0x00000000fffff984 */ /* 0x000fe20000000800 */
[----:B------:R-:W-:Y:S01]  /*2960*/  @!PT LDS RZ, [RZ] ;  /* 0x00000000fffff984 */ /* 0x000fe20000000800 */
[----:B------:R-:W-:Y:S01]  /*2970*/  @!PT LDS RZ, [RZ] ;  /* 0x00000000fffff984 */ /* 0x000fe20000000800 */
[----:B------:R3:W-:Y:S06]  /*2980*/  MEMBAR.ALL.CTA ;  /* 0x0000000000007992 */ /* 0x0007ec0000008000 */
[----:B---3--:R-:W3:Y:S01]  /*2990*/  FENCE.VIEW.ASYNC.S ;  /* 0x00000000000073c6 */ /* 0x008ee20000000000 */
[----:B------:R-:W-:-:S09]  /*29a0*/  UPRMT UR4, URZ, 0x654, UR4 ;  /* 0x00000654ff047896 */ /* 0x000fd20008000004 */
[----:B---3--:R-:W-:Y:S01]  /*29b0*/  SYNCS.ARRIVE.TRANS64.RED.A1T0 RZ, [UR4], RZ ;  /* 0x000000ffffff79a7 */ /* 0x008fe20008100404 */
[----:B--2---:R-:W-:-:S13]  /*29c0*/  LOP3.LUT P0, RZ, R6, 0x1, RZ, 0xc0, !PT ;  /* 0x0000000106ff7812 */ /* 0x004fda000780c0ff */
[----:B------:R-:W-:Y:S01]  /*29d0*/  VOTEU.ANY UP1, P0 ;  /* 0x0000000000ff7886 */ /* 0x000fe20000020100 */
[----:B------:R-:W-:-:S13]  /*29e0*/  PLOP3.LUT P0, PT, PT, PT, UP1, 0x80, 0x8 ;  /* 0x000000000008781c */ /* 0x000fda0003f0f018 */
[----:B-1----:R-:W-:Y:S02]  /*29f0*/  @P0 MOV R0, R4 ;  /* 0x0000000400000202 */ /* 0x002fe40000000f00 */
[----:B------:R-:W-:Y:S02]  /*2a00*/  @P0 LOP3.LUT R4, R5, 0xffff, RZ, 0xc0, !PT ;  /* 0x0000ffff05040812 */ /* 0x000fe400078ec0ff */
[----:B------:R-:W-:Y:S02]  /*2a10*/  @P0 R2UR UR6, R0 ;  /* 0x00000000000602ca */ /* 0x000fe400000e0000 */
[----:B------:R-:W-:-:S11]  /*2a20*/  @P0 R2UR UR5, R4 ;  /* 0x00000000040502ca */ /* 0x000fd600000e0000 */
[----:B------:R-:W-:Y:S02]  /*2a30*/  @UP1 UMOV UR65, UR6 ;  /* 0x0000000600411c82 */ /* 0x000fe40008000000 */
[----:B------:R-:W-:Y:S01]  /*2a40*/  @UP1 UMOV UR64, UR5 ;  /* 0x0000000500401c82 */ /* 0x000fe20008000000 */
[----:B------:R-:W-:Y:S05]  /*2a50*/  BRA.U !UP0, `(.L_x_112) ;  /* 0x0000000108d47547 */ /* 0x000fea000b800000 */
[----:B------:R-:W1:Y:S01]  /*2a60*/  LDCU.128 UR16, c[0x0][0xc10] ;  /* 0x00018200ff1077ac */ /* 0x000e620008000c00 */
[----:B------:R-:W2:Y:S01]  /*2a70*/  LDCU UR20, c[0x0][0xc20] ;  /* 0x00018400ff1477ac */ /* 0x000ea20008000800 */
[----:B------:R-:W3:Y:S01]  /*2a80*/  LDCU UR13, c[0x0][0xc0c] ;  /* 0x00018180ff0d77ac */ /* 0x000ee20008000800 */
[----:B------:R-:W4:Y:S01]  /*2a90*/  LDCU.64 UR14, c[0x0][0xc28] ;  /* 0x00018500ff0e77ac */ /* 0x000f220008000a00 */
[----:B------:R-:W-:Y:S02]  /*2aa0*/  UISETP.NE.AND UP3, UPT, UR39, 0x1, UPT ;  /* 0x000000012700788c */ /* 0x000fe4000bf65270 */
[----:B-1----:R-:W-:Y:S02]  /*2ab0*/  UIMAD.WIDE.U32 UR4, UR67, UR19, URZ ;  /* 0x00000013430472a5 */ /* 0x002fe4000f8e00ff */
[----:B------:R-:W-:Y:S02]  /*2ac0*/  UIMAD.WIDE.U32 UR6, UR68, UR16, URZ ;  /* 0x00000010440672a5 */ /* 0x000fe4000f8e00ff */
[----:B------:R-:W-:-:S02]  /*2ad0*/  UISETP.NE.AND UP0, UPT, UR18, 0x1, UPT ;  /* 0x000000011200788c */ /* 0x000fc4000bf05270 */
[----:B------:R-:W-:Y:S01]  /*2ae0*/  UIMAD.WIDE.U32 UR10, UR64, UR19, URZ ;  /* 0x00000013400a72a5 */ /* 0x000fe2000f8e00ff */
[----:B------:R-:W-:Y:S01]  /*2af0*/  UMOV UR4, UR5 ;  /* 0x0000000500047c82 */ /* 0x000fe20008000000 */
[----:B---3--:R-:W-:Y:S02]  /*2b00*/  UISETP.NE.AND UP2, UPT, UR13, 0x1, UPT ;  /* 0x000000010d00788c */ /* 0x008fe4000bf45270 */
[----:B--2---:R-:W-:Y:S02]  /*2b10*/  USHF.R.U32.HI UR5, URZ, UR20, UR4 ;  /* 0x00000014ff057299 */ /* 0x004fe40008011604 */
[----:B------:R-:W-:Y:S01]  /*2b20*/  UIMAD.WIDE.U32 UR8, UR65, UR16, URZ ;  /* 0x00000010410872a5 */ /* 0x000fe2000f8e00ff */
[----:B------:R-:W-:Y:S01]  /*2b30*/  UMOV UR4, UR7 ;  /* 0x0000000700047c82 */ /* 0x000fe20008000000 */
[----:B------:R-:W-:Y:S02]  /*2b40*/  USEL UR5, UR67, UR5, !UP0 ;  /* 0x0000000543057287 */ /* 0x000fe4000c000000 */
[----:B------:R-:W-:-:S02]  /*2b50*/  USHF.R.U32.HI UR4, URZ, UR17, UR4 ;  /* 0x00000011ff047299 */ /* 0x000fc40008011604 */
[----:B----4-:R-:W-:Y:S02]  /*2b60*/  UIMAD.WIDE.U32 UR6, UR5, UR14, URZ ;  /* 0x0000000e050672a5 */ /* 0x010fe4000f8e00ff */
[----:B------:R-:W-:Y:S01]  /*2b70*/  USEL UR12, UR68, UR4, !UP2 ;  /* 0x00000004440c7287 */ /* 0x000fe2000d000000 */
[----:B------:R-:W-:Y:S02]  /*2b80*/  UMOV UR8, UR9 ;  /* 0x0000000900087c82 */ /* 0x000fe40008000000 */
[----:B------:R-:W-:Y:S01]  /*2b90*/  UMOV UR4, UR11 ;  /* 0x0000000b00047c82 */ /* 0x000fe20008000000 */
[----:B------:R-:W-:Y:S01]  /*2ba0*/  UIMAD.WIDE.U32 UR10, UR12, UR14, URZ ;  /* 0x0000000e0c0a72a5 */ /* 0x000fe2000f8e00ff */
[----:B------:R-:W-:Y:S01]  /*2bb0*/  UMOV UR6, UR7 ;  /* 0x0000000700067c82 */ /* 0x000fe20008000000 */
[----:B------:R-:W-:Y:S02]  /*2bc0*/  USHF.R.U32.HI UR4, URZ, UR20, UR4 ;  /* 0x00000014ff047299 */ /* 0x000fe40008011604 */
[----:B------:R-:W-:-:S02]  /*2bd0*/  @UP3 USHF.R.U32.HI UR5, URZ, UR15, UR6 ;  /* 0x0000000fff053299 */ /* 0x000fc40008011606 */
[----:B------:R-:W-:Y:S01]  /*2be0*/  USHF.R.U32.HI UR17, URZ, UR17, UR8 ;  /* 0x00000011ff117299 */ /* 0x000fe20008011608 */
[----:B------:R-:W-:Y:S01]  /*2bf0*/  UMOV UR6, UR11 ;  /* 0x0000000b00067c82 */ /* 0x000fe20008000000 */
[----:B------:R-:W-:Y:S02]  /*2c00*/  USEL UR4, UR64, UR4, !UP0 ;  /* 0x0000000440047287 */ /* 0x000fe4000c000000 */
[----:B------:R-:W-:Y:S02]  /*2c10*/  @UP3 USHF.R.U32.HI UR12, URZ, UR15, UR6 ;  /* 0x0000000fff0c3299 */ /* 0x000fe40008011606 */
[----:B------:R-:W-:Y:S02]  /*2c20*/  UIMAD UR6, UR39, UR5, URZ ;  /* 0x00000005270672a4 */ /* 0x000fe4000f8e02ff */
[----:B------:R-:W-:Y:S02]  /*2c30*/  USEL UR5, UR65, UR17, !UP2 ;  /* 0x0000001141057287 */ /* 0x000fe4000d000000 */
[----:B------:R-:W-:-:S02]  /*2c40*/  UIMAD UR8, UR39, UR12, URZ ;  /* 0x0000000c270872a4 */ /* 0x000fc4000f8e02ff */
[----:B------:R-:W-:Y:S02]  /*2c50*/  UISETP.GE.AND UP0, UPT, UR4, UR6, UPT ;  /* 0x000000060400728c */ /* 0x000fe4000bf06270 */
[----:B------:R-:W-:Y:S02]  /*2c60*/  UIMAD.WIDE.U32 UR6, UR4, UR14, URZ ;  /* 0x0000000e040672a5 */ /* 0x000fe4000f8e00ff */
[----:B------:R-:W-:Y:S02]  /*2c70*/  UISETP.GE.OR UP0, UPT, UR5, UR8, UP0 ;  /* 0x000000080500728c */ /* 0x000fe40008706670 */
[----:B------:R-:W-:Y:S02]  /*2c80*/  UIMAD.WIDE.U32 UR8, UR5, UR14, URZ ;  /* 0x0000000e050872a5 */ /* 0x000fe4000f8e00ff */
[----:B------:R-:W-:Y:S01]  /*2c90*/  UIADD3 UR10, UPT, UPT, -UR4, URZ, URZ ;  /* 0x000000ff040a7290 */ /* 0x000fe2000fffe1ff */
[----:B------:R-:W-:Y:S02]  /*2ca0*/  UMOV UR6, UR7 ;  /* 0x0000000700067c82 */ /* 0x000fe40008000000 */
[----:B------:R-:W-:-:S02]  /*2cb0*/  USHF.R.U32.HI UR6, URZ, UR15, UR6 ;  /* 0x0000000fff067299 */ /* 0x000fc40008011606 */
[----:B------:R-:W-:Y:S02]  /*2cc0*/  UIMAD UR10, UR18, UR10, UR64 ;  /* 0x0000000a120a72a4 */ /* 0x000fe4000f8e0240 */
[----:B------:R-:W-:Y:S01]  /*2cd0*/  USEL UR6, UR4, UR6, !UP3 ;  /* 0x0000000604067287 */ /* 0x000fe2000d800000 */
[----:B------:R-:W-:Y:S01]  /*2ce0*/  @!UP0 UMOV UR7, UR9 ;  /* 0x0000000900078c82 */ /* 0x000fe20008000000 */
[----:B------:R-:W-:Y:S02]  /*2cf0*/  UIADD3 UR9, UPT, UPT, -UR5, URZ, URZ ;  /* 0x000000ff05097290 */ /* 0x000fe4000fffe1ff */
[----:B------:R-:W-:Y:S02]  /*2d00*/  @!UP0 USHF.R.U32.HI UR7, URZ, UR15, UR7 ;  /* 0x0000000fff078299 */ /* 0x000fe40008011607 */
[----:B------:R-:W-:Y:S02]  /*2d10*/  UIADD3 UR8, UPT, UPT, -UR6, URZ, URZ ;  /* 0x000000ff06087290 */ /* 0x000fe4000fffe1ff */
[----:B------:R-:W-:-:S02]  /*2d20*/  @!UP0 USEL UR7, UR5, UR7, !UP3 ;  /* 0x0000000705078287 */ /* 0x000fc4000d800000 */
[----:B------:R-:W-:Y:S02]  /*2d30*/  UIMAD UR8, UR39, UR8, UR4 ;  /* 0x00000008270872a4 */ /* 0x000fe4000f8e0204 */
[----:B------:R-:W-:Y:S02]  /*2d40*/  @!UP0 UIADD3 UR6, UPT, UPT, UR6, -UR7, URZ ;  /* 0x8000000706068290 */ /* 0x000fe4000fffe0ff */
[----:B------:R-:W-:Y:S02]  /*2d50*/  @!UP0 UIMAD UR7, UR8, UR12, UR7 ;  /* 0x0000000c080782a4 */ /* 0x000fe4000f8e0207 */
[----:B------:R-:W-:Y:S02]  /*2d60*/  @!UP0 UIMAD UR4, UR39, UR6, UR5 ;  /* 0x00000006270482a4 */ /* 0x000fe4000f8e0205 */
[----:B------:R-:W-:Y:S02]  /*2d70*/  UIMAD UR6, UR13, UR9, UR65 ;  /* 0x000000090d0672a4 */ /* 0x000fe4000f8e0241 */
[----:B------:R-:W-:Y:S01]  /*2d80*/  UIMAD UR64, UR4, UR18, UR10 ;  /* 0x00000012044072a4 */ /* 0x000fe2000f8e020a */
[----:B------:R-:W-:-:S02]  /*2d90*/  @!UP0 UMOV UR5, UR7 ;  /* 0x0000000700058c82 */ /* 0x000fc40008000000 */
[----:B------:R-:W-:-:S12]  /*2da0*/  UIMAD UR65, UR5, UR13, UR6 ;  /* 0x0000000d054172a4 */ /* 0x000fd8000f8e0206 */
.L_x_112:
        /* <DEDUP_REMOVED lines=20> */
.L_x_113:
[----:B------:R-:W-:Y:S02]  /*2ef0*/  R2UR UR5, R82 ;  /* 0x00000000520572ca */ /* 0x000fe400000e0000 */
[----:B------:R-:W-:Y:S02]  /*2f00*/  R2UR UR4, R81 ;  /* 0x00000000510472ca */ /* 0x000fe400000e0000 */
[----:B------:R-:W-:Y:S02]  /*2f10*/  PLOP3.LUT P1, PT, PT, PT, PT, 0x80, 0x8 ;  /* 0x000000000008781c */ /* 0x000fe40003f2f070 */
[----:B------:R-:W-:-:S07]  /*2f20*/  LOP3.LUT R2, R2, 0x1, RZ, 0x3c, !PT ;  /* 0x0000000102027812 */ /* 0x000fce00078e3cff */
[----:B------:R-:W-:Y:S02]  /*2f30*/  UIADD3 UR28, UPT, UPT, UR65, UR5, URZ ;  /* 0x00000005411c7290 */ /* 0x000fe4000fffe0ff */
[----:B------:R-:W-:Y:S01]  /*2f40*/  UIADD3 UR21, UPT, UPT, UR64, UR4, URZ ;  /* 0x0000000440157290 */ /* 0x000fe2000fffe0ff */
[----:B------:R-:W-:Y:S11]  /*2f50*/  BRA.U UP1, `(.L_x_114) ;  /* 0xffffffe501547547 */ /* 0x000ff6000b83ffff */
[----:B------:R-:W-:Y:S01]  /*2f60*/  UIADD3 UR48, UPT, UPT, UR48, 0x30, URZ ;  /* 0x0000003030307890 */ /* 0x000fe2000fffe0ff */
[----:B------:R-:W-:-:S03]  /*2f70*/  MOV R3, UR35 ;  /* 0x0000002300037c02 */ /* 0x000fc60008000f00 */
[----:B------:R-:W-:Y:S01]  /*2f80*/  ULEA UR4, UR38, UR48, 0x3 ;  /* 0x0000003026047291 */ /* 0x000fe2000f8e18ff */
[----:B------:R-:W-:-:S08]  /*2f90*/  SHF.L.U32 R3, R3, 0x1f, RZ ;  /* 0x0000001f03037819 */ /* 0x000fd000000006ff */
[----:B------:R-:W1:Y:S02]  /*2fa0*/  SYNCS.PHASECHK.TRANS64.TRYWAIT P0, [UR4], R3 ;  /* 0x00000003ff0075a7 */ /* 0x000e640008001104 */
[----:B-1----:R-:W-:Y:S05]  /*2fb0*/  @!P0 BRA `(.L_x_115) ;  /* 0x00000078002c8947 */ /* 0x002fea0003800000 */
.L_x_212:
[----:B------:R-:W-:-:S04]  /*2fc0*/  UIADD3 UR4, UPT, UPT, UR38, 0x1, URZ ;  /* 0x0000000126047890 */ /* 0x000fc8000fffe0ff */
[----:B------:R-:W-:-:S04]  /*2fd0*/  UISETP.NE.AND UP0, UPT, UR4, 0x6, UPT ;  /* 0x000000060400788c */ /* 0x000fc8000bf05270 */
[----:B------:R-:W-:Y:S02]  /*2fe0*/  USEL UR5, URZ, 0x1, UP0 ;  /* 0x00000001ff057887 */ /* 0x000fe40008000000 */
[----:B------:R-:W-:Y:S02]  /*2ff0*/  USEL UR4, UR4, URZ, UP0 ;  /* 0x000000ff04047287 */ /* 0x000fe40008000000 */
[----:B------:R-:W-:Y:S02]  /*3000*/  ULOP3.LUT UR6, UR35, UR5, URZ, 0x3c, !UPT ;  /* 0x0000000523067292 */ /* 0x000fe4000f8e3cff */
[----:B------:R-:W-:-:S04]  /*3010*/  ULEA UR5, UR4, UR48, 0x3 ;  /* 0x0000003004057291 */ /* 0x000fc8000f8e18ff */
[----:B-1----:R-:W-:-:S04]  /*3020*/  MOV R3, UR6 ;  /* 0x0000000600037c02 */ /* 0x002fc80008000f00 */
[----:B------:R-:W-:-:S04]  /*3030*/  SHF.L.U32 R3, R3, 0x1f, RZ ;  /* 0x0000001f03037819 */ /* 0x000fc800000006ff */
[----:B------:R-:W1:Y:S02]  /*3040*/  SYNCS.PHASECHK.TRANS64.TRYWAIT P0, [UR5], R3 ;  /* 0x00000003ff0075a7 */ /* 0x000e640008001105 */
[----:B-1----:R-:W-:Y:S05]  /*3050*/  @!P0 BRA `(.L_x_116) ;  /* 0x00000078001c8947 */ /* 0x002fea0003800000 */
.L_x_214:
        /* <DEDUP_REMOVED lines=10> */
.L_x_216:
        /* <DEDUP_REMOVED lines=10> */
.L_x_218:
        /* <DEDUP_REMOVED lines=10> */
.L_x_220:
[----:B------:R-:W-:-:S04]  /*3240*/  UIADD3 UR4, UPT, UPT, UR4, 0x1, URZ ;  /* 0x0000000104047890 */ /* 0x000fc8000fffe0ff */
[----:B------:R-:W-:-:S04]  /*3250*/  UISETP.NE.AND UP0, UPT, UR4, 0x6, UPT ;  /* 0x000000060400788c */ /* 0x000fc8000bf05270 */
[----:B------:R-:W-:Y:S02]  /*3260*/  USEL UR5, URZ, 0x1, UP0 ;  /* 0x00000001ff057887 */ /* 0x000fe40008000000 */
[----:B------:R-:W-:Y:S02]  /*3270*/  USEL UR4, UR4, URZ, UP0 ;  /* 0x000000ff04047287 */ /* 0x000fe40008000000 */
[----:B------:R-:W-:Y:S02]  /*3280*/  ULOP3.LUT UR5, UR6, UR5, URZ, 0x3c, !UPT ;  /* 0x0000000506057292 */ /* 0x000fe4000f8e3cff */
[----:B------:R-:W-:-:S04]  /*3290*/  ULEA UR4, UR4, UR48, 0x3 ;  /* 0x0000003004047291 */ /* 0x000fc8000f8e18ff */
[----:B------:R-:W-:Y:S02]  /*32a0*/  IMAD.U32 R2, RZ, RZ, UR5 ;  /* 0x00000005ff027e24 */ /* 0x000fe4000f8e00ff */
[----:B-1----:R-:W-:-:S03]  /*32b0*/  MOV R0, UR4 ;  /* 0x0000000400007c02 */ /* 0x002fc60008000f00 */
[----:B------:R-:W-:-:S07]  /*32c0*/  SHF.L.U32 R3, R2, 0x1f, RZ ;  /* 0x0000001f02037819 */ /* 0x000fce00000006ff */
.L_x_120:
[----:B-1----:R1:W2:Y:S02]  /*32d0*/  SYNCS.PHASECHK.TRANS64.TRYWAIT P0, [R0+URZ], R3 ;  /* 0x00000003000075a7 */ /* 0x0022a400080011ff */
[----:B--2---:R-:W-:Y:S05]  /*32e0*/  @!P0 NANOSLEEP.SYNCS 0x989680 ;  /* 0x009896800000895d */ /* 0x004fea0003900000 */
[----:B------:R-:W2:Y:S02]  /*32f0*/  @!P0 SYNCS.PHASECHK.TRANS64 P0, [R0+URZ], R3 ;  /* 0x00000003000085a7 */ /* 0x000ea400080010ff */
[----:B--2---:R-:W-:Y:S05]  /*3300*/  @P0 EXIT ;  /* 0x000000000000094d */ /* 0x004fea0003800000 */
[----:B------:R-:W-:Y:S05]  /*3310*/  BRA `(.L_x_120) ;  /* 0xfffffffc00ec7947 */ /* 0x000fea000383ffff */
.L_x_98:
[----:B------:R-:W2:Y:S02]  /*3320*/  S2UR UR4, SR_CgaCtaId ;  /* 0x00000000000479c3 */ /* 0x000ea40000008800 */
[----:B--2---:R-:W-:-:S04]  /*3330*/  UISETP.NE.AND UP0, UPT, UR4, URZ, UPT ;  /* 0x000000ff0400728c */ /* 0x004fc8000bf05270 */
[----:B------:R-:W-:-:S09]  /*3340*/  UISETP.NE.OR UP0, UPT, UR18, 0x1, UP0 ;  /* 0x000000011200788c */ /* 0x000fd20008705670 */
[----:B------:R-:W-:Y:S05]  /*3350*/  BRA.U UP0, `(.L_x_121) ;  /* 0x0000000100b47547 */ /* 0x000fea000b800000 */
[----:B------:R-:W2:Y:S01]  /*3360*/  S2UR UR5, SR_CgaCtaId ;  /* 0x00000000000579c3 */ /* 0x000ea20000008800 */
[----:B------:R-:W-:Y:S01]  /*3370*/  UMOV UR4, 0x400 ;  /* 0x0000040000047882 */ /* 0x000fe20000000000 */
[----:B------:R-:W-:Y:S01]  /*3380*/  HFMA2 R3, -RZ, RZ, 0, 5.9604644775390625e-08 ;  /* 0x00000001ff037431 */ /* 0x000fe200000001ff */
[----:B------:R-:W-:Y:S01]  /*3390*/  ISETP.NE.AND P0, PT, R0, RZ, PT ;  /* 0x000000ff0000720c */ /* 0x000fe20003f05270 */
[----:B------:R-:W-:Y:S01]  /*33a0*/  IMAD.MOV.U32 R8, RZ, RZ, RZ ;  /* 0x000000ffff087224 */ /* 0x000fe200078e00ff */
[----:B--2---:R-:W-:-:S04]  /*33b0*/  ULEA UR4, UR5, UR4, 0x18 ;  /* 0x0000000405047291 */ /* 0x004fc8000f8ec0ff */
[----:B------:R-:W-:Y:S02]  /*33c0*/  UIADD3 UR5, UPT, UPT, UR4, 0xb8, URZ ;  /* 0x000000b804057890 */ /* 0x000fe4000fffe0ff */
[----:B------:R-:W-:Y:S02]  /*33d0*/  UIADD3 UR8, UPT, UPT, UR4, 0xb0, URZ ;  /* 0x000000b004087890 */ /* 0x000fe4000fffe0ff */
[----:B------:R-:W-:-:S12]  /*33e0*/  UPRMT UR5, URZ, 0x654, UR5 ;  /* 0x00000654ff057896 */ /* 0x000fd80008000005 */
.L_x_124:
[----:B------:R-:W-:Y:S01]  /*33f0*/  SHF.L.U32 R7, R3, 0x1f, RZ ;  /* 0x0000001f03077819 */ /* 0x000fe200000006ff */
[----:B------:R-:W-:Y:S02]  /*3400*/  IMAD.U32 R9, RZ, RZ, UR8 ;  /* 0x00000008ff097e24 */ /* 0x000fe4000f8e00ff */
[----:B------:R-:W-:Y:S01]  /*3410*/  @!P0 IMAD.MOV.U32 R5, RZ, RZ, 0x10 ;  /* 0x00000010ff058424 */ /* 0x000fe200078e00ff */
[----:B------:R-:W2:Y:S02]  /*3420*/  SYNCS.PHASECHK.TRANS64.TRYWAIT P1, [UR4+0xb8], R7 ;  /* 0x0000b807ff0075a7 */ /* 0x000ea40008021104 */
[----:B------:R-:W-:-:S04]  /*3430*/  PRMT R9, R0, 0x654, R9 ;  /* 0x0000065400097816 */ /* 0x000fc80000000009 */
[----:B------:R-:W-:Y:S01]  /*3440*/  SEL R2, R9, R2, !P0 ;  /* 0x0000000209027207 */ /* 0x000fe20004000000 */
[----:B--2---:R-:W-:Y:S06]  /*3450*/  @!P1 BRA `(.L_x_122) ;  /* 0x00000074007c9947 */ /* 0x004fec0003800000 */
.L_x_222:
[----:B------:R-:W-:Y:S01]  /*3460*/  UIADD3 UR6, UPT, UPT, UR4, 0xf0, URZ ;  /* 0x000000f004067890 */ /* 0x000fe2000fffe0ff */
[----:B------:R3:W-:Y:S01]  /*3470*/  @!P0 SYNCS.ARRIVE.TRANS64.RED RZ, [R2+URZ], R5 ;  /* 0x0000000502ff89a7 */ /* 0x0007e200080004ff */
[----:B------:R-:W-:Y:S01]  /*3480*/  UIADD3 UR7, UPT, UPT, UR4, 0xb0, URZ ;  /* 0x000000b004077890 */ /* 0x000fe2000fffe0ff */
[----:B------:R-:W-:-:S08]  /*3490*/  LOP3.LUT R3, R3, 0x1, RZ, 0x3c, !PT ;  /* 0x0000000103037812 */ /* 0x000fd000078e3cff */
[----:B------:R-:W-:Y:S06]  /*34a0*/  UGETNEXTWORKID.BROADCAST [UR6], [UR7] ;  /* 0x00000000060073ca */ /* 0x000fec0008000100 */
[----:B---3--:R-:W-:-:S04]  /*34b0*/  SHF.L.U32 R5, R8, 0x1f, RZ ;  /* 0x0000001f08057819 */ /* 0x008fc800000006ff */
[----:B------:R-:W3:Y:S02]  /*34c0*/  SYNCS.PHASECHK.TRANS64.TRYWAIT P1, [UR4+0xb0], R5 ;  /* 0x0000b005ff0075a7 */ /* 0x000ee40008021104 */
[----:B---3--:R-:W-:Y:S05]  /*34d0*/  @!P1 BRA `(.L_x_123) ;  /* 0x0000007400749947 */ /* 0x008fea0003800000 */
.L_x_224:
[----:B--2---:R-:W2:Y:S01]  /*34e0*/  LDS.128 R4, [UR4+0xf0] ;  /* 0x0000f004ff047984 */ /* 0x004ea20008000c00 */
[----:B------:R-:W-:Y:S01]  /*34f0*/  LOP3.LUT R8, R8, 0x1, RZ, 0x3c, !PT ;  /* 0x0000000108087812 */ /* 0x000fe200078e3cff */
[----:B------:R-:W-:Y:S01]  /*3500*/  @!PT LDS RZ, [RZ] ;  /* 0x00000000fffff984 */ /* 0x000fe20000000800 */
[----:B------:R-:W-:Y:S01]  /*3510*/  @!PT LDS RZ, [RZ] ;  /* 0x00000000fffff984 */ /* 0x000fe20000000800 */
[----:B------:R-:W-:Y:S01]  /*3520*/  @!PT LDS RZ, [RZ] ;  /* 0x00000000fffff984 */ /* 0x000fe20000000800 */
[----:B------:R-:W-:Y:S01]  /*3530*/  @!PT LDS RZ, [RZ] ;  /* 0x00000000fffff984 */ /* 0x000fe20000000800 */
[----:B------:R3:W-:Y:S06]  /*3540*/  MEMBAR.ALL.CTA ;  /* 0x0000000000007992 */ /* 0x0007ec0000008000 */
[----:B---3--:R-:W3:Y:S02]  /*3550*/  FENCE.VIEW.ASYNC.S ;  /* 0x00000000000073c6 */ /* 0x008ee40000000000 */
[----:B---3--:R-:W-:Y:S01]  /*3560*/  SYNCS.ARRIVE.TRANS64.RED.A1T0 RZ, [UR5], RZ ;  /* 0x000000ffffff79a7 */ /* 0x008fe20008100405 */
[----:B--2---:R-:W-:-:S13]  /*3570*/  LOP3.LUT P1, RZ, R6, 0x1, RZ, 0xc0, !PT ;  /* 0x0000000106ff7812 */ /* 0x004fda000782c0ff */
[----:B------:R-:W-:Y:S05]  /*3580*/  @P1 BRA `(.L_x_124) ;  /* 0xfffffffc00981947 */ /* 0x000fea000383ffff */
[----:B------:R-:W-:-:S04]  /*3590*/  SHF.L.U32 R0, R3, 0x1f, RZ ;  /* 0x0000001f03007819 */ /* 0x000fc800000006ff */
[----:B------:R-:W2:Y:S02]  /*35a0*/  SYNCS.PHASECHK.TRANS64 P0, [UR4+0xb8], R0 ;  /* 0x0000b800ff0075a7 */ /* 0x000ea40008001004 */
[----:B-12---:R-:W-:Y:S05]  /*35b0*/  @P0 EXIT ;  /* 0x000000000000094d */ /* 0x006fea0003800000 */
[----:B------:R-:W-:-:S07]  /*35c0*/  MOV R0, UR4 ;  /* 0x0000000400007c02 */ /* 0x000fce0008000f00 */
.L_x_125:
[----:B-1----:R-:W-:-:S04]  /*35d0*/  SHF.L.U32 R5, R3, 0x1f, RZ ;  /* 0x0000001f03057819 */ /* 0x002fc800000006ff */
[----:B------:R1:W2:Y:S03]  /*35e0*/  SYNCS.PHASECHK.TRANS64.TRYWAIT P0, [R0+URZ+0xb8], R5 ;  /* 0x0000b805000075a7 */ /* 0x0002a600080011ff */
[----:B--2---:R-:W-:Y:S05]  /*35f0*/  @!P0 NANOSLEEP.SYNCS 0x989680 ;  /* 0x009896800000895d */ /* 0x004fea0003900000 */
[----:B------:R-:W2:Y:S02]  /*3600*/  @!P0 SYNCS.PHASECHK.TRANS64 P0, [R0+URZ+0xb8], R5 ;  /* 0x0000b805000085a7 */ /* 0x000ea400080010ff */
[----:B--2---:R-:W-:Y:S05]  /*3610*/  @P0 EXIT ;  /* 0x000000000000094d */ /* 0x004fea0003800000 */
[----:B------:R-:W-:Y:S05]  /*3620*/  BRA `(.L_x_125) ;  /* 0xfffffffc00e87947 */ /* 0x000fea000383ffff */
.L_x_121:
[----:B------:R-:W-:-:S09]  /*3630*/  UISETP.NE.AND UP0, UPT, UR18, URZ, UPT ;  /* 0x000000ff1200728c */ /* 0x000fd2000bf05270 */
[----:B------:R-:W-:Y:S05]  /*3640*/  BRA.U UP0, `(.L_x_126) ;  /* 0x0000000d00847547 */ /* 0x000fea000b800000 */
[----:B------:R-:W2:Y:S01]  /*3650*/  S2UR UR7, SR_CgaCtaId ;  /* 0x00000000000779c3 */ /* 0x000ea20000008800 */
[----:B------:R-:W-:Y:S01]  /*3660*/  UMOV UR4, 0x40 ;  /* 0x0000004000047882 */ /* 0x000fe20000000000 */
[----:B------:R-:W-:Y:S01]  /*3670*/  NOP ;  /* 0x0000000000007918 */ /* 0x000fe20000000000 */
[----:B------:R-:W-:Y:S01]  /*3680*/  UMOV UR6, 0x400 ;  /* 0x0000040000067882 */ /* 0x000fe20000000000 */
[----:B--2---:R-:W-:Y:S02]  /*3690*/  ULEA UR5, UR7, UR4, 0x18 ;  /* 0x0000000407057291 */ /* 0x004fe4000f8ec0ff */
[----:B------:R-:W-:-:S07]  /*36a0*/  ULEA UR6, UR7, UR6, 0x18 ;  /* 0x0000000607067291 */ /* 0x000fce000f8ec0ff */
[----:B------:R-:W2:Y:S02]  /*36b0*/  LDS.U8 R0, [UR5+0x1c] ;  /* 0x00001c05ff007984 */ /* 0x000ea40008000000 */
[----:B--2---:R-:W-:-:S13]  /*36c0*/  ISETP.NE.AND P0, PT, R0, RZ, PT ;  /* 0x000000ff0000720c */ /* 0x004fda0003f05270 */
[----:B------:R-:W-:Y:S05]  /*36d0*/  @P0 BRA `(.L_x_127) ;  /* 0x0000000000580947 */ /* 0x000fea0003800000 */
[----:B------:R-:W-:-:S13]  /*36e0*/  ELECT P0, URZ, PT ;  /* 0x0000000000ff782f */ /* 0x000fda0003800000 */
[----:B------:R-:W-:Y:S05]  /*36f0*/  @!P0 BRA `(.L_x_128) ;  /* 0x0000000000608947 */ /* 0x000fea0003800000 */
[----:B------:R-:W-:Y:S01]  /*3700*/  UMOV UR4, 0x10 ;  /* 0x0000001000047882 */ /* 0x000fe20000000000 */
[----:B------:R-:W-:Y:S01]  /*3710*/  HFMA2 R0, -RZ, RZ, 0, 5.9604644775390625e-08 ;  /* 0x00000001ff007431 */ /* 0x000fe200000001ff */
[----:B------:R-:W-:-:S03]  /*3720*/  MOV R2, 0xffff ;  /* 0x0000ffff00027802 */ /* 0x000fc60000000f00 */
[----:B------:R-:W-:Y:S04]  /*3730*/  DEPBAR.LE SB2, 0x36 ;  /* 0x0000ad800000791a */ /* 0x000fe80000000000 */
[----:B------:R-:W2:Y:S02]  /*3740*/  UTCATOMSWS.FIND_AND_SET.ALIGN UP0, UR4, UR4 ;  /* 0x00000004000475e3 */ /* 0x000ea40008000800 */
[----:B--2---:R-:W-:Y:S01]  /*3750*/  MOV R3, UR4 ;  /* 0x0000000400037c02 */ /* 0x004fe20008000f00 */
[----:B------:R-:W-:Y:S06]  /*3760*/  BRA.U UP0, `(.L_x_129) ;  /* 0x0000000100187547 */ /* 0x000fec000b800000 */
.L_x_130:
[----:B------:R-:W-:Y:S05]  /*3770*/  NANOSLEEP 0x64 ;  /* 0x000000640000795d */ /* 0x000fea0003800000 */
[----:B------:R-:W-:-:S05]  /*3780*/  UMOV UR4, 0x10 ;  /* 0x0000001000047882 */ /* 0x000fca0000000000 */
[----:B------:R-:W-:Y:S04]  /*3790*/  DEPBAR.LE SB2, 0x36 ;  /* 0x0000ad800000791a */ /* 0x000fe80000000000 */
[----:B------:R-:W2:Y:S02]  /*37a0*/  UTCATOMSWS.FIND_AND_SET.ALIGN UP0, UR4, UR4 ;  /* 0x00000004000475e3 */ /* 0x000ea40008000800 */
[----:B--2---:R-:W-:Y:S01]  /*37b0*/  MOV R3, UR4 ;  /* 0x0000000400037c02 */ /* 0x004fe20008000f00 */
[----:B------:R-:W-:Y:S05]  /*37c0*/  BRA.U !UP0, `(.L_x_130) ;  /* 0xfffffffd08e87547 */ /* 0x000fea000b83ffff */
.L_x_129:
[-C--:B------:R-:W-:Y:S02]  /*37d0*/  SHF.L.U32 R2, R2, R3.reuse, RZ ;  /* 0x0000000302027219 */ /* 0x080fe400000006ff */
[----:B------:R-:W-:Y:S01]  /*37e0*/  SHF.L.U32 R0, R0, R3, RZ ;  /* 0x0000000300007219 */ /* 0x000fe200000006ff */
[----:B------:R-:W-:Y:S02]  /*37f0*/  IMAD.SHL.U32 R3, R3, 0x20, RZ ;  /* 0x0000002003037824 */ /* 0x000fe400078e00ff */
[----:B------:R2:W-:Y:S04]  /*3800*/  ATOMS.OR RZ, [UR5+0x14], R2 ;  /* 0x00001402ffff798c */ /* 0x0005e8000b000005 */
[----:B------:R2:W-:Y:S04]  /*3810*/  ATOMS.OR RZ, [UR5+0x18], R0 ;  /* 0x00001800ffff798c */ /* 0x0005e8000b000005 */
[----:B------:R2:W-:Y:S01]  /*3820*/  STS [UR6+0x100], R3 ;  /* 0x00010003ff007988 */ /* 0x0005e20008000806 */
[----:B------:R-:W-:Y:S05]  /*3830*/  BRA `(.L_x_128) ;  /* 0x0000000000107947 */ /* 0x000fea0003800000 */
.L_x_127:
[----:B------:R-:W-:Y:S02]  /*3840*/  MOV R0, 0xffffffff ;  /* 0xffffffff00007802 */ /* 0x000fe40000000f00 */
[----:B------:R-:W-:-:S03]  /*3850*/  MOV R2, 0x3880 ;  /* 0x0000388000027802 */ /* 0x000fc60000000f00 */
[----:B------:R2:W-:Y:S04]  /*3860*/  STS [UR6+0x100], R0 ;  /* 0x00010000ff007988 */ /* 0x0005e80008000806 */
[----:B-12--5:R-:W-:Y:S05]  /*3870*/  CALL.REL.NOINC `($__internal_2_$__cuda_sm10x_tcgen05_guardrail_trap_phase_invalid_during_alloc) ;  /* 0x0000007800807944 */ /* 0x026fea0003c00000 */
.L_x_128:
[----:B------:R-:W-:Y:S05]  /*3880*/  WARPSYNC.ALL ;  /* 0x0000000000007948 */ /* 0x000fea0003800000 */
[----:B------:R-:W3:Y:S01]  /*3890*/  S2UR UR4, SR_CgaCtaId ;  /* 0x00000000000479c3 */ /* 0x000ee20000008800 */
[----:B------:R-:W-:Y:S01]  /*38a0*/  UMOV UR21, 0x400 ;  /* 0x0000040000157882 */ /* 0x000fe20000000000 */
[----:B------:R-:W-:-:S06]  /*38b0*/  NOP ;  /* 0x0000000000007918 */ /* 0x000fcc0000000000 */
[----:B------:R-:W-:Y:S06]  /*38c0*/  BAR.ARV 0x6, 0xa0 ;  /* 0x0182800000007b1d */ /* 0x000fec0000002000 */
[----:B------:R-:W4:Y:S01]  /*38d0*/  LDCU UR5, c[0x0][0x394] ;  /* 0x00007280ff0577ac */ /* 0x000f220008000800 */
[----:B------:R-:W-:Y:S01]  /*38e0*/  IMAD.MOV.U32 R8, RZ, RZ, 0x1 ;  /* 0x00000001ff087424 */ /* 0x000fe200078e00ff */
[----:B------:R-:W1:Y:S01]  /*38f0*/  LDCU UR7, c[0x0][0x394] ;  /* 0x00007280ff0777ac */ /* 0x000e620008000800 */
[----:B------:R-:W-:Y:S01]  /*3900*/  UMOV UR24, URZ ;  /* 0x000000ff00187c82 */ /* 0x000fe20008000000 */
[----:B------:R-:W-:Y:S01]  /*3910*/  UMOV UR18, URZ ;  /* 0x000000ff00127c82 */ /* 0x000fe20008000000 */
[----:B---3--:R-:W-:Y:S01]  /*3920*/  ULEA UR21, UR4, UR21, 0x18 ;  /* 0x0000001504157291 */ /* 0x008fe2000f8ec0ff */
[----:B------:R-:W-:Y:S01]  /*3930*/  UMOV UR32, 0x0 ;  /* 0x0000000000207882 */ /* 0x000fe20000000000 */
[----:B------:R-:W-:-:S02]  /*3940*/  UMOV UR33, 0x8218010 ;  /* 0x0821801000217882 */ /* 0x000fc40000000000 */
[----:B------:R-:W-:Y:S02]  /*3950*/  UIADD3 UR4, UPT, UPT, UR21, 0x8400, URZ ;  /* 0x0000840015047890 */ /* 0x000fe4000fffe0ff */
[----:B------:R-:W-:Y:S02]  /*3960*/  UIADD3 UR6, UPT, UPT, UR21, 0x20400, URZ ;  /* 0x0002040015067890 */ /* 0x000fe4000fffe0ff */
[----:B----4-:R-:W-:Y:S01]  /*3970*/  UIADD3 UR5, UPT, UPT, UR5, 0x3f, URZ ;  /* 0x0000003f05057890 */ /* 0x010fe2000fffe0ff */
[----:B------:R-:W2:Y:S01]  /*3980*/  LDS R9, [UR21+0x100] ;  /* 0x00010015ff097984 */ /* 0x000ea20008000800 */
[----:B------:R-:W-:Y:S02]  /*3990*/  USHF.R.U32.HI UR22, URZ, 0x4, UR4 ;  /* 0x00000004ff167899 */ /* 0x000fe40008011604 */
[----:B------:R-:W-:Y:S02]  /*39a0*/  USHF.R.S32.HI UR34, URZ, 0x1f, UR5 ;  /* 0x0000001fff227899 */ /* 0x000fe40008011405 */
[----:B------:R-:W-:-:S02]  /*39b0*/  USHF.R.U32.HI UR4, URZ, 0x4, UR6 ;  /* 0x00000004ff047899 */ /* 0x000fc40008011606 */
[----:B------:R-:W-:Y:S02]  /*39c0*/  ULEA.HI UR34, UR34, UR5, URZ, 0x6 ;  /* 0x0000000522227291 */ /* 0x000fe4000f8f30ff */
[----:B------:R-:W-:Y:S02]  /*39d0*/  UIADD3 UR35, UPT, UPT, UR21, 0xb8, URZ ;  /* 0x000000b815237890 */ /* 0x000fe4000fffe0ff */
[----:B------:R-:W-:Y:S02]  /*39e0*/  USHF.R.S32.HI UR34, URZ, 0x6, UR34 ;  /* 0x00000006ff227899 */ /* 0x000fe40008011422 */
[----:B------:R-:W-:Y:S02]  /*39f0*/  ULOP3.LUT UR22, UR22, 0x3fff, URZ, 0xc0, !UPT ;  /* 0x00003fff16167892 */ /* 0x000fe4000f8ec0ff */
[----:B------:R-:W-:Y:S02]  /*3a00*/  UISETP.LT.AND UP0, UPT, UR34, 0x1, UPT ;  /* 0x000000012200788c */ /* 0x000fe4000bf01270 */
[----:B------:R-:W-:-:S02]  /*3a10*/  ULOP3.LUT UR4, UR4, 0x3fff, URZ, 0xc0, !UPT ;  /* 0x00003fff04047892 */ /* 0x000fc4000f8ec0ff */
[----:B------:R-:W-:Y:S02]  /*3a20*/  USEL UR36, UR34, 0x1, !UP0 ;  /* 0x0000000122247887 */ /* 0x000fe4000c000000 */
[----:B------:R-:W-:Y:S02]  /*3a30*/  UPRMT UR35, URZ, 0x654, UR35 ;  /* 0x00000654ff237896 */ /* 0x000fe40008000023 */
[----:B------:R-:W-:Y:S02]  /*3a40*/  ULOP3.LUT UR22, UR22, 0x2000000, URZ, 0xfc, !UPT ;  /* 0x0200000016167892 */ /* 0x000fe4000f8efcff */
[----:B------:R-:W-:Y:S02]  /*3a50*/  ULOP3.LUT UR23, UR4, 0x2000000, URZ, 0xfc, !UPT ;  /* 0x0200000004177892 */ /* 0x000fe4000f8efcff */
[----:B------:R-:W-:Y:S02]  /*3a60*/  UIADD3 UR36, UPT, UPT, -UR36, URZ, URZ ;  /* 0x000000ff24247290 */ /* 0x000fe4000fffe1ff */
[----:B-1----:R-:W-:Y:S01]  /*3a70*/  UISETP.GE.AND UP4, UPT, UR7, 0x1, UPT ;  /* 0x000000010700788c */ /* 0x002fe2000bf86270 */
[----:B------:R-:W-:Y:S01]  /*3a80*/  UMOV UR30, 0x0 ;  /* 0x00000000001e7882 */ /* 0x000fe20000000000 */
[----:B------:R-:W-:Y:S01]  /*3a90*/  UMOV UR31, 0x8218010 ;  /* 0x08218010001f7882 */ /* 0x000fe20000000000 */
[----:B------:R-:W-:Y:S01]  /*3aa0*/  UMOV UR28, 0x0 ;  /* 0x00000000001c7882 */ /* 0x000fe20000000000 */
[----:B------:R-:W-:Y:S01]  /*3ab0*/  UMOV UR29, 0x8218010 ;  /* 0x08218010001d7882 */ /* 0x000fe20000000000 */
[----:B------:R-:W-:Y:S01]  /*3ac0*/  UMOV UR26, 0x0 ;  /* 0x00000000001a7882 */ /* 0x000fe20000000000 */
[----:B------:R-:W-:Y:S01]  /*3ad0*/  UMOV UR27, 0x8218010 ;  /* 0x08218010001b7882 */ /* 0x000fe20000000000 */
[C---:B--2---:R-:W-:Y:S01]  /*3ae0*/  VIADD R3, R9.reuse, 0x80 ;  /* 0x0000008009037836 */ /* 0x044fe20000000000 */
[----:B------:R-:W-:-:S04]  /*3af0*/  LOP3.LUT R2, R9, 0xffff, RZ, 0xc0, !PT ;  /* 0x0000ffff09027812 */ /* 0x000fc800078ec0ff */
[----:B------:R-:W-:-:S05]  /*3b00*/  LOP3.LUT R3, R3, 0xffff, RZ, 0xc0, !PT ;  /* 0x0000ffff03037812 */ /* 0x000fca00078ec0ff */
[----:B------:R1:W-:Y:S02]  /*3b10*/  STL.64 [R1], R2 ;  /* 0x0000000201007387 */ /* 0x0003e40000100a00 */
[----:B-1----:R-:W-:-:S07]  /*3b20*/  CS2R R2, SRZ ;  /* 0x0000000000027805 */ /* 0x002fce000001ff00 */
.L_x_137:
[----:B-1----:R-:W-:-:S04]  /*3b30*/  SHF.L.U32 R5, R3, 0x1f, RZ ;  /* 0x0000001f03057819 */ /* 0x002fc800000006ff */
[----:B------:R-:W1:Y:S02]  /*3b40*/  SYNCS.PHASECHK.TRANS64.TRYWAIT P0, [UR21+0xb0], R5 ;  /* 0x0000b005ff0075a7 */ /* 0x000e640008001115 */
[----:B-12-4-:R-:W-:Y:S05]  /*3b50*/  @!P0 BRA `(.L_x_131) ;  /* 0x0000006c00ec8947 */ /* 0x016fea0003800000 */
.L_x_226:
[----:B-1----:R-:W1:Y:S01]  /*3b60*/  LDS.128 R4, [UR21+0xf0] ;  /* 0x0000f015ff047984 */ /* 0x002e620008000c00 */
[----:B------:R-:W-:Y:S01]  /*3b70*/  ULEA UR25, UR24, UR21, 0x3 ;  /* 0x0000001518197291 */ /* 0x000fe2000f8e18ff */
[----:B------:R-:W-:Y:S01]  /*3b80*/  SHF.L.U32 R0, R8, 0x1f, RZ ;  /* 0x0000001f08007819 */ /* 0x000fe200000006ff */
[----:B------:R-:W-:Y:S01]  /*3b90*/  @!PT LDS RZ, [RZ] ;  /* 0x00000000fffff984 */ /* 0x000fe20000000800 */
[----:B------:R-:W-:Y:S01]  /*3ba0*/  @!PT LDS RZ, [RZ] ;  /* 0x00000000fffff984 */ /* 0x000fe20000000800 */
[----:B------:R-:W-:Y:S01]  /*3bb0*/  @!PT LDS RZ, [RZ] ;  /* 0x00000000fffff984 */ /* 0x000fe20000000800 */
[----:B------:R-:W-:Y:S01]  /*3bc0*/  @!PT LDS RZ, [RZ] ;  /* 0x00000000fffff984 */ /* 0x000fe20000000800 */
[----:B------:R2:W-:Y:S06]  /*3bd0*/  MEMBAR.ALL.CTA ;  /* 0x0000000000007992 */ /* 0x0005ec0000008000 */
[----:B--2---:R-:W2:Y:S02]  /*3be0*/  FENCE.VIEW.ASYNC.S ;  /* 0x00000000000073c6 */ /* 0x004ea40000000000 */
[----:B--2---:R-:W-:Y:S01]  /*3bf0*/  SYNCS.ARRIVE.TRANS64.RED.A1T0 RZ, [UR35], RZ ;  /* 0x000000ffffff79a7 */ /* 0x004fe20008100423 */
[----:B------:R-:W2:Y:S01]  /*3c00*/  SYNCS.PHASECHK.TRANS64.TRYWAIT P0, [UR25+0xd0], R0 ;  /* 0x0000d000ff0075a7 */ /* 0x000ea20008001119 */
[----:B-1----:R-:W-:Y:S01]  /*3c10*/  LOP3.LUT P3, RZ, R6, 0x1, RZ, 0xc0, !PT ;  /* 0x0000000106ff7812 */ /* 0x002fe2000786c0ff */
[----:B--2---:R-:W-:-:S12]  /*3c20*/  @!P0 BRA `(.L_x_132) ;  /* 0x0000006c00d08947 */ /* 0x004fd80003800000 */
.L_x_228:
[----:B------:R-:W-:Y:S05]  /*3c30*/  BRA.U !UP4, `(.L_x_133) ;  /* 0x000000010cf87547 */ /* 0x000fea000b800000 */
[----:B-1----:R-:W-:Y:S01]  /*3c40*/  IMAD.U32 R0, RZ, RZ, UR24 ;  /* 0x00000018ff007e24 */ /* 0x002fe2000f8e00ff */
[----:B------:R-:W-:-:S04]  /*3c50*/  ULEA UR4, UR18, UR21, 0x3 ;  /* 0x0000001512047291 */ /* 0x000fc8000f8e18ff */
[----:B------:R-:W-:Y:S02]  /*3c60*/  LEA R4, R0, R1, 0x2 ;  /* 0x0000000100047211 */ /* 0x000fe400078e10ff */
[----:B------:R-:W-:-:S04]  /*3c70*/  SHF.L.U32 R0, R2, 0x1f, RZ ;  /* 0x0000001f02007819 */ /* 0x000fc800000006ff */
[----:B------:R-:W5:Y:S01]  /*3c80*/  LDL R4, [R4] ;  /* 0x0000000004047983 */ /* 0x000f620000100800 */
[----:B------:R1:W2:Y:S01]  /*3c90*/  SYNCS.PHASECHK.TRANS64.TRYWAIT P2, [UR4], R0 ;  /* 0x00000000ff0075a7 */ /* 0x0002a20008041104 */
[----:B------:R-:W-:Y:S01]  /*3ca0*/  UPLOP3.LUT UP2, UPT, UPT, UPT, UPT, 0x40, 0x4 ;  /* 0x000000000004789c */ /* 0x000fe20003f4e870 */
[----:B------:R-:W-:Y:S01]  /*3cb0*/  UMOV UR20, UR36 ;  /* 0x0000002400147c82 */ /* 0x000fe20008000000 */
[----:B------:R-:W-:Y:S01]  /*3cc0*/  UMOV UR19, UR34 ;  /* 0x0000002200137c82 */ /* 0x000fe20008000000 */
[----:B------:R-:W-:-:S08]  /*3cd0*/  UMOV UR5, UR18 ;  /* 0x0000001200057c82 */ /* 0x000fd00008000000 */
.L_x_136:
[----:B------:R-:W-:Y:S02]  /*3ce0*/  UIADD3 UR20, UPT, UPT, UR20, 0x1, URZ ;  /* 0x0000000114147890 */ /* 0x000fe4000fffe0ff */
[----:B------:R-:W-:Y:S02]  /*3cf0*/  ULEA UR17, UR5, UR21, 0x3 ;  /* 0x0000001505117291 */ /* 0x000fe4000f8e18ff */
[----:B------:R-:W-:Y:S01]  /*3d00*/  UISETP.NE.AND UP3, UPT, UR20, URZ, UPT ;  /* 0x000000ff1400728c */ /* 0x000fe2000bf65270 */
[----:B--234-:R-:W-:Y:S10]  /*3d10*/  @P2 BRA `(.L_x_134) ;  /* 0x00000000000c2947 */ /* 0x01cff40003800000 */
[----:B------:R-:W-:Y:S04]  /*3d20*/  SHF.L.U32 R5, R2, 0x1f, RZ ;  /* 0x0000001f02057819 */ /* 0x000fe800000006ff */
[----:B------:R-:W2:Y:S02]  /*3d30*/  SYNCS.PHASECHK.TRANS64.TRYWAIT P0, [UR17], R5 ;  /* 0x00000005ff0075a7 */ /* 0x000ea40008001111 */
[----:B--2---:R-:W-:Y:S05]  /*3d40*/  @!P0 BRA `(.L_x_135) ;  /* 0x0000006c00a08947 */ /* 0x004fea0003800000 */
.L_x_134:
[----:B------:R-:W-:Y:S01]  /*3d50*/  UISETP.NE.AND UP0, UPT, UR19, 0x1, UPT ;  /* 0x000000011300788c */ /* 0x000fe2000bf05270 */
[----:B------:R-:W-:Y:S01]  /*3d60*/  PLOP3.LUT P2, PT, PT, PT, PT, 0x80, 0x8 ;  /* 0x000000000008781c */ /* 0x000fe20003f4f070 */
[----:B------:R-:W-:Y:S01]  /*3d70*/  UIADD3 UR4, UPT, UPT, UR5, 0x1, URZ ;  /* 0x0000000105047890 */ /* 0x000fe2000fffe0ff */
[----:B------:R-:W-:Y:S11]  /*3d80*/  ELECT P1, URZ, PT ;  /* 0x0000000000ff782f */ /* 0x000ff60003820000 */
[----:B------:R-:W-:Y:S02]  /*3d90*/  @!UPT UIADD3 URZ, UPT, UPT, URZ, URZ, URZ ;  /* 0x000000fffffff290 */ /* 0x000fe4000fffe0ff */
[----:B-----5:R-:W-:Y:S01]  /*3da0*/  @P1 R2UR.BROADCAST UR8, R4 ;  /* 0x00000000040812ca */ /* 0x020fe200008e0000 */
[----:B------:R-:W-:Y:S01]  /*3db0*/  UISETP.NE.AND UP1, UPT, UR4, 0x6, UPT ;  /* 0x000000060400788c */ /* 0x000fe2000bf25270 */
[----:B------:R-:W-:Y:S01]  /*3dc0*/  PLOP3.LUT P0, PT, PT, PT, UP0, 0x80, 0x8 ;  /* 0x000000000008781c */ /* 0x000fe20003f0f008 */
[----:B------:R-:W-:Y:S02]  /*3dd0*/  ULEA UR10, UR5, UR23, 0xa ;  /* 0x00000017050a7291 */ /* 0x000fe4000f8e50ff */
[----:B------:R-:W-:Y:S02]  /*3de0*/  USEL UR6, URZ, 0x1, UP1 ;  /* 0x00000001ff067887 */ /* 0x000fe40008800000 */
[----:B------:R-:W-:Y:S02]  /*3df0*/  USEL UR18, UR4, URZ, UP1 ;  /* 0x000000ff04127287 */ /* 0x000fe40008800000 */
[----:B------:R-:W-:Y:S02]  /*3e00*/  ULEA UR14, UR5, UR22, 0xa ;  /* 0x00000016050e7291 */ /* 0x000fe4000f8e50ff */
[----:B------:R-:W-:Y:S01]  /*3e10*/  @UP0 ULEA UR4, UR18, UR21, 0x3 ;  /* 0x0000001512040291 */ /* 0x000fe2000f8e18ff */
[----:B------:R-:W-:Y:S01]  /*3e20*/  LOP3.LUT R2, R2, UR6, RZ, 0x3c, !PT ;  /* 0x0000000602027c12 */ /* 0x000fe2000f8e3cff */
[----:B------:R-:W-:Y:S02]  /*3e30*/  UIADD3 UR6, UPT, UPT, UR10, 0x80, URZ ;  /* 0x000000800a067890 */ /* 0x000fe4000fffe0ff */
[----:B------:R-:W-:Y:S01]  /*3e40*/  UIADD3 UR12, UPT, UPT, UR10, 0x100, URZ ;  /* 0x000001000a0c7890 */ /* 0x000fe2000fffe0ff */
[----:B-1----:R-:W-:Y:S01]  /*3e50*/  @P0 SHF.L.U32 R0, R2, 0x1f, RZ ;  /* 0x0000001f02000819 */ /* 0x002fe200000006ff */
[----:B------:R-:W-:Y:S01]  /*3e60*/  UIADD3 UR19, UPT, UPT, UR19, -0x1, URZ ;  /* 0xffffffff13137890 */ /* 0x000fe2000fffe0ff */
[----:B------:R-:W-:Y:S02]  /*3e70*/  UMOV UR11, 0x40004040 ;  /* 0x40004040000b7882 */ /* 0x000fe40000000000 */
[----:B------:R3:W4:Y:S01]  /*3e80*/  @P0 SYNCS.PHASECHK.TRANS64.TRYWAIT P2, [UR4], R0 ;  /* 0x00000000ff0005a7 */ /* 0x0007220008041104 */
[----:B------:R-:W-:Y:S11]  /*3e90*/  ELECT P0, URZ, PT ;  /* 0x0000000000ff782f */ /* 0x000ff60003800000 */
[----:B------:R-:W-:Y:S02]  /*3ea0*/  @!UPT UIADD3 URZ, UPT, UPT, URZ, URZ, URZ ;  /* 0x000000fffffff290 */ /* 0x000fe4000fffe0ff */
[C---:B------:R-:W-:Y:S01]  /*3eb0*/  @P0 R2UR.BROADCAST UR16, R4.reuse ;  /* 0x00000000041002ca */ /* 0x040fe200008e0000 */
[----:B------:R-:W-:Y:S01]  /*3ec0*/  UIADD3 UR4, UPT, UPT, UR14, 0x80, URZ ;  /* 0x000000800e047890 */ /* 0x000fe2000fffe0ff */
[----:B------:R-:W-:Y:S01]  /*3ed0*/  ELECT P0, URZ, PT ;  /* 0x0000000000ff782f */ /* 0x000fe20003800000 */
[----:B------:R-:W-:Y:S01]  /*3ee0*/  UMOV UR15, 0x40004040 ;  /* 0x40004040000f7882 */ /* 0x000fe20000000000 */
[----:B------:R-:W-:Y:S01]  /*3ef0*/  UMOV UR7, 0x40004040 ;  /* 0x4000404000077882 */ /* 0x000fe20000000000 */
[----:B------:R1:W-:Y:S01]  /*3f00*/  UTCHMMA gdesc[UR14], gdesc[UR10], tmem[UR8], tmem[UR32], idesc[UR33], UP2 ;  /* 0x00ff200a0e0075ea */ /* 0x0003e20009000008 */
[----:B------:R-:W-:Y:S01]  /*3f10*/  UPLOP3.LUT UP2, UPT, UPT, UPT, UPT, 0x80, 0x8 ;  /* 0x000000000008789c */ /* 0x000fe20003f4f070 */
[----:B------:R-:W-:Y:S01]  /*3f20*/  UMOV UR5, 0x40004040 ;  /* 0x4000404000057882 */ /* 0x000fe20000000000 */
[----:B------:R-:W-:Y:S01]  /*3f30*/  UMOV UR13, 0x40004040 ;  /* 0x40004040000d7882 */ /* 0x000fe20000000000 */
[----:B------:R-:W-:Y:S04]  /*3f40*/  UMOV UR9, 0x40004040 ;  /* 0x4000404000097882 */ /* 0x000fe80000000000 */
[----:B------:R2:W-:Y:S01]  /*3f50*/  UTCHMMA gdesc[UR4], gdesc[UR6], tmem[UR16], tmem[UR30], idesc[UR31], UPT ;  /* 0x00ff1e06040075ea */ /* 0x0005e2000b800010 */
[----:B-1----:R-:W-:Y:S01]  /*3f60*/  UIADD3 UR8, UPT, UPT, UR14, 0x100, URZ ;  /* 0x000001000e087890 */ /* 0x002fe2000fffe0ff */
[C---:B------:R-:W-:Y:S02]  /*3f70*/  @P0 R2UR.BROADCAST UR15, R4.reuse ;  /* 0x00000000040f02ca */ /* 0x040fe400008e0000 */
[----:B------:R-:W-:Y:S01]  /*3f80*/  ELECT P0, URZ, PT ;  /* 0x0000000000ff782f */ /* 0x000fe20003800000 */
[----:B------:R-:W-:Y:S02]  /*3f90*/  UIADD3 UR10, UPT, UPT, UR10, 0x180, URZ ;  /* 0x000001800a0a7890 */ /* 0x000fe4000fffe0ff */
[----:B--2---:R-:W-:Y:S10]  /*3fa0*/  UIADD3 UR6, UPT, UPT, UR14, 0x180, URZ ;  /* 0x000001800e067890 */ /* 0x004ff4000fffe0ff */
[----:B------:R-:W-:Y:S01]  /*3fb0*/  @P0 R2UR.BROADCAST UR14, R4 ;  /* 0x00000000040e02ca */ /* 0x000fe200008e0000 */
[----:B------:R-:W-:Y:S01]  /*3fc0*/  UIADD3 UR4, UPT, UPT, UR17, 0x30, URZ ;  /* 0x0000003011047890 */ /* 0x000fe2000fffe0ff */
[----:B------:R-:W-:Y:S01]  /*3fd0*/  UMOV UR5, UR18 ;  /* 0x0000001200057c82 */ /* 0x000fe20008000000 */
[----:B------:R3:W-:Y:S10]  /*3fe0*/  UTCHMMA gdesc[UR8], gdesc[UR12], tmem[UR15], tmem[UR28], idesc[UR29], UPT ;  /* 0x00ff1c0c080075ea */ /* 0x0007f4000b80000f */
[----:B------:R3:W-:Y:S01]  /*3ff0*/  UTCHMMA gdesc[UR6], gdesc[UR10], tmem[UR14], tmem[UR26], idesc[UR27], UPT ;  /* 0x00ff1a0a060075ea */ /* 0x0007e2000b80000e */
[----:B------:R3:W-:Y:S01]  /*4000*/  UTCBAR [UR4], URZ ;  /* 0x000000ff040073e9 */ /* 0x0007e200080000ff */
[----:B------:R-:W-:Y:S05]  /*4010*/  BRA.U UP3, `(.L_x_136) ;  /* 0xfffffffd03307547 */ /* 0x000fea000b83ffff */
.L_x_133:
[----:B---3--:R-:W-:Y:S01]  /*4020*/  UIADD3 UR4, UPT, UPT, UR24, 0x1, URZ ;  /* 0x0000000118047890 */ /* 0x008fe2000fffe0ff */
[----:B------:R-:W-:Y:S01]  /*4030*/  LOP3.LUT R3, R3, 0x1, RZ, 0x3c, !PT ;  /* 0x0000000103037812 */ /* 0x000fe200078e3cff */
[----:B------:R-:W-:Y:S02]  /*4040*/  UIADD3 UR5, UPT, UPT, UR25, 0xc0, URZ ;  /* 0x000000c019057890 */ /* 0x000fe4000fffe0ff */
[----:B------:R-:W-:-:S04]  /*4050*/  UISETP.NE.AND UP0, UPT, UR4, 0x2, UPT ;  /* 0x000000020400788c */ /* 0x000fc8000bf05270 */
[----:B------:R-:W-:Y:S02]  /*4060*/  USEL UR6, URZ, 0x1, UP0 ;  /* 0x00000001ff067887 */ /* 0x000fe40008000000 */
[----:B------:R-:W-:Y:S01]  /*4070*/  USEL UR24, UR4, URZ, UP0 ;  /* 0x000000ff04187287 */ /* 0x000fe20008000000 */
[----:B------:R2:W-:Y:S03]  /*4080*/  UTCBAR [UR5], URZ ;  /* 0x000000ff050073e9 */ /* 0x0005e600080000ff */
[----:B------:R-:W-:Y:S01]  /*4090*/  LOP3.LUT R8, R8, UR6, RZ, 0x3c, !PT ;  /* 0x0000000608087c12 */ /* 0x000fe2000f8e3cff */
[----:B------:R-:W-:Y:S07]  /*40a0*/  @P3 BRA `(.L_x_137) ;  /* 0xfffffff800a03947 */ /* 0x000fee000383ffff */
[----:B------:R-:W3:Y:S01]  /*40b0*/  S2UR UR6, SR_CgaCtaId ;  /* 0x00000000000679c3 */ /* 0x000ee20000008800 */
[----:B------:R-:W-:Y:S01]  /*40c0*/  ELECT P0, URZ, PT ;  /* 0x0000000000ff782f */ /* 0x000fe20003800000 */
[----:B-1----:R-:W-:Y:S01]  /*40d0*/  IMAD.MOV.U32 R0, RZ, RZ, 0x1 ;  /* 0x00000001ff007424 */ /* 0x002fe200078e00ff */
[----:B------:R-:W-:Y:S01]  /*40e0*/  UIADD3 UR21, UPT, UPT, UR21, 0xd0, URZ ;  /* 0x000000d015157890 */ /* 0x000fe2000fffe0ff */
[----:B------:R-:W-:Y:S01]  /*40f0*/  SHF.L.U32 R3, R8, 0x1f, RZ ;  /* 0x0000001f08037819 */ /* 0x000fe200000006ff */
[----:B------:R-:W-:-:S03]  /*4100*/  UMOV UR4, 0x40 ;  /* 0x0000004000047882 */ /* 0x000fc60000000000 */
[----:B------:R-:W-:Y:S01]  /*4110*/  UVIRTCOUNT.DEALLOC.SMPOOL 0x80 ;  /* 0x000000800000784c */ /* 0x000fe20000000000 */
[----:B---3--:R-:W-:Y:S02]  /*4120*/  ULEA UR6, UR6, UR4, 0x18 ;  /* 0x0000000406067291 */ /* 0x008fe4000f8ec0ff */
[----:B------:R-:W-:-:S07]  /*4130*/  ULEA UR4, UR24, UR21, 0x3 ;  /* 0x0000001518047291 */ /* 0x000fce000f8e18ff */
[----:B------:R1:W-:Y:S02]  /*4140*/  @P0 STS.U8 [UR6+0x1c], R0 ;  /* 0x00001c00ff000988 */ /* 0x0003e40008000006 */
[----:B------:R-:W3:Y:S02]  /*4150*/  SYNCS.PHASECHK.TRANS64.TRYWAIT P0, [UR4], R3 ;  /* 0x00000003ff0075a7 */ /* 0x000ee40008001104 */
[----:B-1-3--:R-:W-:Y:S05]  /*4160*/  @!P0 BRA `(.L_x_138) ;  /* 0x0000006800b08947 */ /* 0x00afea0003800000 */
.L_x_231:
[----:B------:R-:W-:-:S04]  /*4170*/  UIADD3 UR4, UPT, UPT, UR24, 0x1, URZ ;  /* 0x0000000118047890 */ /* 0x000fc8000fffe0ff */
[----:B------:R-:W-:-:S04]  /*4180*/  UISETP.NE.AND UP0, UPT, UR4, 0x2, UPT ;  /* 0x000000020400788c */ /* 0x000fc8000bf05270 */
[----:B--2---:R-:W-:Y:S02]  /*4190*/  USEL UR5, URZ, 0x1, UP0 ;  /* 0x00000001ff057887 */ /* 0x004fe40008000000 */
[----:B------:R-:W-:-:S04]  /*41a0*/  USEL UR4, UR4, URZ, UP0 ;  /* 0x000000ff04047287 */ /* 0x000fc80008000000 */
[----:B------:R-:W-:Y:S01]  /*41b0*/  ULEA UR4, UR4, UR21, 0x3 ;  /* 0x0000001504047291 */ /* 0x000fe2000f8e18ff */
[----:B-1----:R-:W-:-:S04]  /*41c0*/  LOP3.LUT R3, R8, UR5, RZ, 0x3c, !PT ;  /* 0x0000000508037c12 */ /* 0x002fc8000f8e3cff */
[----:B------:R-:W-:-:S04]  /*41d0*/  SHF.L.U32 R3, R3, 0x1f, RZ ;  /* 0x0000001f03037819 */ /* 0x000fc800000006ff */
[----:B------:R-:W1:Y:S02]  /*41e0*/  SYNCS.PHASECHK.TRANS64.TRYWAIT P0, [UR4], R3 ;  /* 0x00000003ff0075a7 */ /* 0x000e640008001104 */
[----:B-1----:R-:W-:Y:S05]  /*41f0*/  @!P0 BRA `(.L_x_139) ;  /* 0x0000006800a48947 */ /* 0x002fea0003800000 */
.L_x_233:
[----:B------:R-:W-:Y:S01]  /*4200*/  NOP ;  /* 0x0000000000007918 */ /* 0x000fe20000000000 */
[----:B-1----:R-:W1:Y:S01]  /*4210*/  LDS R0, [UR6+0x14] ;  /* 0x00001406ff007984 */ /* 0x002e620008000800 */
[----:B------:R-:W-:Y:S01]  /*4220*/  LOP3.LUT R2, R9, 0xffff, RZ, 0xc0, !PT ;  /* 0x0000ffff09027812 */ /* 0x000fe200078ec0ff */
[----:B------:R-:W-:Y:S02]  /*4230*/  IMAD.MOV.U32 R3, RZ, RZ, 0xffff ;  /* 0x0000ffffff037424 */ /* 0x000fe400078e00ff */
[----:B------:R-:W-:Y:S01]  /*4240*/  IMAD.MOV.U32 R5, RZ, RZ, 0x1 ;  /* 0x00000001ff057424 */ /* 0x000fe200078e00ff */
[----:B------:R-:W-:-:S04]  /*4250*/  SHF.R.U32.HI R2, RZ, 0x5, R2 ;  /* 0x00000005ff027819 */ /* 0x000fc80000011602 */
[-C--:B------:R-:W-:Y:S02]  /*4260*/  SHF.L.U32 R3, R3, R2.reuse, RZ ;  /* 0x0000000203037219 */ /* 0x080fe400000006ff */
[----:B------:R-:W-:Y:S02]  /*4270*/  SHF.L.U32 R5, R5, R2, RZ ;  /* 0x0000000205057219 */ /* 0x000fe400000006ff */
[----:B-1----:R-:W-:-:S04]  /*4280*/  LOP3.LUT R0, R0, R3, RZ, 0xc0, !PT ;  /* 0x0000000300007212 */ /* 0x002fc800078ec0ff */
[----:B------:R-:W-:-:S13]  /*4290*/  ISETP.NE.AND P0, PT, R0, R3, PT ;  /* 0x000000030000720c */ /* 0x000fda0003f05270 */
[----:B------:R-:W-:Y:S05]  /*42a0*/  @P0 BRA `(.L_x_140) ;  /* 0x00000000005c0947 */ /* 0x000fea0003800000 */
[----:B------:R-:W1:Y:S02]  /*42b0*/  LDS R0, [UR6+0x18] ;  /* 0x00001806ff007984 */ /* 0x000e640008000800 */
[----:B-1----:R-:W-:-:S04]  /*42c0*/  LOP3.LUT R0, R0, R5, RZ, 0xc0, !PT ;  /* 0x0000000500007212 */ /* 0x002fc800078ec0ff */
[----:B------:R-:W-:-:S13]  /*42d0*/  ISETP.NE.AND P0, PT, R0, R5, PT ;  /* 0x000000050000720c */ /* 0x000fda0003f05270 */
[----:B------:R-:W-:Y:S05]  /*42e0*/  @P0 BRA `(.L_x_141) ;  /* 0x0000000000400947 */ /* 0x000fea0003800000 */
[----:B------:R-:W-:Y:S01]  /*42f0*/  R2UR UR4, R3 ;  /* 0x00000000030472ca */ /* 0x000fe200000e0000 */
[----:B------:R-:W1:Y:S01]  /*4300*/  S2R R2, SR_LANEID ;  /* 0x0000000000027919 */ /* 0x000e620000000000 */
[----:B------:R-:W-:-:S04]  /*4310*/  LOP3.LUT R5, RZ, R5, RZ, 0x33, !PT ;  /* 0x00000005ff057212 */ /* 0x000fc800078e33ff */
[----:B------:R-:W2:Y:S07]  /*4320*/  REDUX UR7, R5 ;  /* 0x00000000050773c4 */ /* 0x000eae0000000000 */
[----:B------:R-:W-:-:S03]  /*4330*/  ULOP3.LUT UR5, URZ, UR4, URZ, 0x33, !UPT ;  /* 0x00000004ff057292 */ /* 0x000fc6000f8e33ff */
[----:B------:R-:W-:Y:S02]  /*4340*/  VOTEU.ANY UR4, UPT, PT ;  /* 0x0000000000047886 */ /* 0x000fe400038e0100 */
[----:B------:R-:W-:Y:S01]  /*4350*/  UFLO.U32 UR4, UR4 ;  /* 0x00000004000472bd */ /* 0x000fe200080e0000 */
[----:B------:R-:W-:-:S04]  /*4360*/  IMAD.U32 R0, RZ, RZ, UR5 ;  /* 0x00000005ff007e24 */ /* 0x000fc8000f8e00ff */
[----:B------:R-:W3:Y:S02]  /*4370*/  REDUX UR8, R0 ;  /* 0x00000000000873c4 */ /* 0x000ee40000000000 */
[----:B------:R1:W-:Y:S02]  /*4380*/  UTCATOMSWS.AND URZ, UR5 ;  /* 0x0000000500ff79e3 */ /* 0x0003e40008000000 */
[----:B-1----:R-:W-:Y:S01]  /*4390*/  ISETP.EQ.U32.AND P0, PT, R2, UR4, PT ;  /* 0x0000000402007c0c */ /* 0x002fe2000bf02070 */
[----:B--2---:R-:W-:Y:S02]  /*43a0*/  IMAD.U32 R2, RZ, RZ, UR7 ;  /* 0x00000007ff027e24 */ /* 0x004fe4000f8e00ff */
[----:B---3--:R-:W-:-:S10]  /*43b0*/  IMAD.U32 R3, RZ, RZ, UR8 ;  /* 0x00000008ff037e24 */ /* 0x008fd4000f8e00ff */
[----:B------:R1:W-:Y:S04]  /*43c0*/  @P0 ATOMS.AND RZ, [UR6+0x14], R3 ;  /* 0x00001403ffff098c */ /* 0x0003e8000a800006 */
[----:B------:R1:W-:Y:S01]  /*43d0*/  @P0 ATOMS.AND RZ, [UR6+0x18], R2 ;  /* 0x00001802ffff098c */ /* 0x0003e2000a800006 */
[----:B------:R-:W-:Y:S05]  /*43e0*/  BRA `(.L_x_142) ;  /* 0x0000000000147947 */ /* 0x000fea0003800000 */
.L_x_141:
[----:B------:R-:W-:Y:S02]  /*43f0*/  MOV R2, 0x4410 ;  /* 0x0000441000027802 */ /* 0x000fe40000000f00 */
[----:B----45:R-:W-:Y:S05]  /*4400*/  CALL.REL.NOINC `($__internal_1_$__cuda_sm10x_tcgen05_guardrail_trap_col_being_dealloced_not_returned_by_alloc) ;  /* 0x0000006c00907944 */ /* 0x030fea0003c00000 */
[----:B------:R-:W-:Y:S05]  /*4410*/  BRA `(.L_x_142) ;  /* 0x0000000000087947 */ /* 0x000fea0003800000 */
.L_x_140:
[----:B------:R-:W-:Y:S02]  /*4420*/  MOV R2, 0x4440 ;  /* 0x0000444000027802 */ /* 0x000fe40000000f00 */
[----:B----45:R-:W-:Y:S05]  /*4430*/  CALL.REL.NOINC `($__internal_3_$__cuda_sm10x_tcgen05_guardrail_trap_unallocated_columns_being_dealloced) ;  /* 0x0000006c009c7944 */ /* 0x030fea0003c00000 */
.L_x_142:
[----:B------:R-:W-:Y:S01]  /*4440*/  NOP ;  /* 0x0000000000007918 */ /* 0x000fe20000000000 */
[----:B------:R-:W-:Y:S05]  /*4450*/  EXIT ;  /* 0x000000000000794d */ /* 0x000fea0003800000 */
.L_x_126:
[----:B------:R-:W2:Y:S01]  /*4460*/  LDCU UR5, c[0x0][0x384] ;  /* 0x00007080ff0577ac */ /* 0x000ea20008000800 */
[----:B------:R-:W-:Y:S02]  /*4470*/  UISETP.NE.OR UP0, UPT, UR18, 0x3, !UP3 ;  /* 0x000000031200788c */ /* 0x000fe4000df05670 */
[----:B--2---:R-:W-:-:S07]  /*4480*/  UIADD3 UR5, UPT, UPT, UR5, 0x7f, URZ ;  /* 0x0000007f05057890 */ /* 0x004fce000fffe0ff */
[----:B------:R-:W-:Y:S05]  /*4490*/  BRA.U UP0, `(.L_x_143) ;  /* 0x0000001500fc7547 */ /* 0x000fea000b800000 */
[----:B------:R-:W2:Y:S01]  /*44a0*/  LDCU UR57, c[0x0][0x388] ;  /* 0x00007100ff3977ac */ /* 0x000ea20008000800 */
[----:B------:R-:W3:Y:S01]  /*44b0*/  S2UR UR10, SR_CgaCtaId ;  /* 0x00000000000a79c3 */ /* 0x000ee20000008800 */
[----:B------:R-:W-:Y:S01]  /*44c0*/  R2UR UR47, R81 ;  /* 0x00000000512f72ca */ /* 0x000fe200000e0000 */
[----:B------:R-:W-:Y:S01]  /*44d0*/  IMAD.MOV.U32 R10, RZ, RZ, 0x1 ;  /* 0x00000001ff0a7424 */ /* 0x000fe200078e00ff */
[----:B------:R-:W-:Y:S01]  /*44e0*/  USHF.R.S32.HI UR4, URZ, 0x1f, UR5 ;  /* 0x0000001fff047899 */ /* 0x000fe20008011405 */
[----:B------:R-:W-:Y:S01]  /*44f0*/  R2UR UR46, R82 ;  /* 0x00000000522e72ca */ /* 0x000fe200000e0000 */
[----:B------:R-:W4:Y:S01]  /*4500*/  LDCU UR41, c[0x0][0x370] ;  /* 0x00006e00ff2977ac */ /* 0x000f220008000800 */
[----:B------:R-:W-:Y:S02]  /*4510*/  IMAD.MOV.U32 R8, RZ, RZ, RZ ;  /* 0x000000ffff087224 */ /* 0x000fe400078e00ff */
[----:B------:R-:W1:Y:S01]  /*4520*/  LDC.64 R14, c[0x0][0x348] ;  /* 0x0000d200ff0e7b82 */ /* 0x000e620000000a00 */
[----:B------:R-:W-:Y:S01]  /*4530*/  ULEA.HI UR4, UR4, UR5, URZ, 0x7 ;  /* 0x0000000504047291 */ /* 0x000fe2000f8f38ff */
[----:B------:R-:W4:Y:S03]  /*4540*/  LDCU.128 UR32, c[0x0][0xc10] ;  /* 0x00018200ff2077ac */ /* 0x000f260008000c00 */
[----:B------:R-:W-:Y:S01]  /*4550*/  USHF.R.S32.HI UR27, URZ, 0x7, UR4 ;  /* 0x00000007ff1b7899 */ /* 0x000fe20008011404 */
[----:B--2---:R-:W-:Y:S01]  /*4560*/  IMAD.U32 R0, RZ, RZ, UR57 ;  /* 0x00000039ff007e24 */ /* 0x004fe2000f8e00ff */
[----:B------:R-:W2:Y:S04]  /*4570*/  LDCU UR40, c[0x0][0x374] ;  /* 0x00006e80ff2877ac */ /* 0x000ea80008000800 */
[----:B------:R-:W-:Y:S01]  /*4580*/  IMAD.U32 R3, RZ, RZ, UR27 ;  /* 0x0000001bff037e24 */ /* 0x000fe2000f8e00ff */
[----:B------:R-:W-:Y:S01]  /*4590*/  IABS R0, R0 ;  /* 0x0000000000007213 */ /* 0x000fe20000000000 */
[----:B------:R-:W4:Y:S03]  /*45a0*/  LDCU.64 UR4, c[0x0][0x988] ;  /* 0x00013100ff0477ac */ /* 0x000f260008000a00 */
[----:B------:R-:W-:Y:S01]  /*45b0*/  IABS R2, R3 ;  /* 0x0000000300027213 */ /* 0x000fe20000000000 */
[----:B------:R-:W1:Y:S01]  /*45c0*/  LDCU.64 UR30, c[0x0][0x990] ;  /* 0x00013200ff1e77ac */ /* 0x000e620008000a00 */
[----:B------:R-:W-:-:S02]  /*45d0*/  R2UR UR25, R0 ;  /* 0x00000000001972ca */ /* 0x000fc400000e0000 */
[----:B------:R-:W-:Y:S01]  /*45e0*/  R2UR UR26, R2 ;  /* 0x00000000021a72ca */ /* 0x000fe200000e0000 */
[----:B------:R-:W-:Y:S01]  /*45f0*/  UMOV UR20, 0x400 ;  /* 0x0000040000147882 */ /* 0x000fe20000000000 */
[----:B------:R-:W1:Y:S01]  /*4600*/  LDCU UR17, c[0x0][0xc0c] ;  /* 0x00018180ff1177ac */ /* 0x000e620008000800 */
[----:B---3--:R-:W-:Y:S01]  /*4610*/  ULEA UR20, UR10, UR20, 0x18 ;  /* 0x000000140a147291 */ /* 0x008fe2000f8ec0ff */
[----:B------:R-:W3:Y:S07]  /*4620*/  LDCU UR58, c[0x0][0xc20] ;  /* 0x00018400ff3a77ac */ /* 0x000eee0008000800 */
[----:B------:R-:W2:Y:S01]  /*4630*/  I2F.RP R4, UR25 ;  /* 0x0000001900047d06 */ /* 0x000ea20008209400 */
[----:B----4-:R-:W-:Y:S01]  /*4640*/  UISETP.NE.U32.AND UP0, UPT, UR4, URZ, UPT ;  /* 0x000000ff0400728c */ /* 0x010fe2000bf05070 */
[----:B------:R-:W4:Y:S01]  /*4650*/  LDCU UR4, c[0x0][0xc30] ;  /* 0x00018600ff0477ac */ /* 0x000f220008000800 */
[----:B------:R-:W4:Y:S05]  /*4660*/  LDCU UR29, c[0x0][0x38c] ;  /* 0x00007180ff1d77ac */ /* 0x000f2a0008000800 */
[----:B------:R-:W3:Y:S01]  /*4670*/  I2F.RP R2, UR26 ;  /* 0x0000001a00027d06 */ /* 0x000ee20008209400 */
[----:B------:R-:W-:-:S02]  /*4680*/  UISETP.NE.AND.EX UP0, UPT, UR5, URZ, UPT, UP0 ;  /* 0x000000ff0500728c */ /* 0x000fc4000bf05300 */
[----:B------:R-:W-:Y:S02]  /*4690*/  UIADD3 UR51, UPT, UPT, UR20, 0x78, URZ ;  /* 0x0000007814337890 */ /* 0x000fe4000fffe0ff */
[----:B------:R-:W-:-:S03]  /*46a0*/  UIADD3 UR38, UPT, UPT, UR20, 0x60, URZ ;  /* 0x0000006014267890 */ /* 0x000fc6000fffe0ff */
[----:B--2---:R-:W2:Y:S01]  /*46b0*/  MUFU.RCP R0, R4 ;  /* 0x0000000400007308 */ /* 0x004ea20000001000 */
[----:B------:R-:W-:Y:S02]  /*46c0*/  UIADD3 UR37, UPT, UPT, UR20, 0x68, URZ ;  /* 0x0000006814257890 */ /* 0x000fe4000fffe0ff */
[----:B------:R-:W-:Y:S02]  /*46d0*/  UIADD3 UR36, UPT, UPT, UR20, 0x70, URZ ;  /* 0x0000007014247890 */ /* 0x000fe4000fffe0ff */
[----:B------:R-:W-:Y:S02]  /*46e0*/  UPRMT UR51, UR10, 0x654, UR51 ;  /* 0x000006540a337896 */ /* 0x000fe40008000033 */
[----:B------:R-:W-:Y:S01]  /*46f0*/  UPRMT UR54, UR10, 0x654, UR38 ;  /* 0x000006540a367896 */ /* 0x000fe20008000026 */
[----:B---3--:R-:W3:Y:S01]  /*4700*/  MUFU.RCP R2, R2 ;  /* 0x0000000200027308 */ /* 0x008ee20000001000 */
[----:B------:R-:W-:Y:S02]  /*4710*/  UPRMT UR53, UR10, 0x654, UR37 ;  /* 0x000006540a357896 */ /* 0x000fe40008000025 */
[----:B------:R-:W-:-:S02]  /*4720*/  UPRMT UR52, UR10, 0x654, UR36 ;  /* 0x000006540a347896 */ /* 0x000fc40008000024 */
[----:B------:R-:W-:Y:S02]  /*4730*/  UIMAD.WIDE.U32 UR12, UR41, UR32, URZ ;  /* 0x00000020290c72a5 */ /* 0x000fe4000f8e00ff */
[----:B------:R-:W-:Y:S01]  /*4740*/  UIMAD.WIDE.U32 UR14, UR40, UR35, URZ ;  /* 0x00000023280e72a5 */ /* 0x000fe2000f8e00ff */
[----:B--2---:R-:W-:Y:S01]  /*4750*/  VIADD R0, R0, 0xffffffe ;  /* 0x0ffffffe00007836 */ /* 0x004fe20000000000 */
[----:B------:R-:W-:Y:S01]  /*4760*/  UMOV UR8, URZ ;  /* 0x000000ff00087c82 */ /* 0x000fe20008000000 */
[----:B------:R-:W-:Y:S02]  /*4770*/  UP2UR UR55, UPR, URZ, 0x1 ;  /* 0x00000001ff377883 */ /* 0x000fe40008000000 */
[----:B-1----:R-:W-:Y:S02]  /*4780*/  UISETP.NE.AND UP0, UPT, UR39, 0x1, UPT ;  /* 0x000000012700788c */ /* 0x002fe4000bf05270 */
[----:B------:R-:W1:Y:S01]  /*4790*/  F2I.FTZ.U32.TRUNC.NTZ R0, R0 ;  /* 0x0000000000007305 */ /* 0x000e62000021f000 */
[----:B------:R-:W-:Y:S01]  /*47a0*/  UISETP.NE.U32.AND UP0, UPT, UR30, URZ, UPT ;  /* 0x000000ff1e00728c */ /* 0x000fe2000bf05070 */
[----:B---3--:R-:W-:Y:S01]  /*47b0*/  VIADD R2, R2, 0xffffffe ;  /* 0x0ffffffe02027836 */ /* 0x008fe20000000000 */
[----:B------:R-:W-:-:S02]  /*47c0*/  UIADD3 UR48, UPT, UPT, UR20, 0xb8, URZ ;  /* 0x000000b814307890 */ /* 0x000fc4000fffe0ff */
[----:B------:R-:W-:Y:S02]  /*47d0*/  UISETP.GE.AND UP3, UPT, UR39, 0x1, UPT ;  /* 0x000000012700788c */ /* 0x000fe4000bf66270 */
[----:B------:R-:W-:Y:S01]  /*47e0*/  UISETP.NE.AND.EX UP5, UPT, UR31, URZ, UPT, UP0 ;  /* 0x000000ff1f00728c */ /* 0x000fe2000bfa5300 */
[----:B------:R-:W2:Y:S01]  /*47f0*/  F2I.FTZ.U32.TRUNC.NTZ R2, R2 ;  /* 0x0000000200027305 */ /* 0x000ea2000021f000 */
[----:B------:R-:W-:Y:S01]  /*4800*/  UMOV UR45, UR13 ;  /* 0x0000000d002d7c82 */ /* 0x000fe20008000000 */
[----:B------:R-:W-:Y:S01]  /*4810*/  UMOV UR44, UR15 ;  /* 0x0000000f002c7c82 */ /* 0x000fe20008000000 */
[----:B------:R-:W-:Y:S02]  /*4820*/  UISETP.NE.AND UP3, UPT, UR17, 0x1, UPT ;  /* 0x000000011100788c */ /* 0x000fe4000bf65270 */
[----:B------:R-:W-:Y:S01]  /*4830*/  UISETP.NE.AND UP0, UPT, UR34, 0x1, UPT ;  /* 0x000000012200788c */ /* 0x000fe2000bf05270 */
[----:B-1----:R-:W-:Y:S01]  /*4840*/  R2UR UR7, R0 ;  /* 0x00000000000772ca */ /* 0x002fe200000e0000 */
[----:B------:R-:W-:Y:S01]  /*4850*/  UPLOP3.LUT UP2, UPT, UPT, UPT, UPT, 0x40, 0x4 ;  /* 0x000000000004789c */ /* 0x000fe20003f4e870 */
[----:B------:R-:W-:Y:S01]  /*4860*/  IABS R0, R3 ;  /* 0x0000000300007213 */ /* 0x000fe20000000000 */
[----:B------:R-:W1:Y:S04]  /*4870*/  LDCU.64 UR18, c[0x0][0xc28] ;  /* 0x00018500ff1277ac */ /* 0x000e680008000a00 */
[----:B------:R-:W-:Y:S01]  /*4880*/  IMAD.MOV R0, RZ, RZ, -R0 ;  /* 0x000000ffff007224 */ /* 0x000fe200078e0a00 */
[----:B--2---:R-:W-:Y:S01]  /*4890*/  R2UR UR9, R2 ;  /* 0x00000000020972ca */ /* 0x004fe200000e0000 */
[----:B------:R-:W-:Y:S01]  /*48a0*/  IMAD.MOV.U32 R2, RZ, RZ, 0x2000 ;  /* 0x00002000ff027424 */ /* 0x000fe200078e00ff */
[----:B------:R-:W-:-:S02]  /*48b0*/  UPRMT UR48, URZ, 0x654, UR48 ;  /* 0x00000654ff307896 */ /* 0x000fc40008000030 */
[----:B------:R-:W-:Y:S01]  /*48c0*/  R2UR UR50, R0 ;  /* 0x00000000003272ca */ /* 0x000fe200000e0000 */
[----:B------:R-:W-:Y:S02]  /*48d0*/  UIADD3 UR5, UPT, UPT, URZ, -UR7, URZ ;  /* 0x80000007ff057290 */ /* 0x000fe4000fffe0ff */
[----:B------:R-:W-:Y:S02]  /*48e0*/  USHF.R.U32.HI UR45, URZ, UR33, UR45 ;  /* 0x00000021ff2d7299 */ /* 0x000fe4000801162d */
[----:B------:R-:W-:Y:S02]  /*48f0*/  UIMAD UR5, UR5, UR25, URZ ;  /* 0x00000019050572a4 */ /* 0x000fe4000f8e02ff */
[----:B------:R-:W-:Y:S02]  /*4900*/  USHF.R.U32.HI UR44, URZ, UR58, UR44 ;  /* 0x0000003aff2c7299 */ /* 0x000fe4000801162c */
[----:B------:R-:W-:Y:S02]  /*4910*/  UIADD3 UR6, UPT, UPT, URZ, -UR9, URZ ;  /* 0x80000009ff067290 */ /* 0x000fe4000fffe0ff */
[----:B----4-:R-:W-:-:S02]  /*4920*/  UISETP.NE.AND UP4, UPT, UR4, 0x1, UPT ;  /* 0x000000010400788c */ /* 0x010fc4000bf85270 */
[----:B------:R-:W-:Y:S02]  /*4930*/  UIMAD UR10, UR6, UR26, URZ ;  /* 0x0000001a060a72a4 */ /* 0x000fe4000f8e02ff */
[----:B------:R-:W-:Y:S01]  /*4940*/  UISETP.NE.AND UP3, UPT, UR57, URZ, UPT ;  /* 0x000000ff3900728c */ /* 0x000fe2000bf65270 */
[----:B------:R-:W-:Y:S01]  /*4950*/  UMOV UR6, URZ ;  /* 0x000000ff00067c82 */ /* 0x000fe20008000000 */
[----:B------:R-:W-:Y:S02]  /*4960*/  UIMAD.WIDE.U32 UR8, UR9, UR10, UR8 ;  /* 0x0000000a090872a5 */ /* 0x000fe4000f8e0008 */
[----:B------:R-:W-:Y:S02]  /*4970*/  UIMAD.WIDE.U32 UR42, UR7, UR5, UR6 ;  /* 0x00000005072a72a5 */ /* 0x000fe4000f8e0006 */
[----:B------:R-:W-:Y:S02]  /*4980*/  UISETP.NE.AND UP0, UPT, UR29, URZ, UPT ;  /* 0x000000ff1d00728c */ /* 0x000fe4000bf05270 */
[----:B------:R-:W-:-:S03]  /*4990*/  UISETP.NE.AND UP6, UPT, UR27, URZ, UPT ;  /* 0x000000ff1b00728c */ /* 0x000fc6000bfc5270 */
[----:B------:R-:W-:Y:S01]  /*49a0*/  UMOV UR42, UR43 ;  /* 0x0000002b002a7c82 */ /* 0x000fe20008000000 */
[----:B-1----:R-:W-:-:S07]  /*49b0*/  UMOV UR43, UR9 ;  /* 0x00000009002b7c82 */ /* 0x002fce0008000000 */
.L_x_154:
[----:B------:R-:W-:Y:S04]  /*49c0*/  SHF.L.U32 R3, R8, 0x1f, RZ ;  /* 0x0000001f08037819 */ /* 0x000fe800000006ff */
[----:B-1----:R-:W1:Y:S02]  /*49d0*/  SYNCS.PHASECHK.TRANS64.TRYWAIT P0, [UR20+0xb0], R3 ;  /* 0x0000b003ff0075a7 */ /* 0x002e640008001114 */
[----:B-1----:R-:W-:Y:S05]  /*49e0*/  @!P0 BRA `(.L_x_144) ;  /* 0x0000006000c08947 */ /* 0x002fea0003800000 */
.L_x_235:
[----:B------:R-:W2:Y:S01]  /*49f0*/  LDS.128 R4, [UR20+0xf0] ;  /* 0x0000f014ff047984 */ /* 0x000ea20008000c00 */
[----:B------:R-:W-:Y:S01]  /*4a00*/  UISETP.GE.AND UP0, UPT, UR39, 0x1, UPT ;  /* 0x000000012700788c */ /* 0x000fe2000bf06270 */
[----:B------:R-:W-:Y:S01]  /*4a10*/  @!PT LDS RZ, [RZ] ;  /* 0x00000000fffff984 */ /* 0x000fe20000000800 */
[----:B------:R-:W-:Y:S01]  /*4a20*/  @!PT LDS RZ, [RZ] ;  /* 0x00000000fffff984 */ /* 0x000fe20000000800 */
[----:B------:R-:W-:Y:S01]  /*4a30*/  @!PT LDS RZ, [RZ] ;  /* 0x00000000fffff984 */ /* 0x000fe20000000800 */
[----:B------:R-:W-:Y:S01]  /*4a40*/  @!PT LDS RZ, [RZ] ;  /* 0x00000000fffff984 */ /* 0x000fe20000000800 */
[----:B------:R3:W-:Y:S06]  /*4a50*/  MEMBAR.ALL.CTA ;  /* 0x0000000000007992 */ /* 0x0007ec0000008000 */
[----:B---3--:R-:W3:Y:S02]  /*4a60*/  FENCE.VIEW.ASYNC.S ;  /* 0x00000000000073c6 */ /* 0x008ee40000000000 */
[----:B---3--:R-:W-:Y:S01]  /*4a70*/  SYNCS.ARRIVE.TRANS64.RED.A1T0 RZ, [UR48], RZ ;  /* 0x000000ffffff79a7 */ /* 0x008fe20008100430 */
[----:B--2---:R-:W-:Y:S11]  /*4a80*/  LOP3.LUT P0, RZ, R6, 0x1, RZ, 0xc0, !PT ;  /* 0x0000000106ff7812 */ /* 0x004ff6000780c0ff */
[----:B------:R-:W-:Y:S02]  /*4a90*/  @!UPT UIADD3 URZ, UPT, UPT, URZ, URZ, URZ ;  /* 0x000000fffffff290 */ /* 0x000fe4000fffe0ff */
[----:B------:R-:W-:Y:S01]  /*4aa0*/  VOTEU.ANY UP3, P0 ;  /* 0x0000000000ff7886 */ /* 0x000fe20000060100 */
[----:B------:R-:W-:Y:S11]  /*4ab0*/  PLOP3.LUT P0, PT, PT, PT, UP3, 0x80, 0x8 ;  /* 0x000000000008781c */ /* 0x000ff60003f0f038 */
[----:B------:R-:W-:Y:S02]  /*4ac0*/  @!UPT UIADD3 URZ, UPT, UPT, URZ, URZ, URZ ;  /* 0x000000fffffff290 */ /* 0x000fe4000fffe0ff */
[----:B-1----:R-:W-:Y:S02]  /*4ad0*/  @P0 MOV R3, R4 ;  /* 0x0000000400030202 */ /* 0x002fe40000000f00 */
[----:B------:R-:W-:Y:S02]  /*4ae0*/  @P0 LOP3.LUT R0, R5, 0xffff, RZ, 0xc0, !PT ;  /* 0x0000ffff05000812 */ /* 0x000fe400078ec0ff */
[----:B------:R-:W-:Y:S02]  /*4af0*/  @P0 R2UR UR5, R3 ;  /* 0x00000000030502ca */ /* 0x000fe400000e0000 */
[----:B------:R-:W-:Y:S11]  /*4b00*/  @P0 R2UR UR4, R0 ;  /* 0x00000000000402ca */ /* 0x000ff600000e0000 */
[----:B------:R-:W-:Y:S02]  /*4b10*/  @UP3 UMOV UR16, UR5 ;  /* 0x0000000500103c82 */ /* 0x000fe40008000000 */
[----:B------:R-:W-:Y:S01]  /*4b20*/  @UP3 UMOV UR15, UR4 ;  /* 0x00000004000f3c82 */ /* 0x000fe20008000000 */
[----:B------:R-:W-:Y:S05]  /*4b30*/  BRA.U !UP0, `(.L_x_145) ;  /* 0x0000000108c07547 */ /* 0x000fea000b800000 */
[----:B------:R-:W-:Y:S02]  /*4b40*/  UIMAD.WIDE.U32 UR8, UR15, UR35, URZ ;  /* 0x000000230f0872a5 */ /* 0x000fe4000f8e00ff */
[----:B------:R-:W-:Y:S02]  /*4b50*/  UP2UR UR14, UPR, URZ, 0x4 ;  /* 0x00000004ff0e7883 */ /* 0x000fe40008000000 */
[----:B------:R-:W-:Y:S02]  /*4b60*/  UISETP.NE.AND UP2, UPT, UR34, 0x1, UPT ;  /* 0x000000012200788c */ /* 0x000fe4000bf45270 */
[----:B------:R-:W-:Y:S02]  /*4b70*/  UIMAD.WIDE.U32 UR10, UR16, UR32, URZ ;  /* 0x00000020100a72a5 */ /* 0x000fe4000f8e00ff */
[----:B------:R-:W-:Y:S02]  /*4b80*/  USEL UR4, UR40, UR44, !UP2 ;  /* 0x0000002c28047287 */ /* 0x000fe4000d000000 */
[----:B------:R-:W-:Y:S02]  /*4b90*/  UISETP.NE.AND UP0, UPT, UR17, 0x1, UPT ;  /* 0x000000011100788c */ /* 0x000fe4000bf05270 */
[----:B------:R-:W-:Y:S02]  /*4ba0*/  UP2UR UR24, UPR, URZ, 0x2 ;  /* 0x00000002ff187883 */ /* 0x000fe40008000000 */
[----:B------:R-:W-:Y:S02]  /*4bb0*/  UISETP.NE.AND UP1, UPT, UR39, 0x1, UPT ;  /* 0x000000012700788c */ /* 0x000fe4000bf25270 */
[----:B------:R-:W-:Y:S02]  /*4bc0*/  UIMAD.WIDE.U32 UR12, UR4, UR18, URZ ;  /* 0x00000012040c72a5 */ /* 0x000fe4000f8e00ff */
[----:B------:R-:W-:Y:S01]  /*4bd0*/  USEL UR7, UR41, UR45, !UP0 ;  /* 0x0000002d29077287 */ /* 0x000fe2000c000000 */
[----:B------:R-:W-:Y:S02]  /*4be0*/  UMOV UR5, UR9 ;  /* 0x0000000900057c82 */ /* 0x000fe40008000000 */
[----:B------:R-:W-:Y:S02]  /*4bf0*/  USHF.R.U32.HI UR6, URZ, UR58, UR5 ;  /* 0x0000003aff067299 */ /* 0x000fe40008011605 */
[----:B------:R-:W-:Y:S02]  /*4c00*/  UIMAD.WIDE.U32 UR22, UR7, UR18, URZ ;  /* 0x00000012071672a5 */ /* 0x000fe4000f8e00ff */
[----:B------:R-:W-:Y:S02]  /*4c10*/  USEL UR6, UR15, UR6, !UP2 ;  /* 0x000000060f067287 */ /* 0x000fe4000d000000 */
[----:B------:R-:W-:Y:S01]  /*4c20*/  UISETP.NE.AND UP2, UPT, UR14, URZ, UPT ;  /* 0x000000ff0e00728c */ /* 0x000fe2000bf45270 */
[----:B------:R-:W-:Y:S01]  /*4c30*/  UMOV UR5, UR11 ;  /* 0x0000000b00057c82 */ /* 0x000fe20008000000 */
[----:B------:R-:W-:Y:S02]  /*4c40*/  UIMAD.WIDE.U32 UR10, UR6, UR18, URZ ;  /* 0x00000012060a72a5 */ /* 0x000fe4000f8e00ff */
[----:B------:R-:W-:Y:S03]  /*4c50*/  USHF.R.U32.HI UR8, URZ, UR33, UR5 ;  /* 0x00000021ff087299 */ /* 0x000fe60008011605 */
[----:B------:R-:W-:Y:S02]  /*4c60*/  UMOV UR5, UR13 ;  /* 0x0000000d00057c82 */ /* 0x000fe40008000000 */
[----:B------:R-:W-:Y:S03]  /*4c70*/  @UP1 USHF.R.U32.HI UR4, URZ, UR19, UR5 ;  /* 0x00000013ff041299 */ /* 0x000fe60008011605 */
[----:B------:R-:W-:Y:S01]  /*4c80*/  UMOV UR5, UR23 ;  /* 0x0000001700057c82 */ /* 0x000fe20008000000 */
[----:B------:R-:W-:Y:S02]  /*4c90*/  UIMAD UR4, UR39, UR4, URZ ;  /* 0x00000004270472a4 */ /* 0x000fe4000f8e02ff */
[----:B------:R-:W-:Y:S02]  /*4ca0*/  @UP1 USHF.R.U32.HI UR7, URZ, UR19, UR5 ;  /* 0x00000013ff071299 */ /* 0x000fe40008011605 */
[----:B------:R-:W-:Y:S02]  /*4cb0*/  USEL UR5, UR16, UR8, !UP0 ;  /* 0x0000000810057287 */ /* 0x000fe4000c000000 */
[----:B------:R-:W-:Y:S02]  /*4cc0*/  UIMAD UR8, UR39, UR7, URZ ;  /* 0x00000007270872a4 */ /* 0x000fe4000f8e02ff */
[----:B------:R-:W-:Y:S03]  /*4cd0*/  UISETP.GE.AND UP0, UPT, UR6, UR4, UPT ;  /* 0x000000040600728c */ /* 0x000fe6000bf06270 */
[----:B------:R-:W-:Y:S01]  /*4ce0*/  UMOV UR4, UR11 ;  /* 0x0000000b00047c82 */ /* 0x000fe20008000000 */
[----:B------:R-:W-:Y:S02]  /*4cf0*/  UISETP.GE.OR UP0, UPT, UR5, UR8, UP0 ;  /* 0x000000080500728c */ /* 0x000fe40008706670 */
[----:B------:R-:W-:Y:S02]  /*4d00*/  USHF.R.U32.HI UR4, URZ, UR19, UR4 ;  /* 0x00000013ff047299 */ /* 0x000fe40008011604 */
[----:B------:R-:W-:Y:S02]  /*4d10*/  UIMAD.WIDE.U32 UR8, UR5, UR18, URZ ;  /* 0x00000012050872a5 */ /* 0x000fe4000f8e00ff */
[----:B------:R-:W-:Y:S04]  /*4d20*/  USEL UR10, UR6, UR4, !UP1 ;  /* 0x00000004060a7287 */ /* 0x000fe8000c800000 */
[----:B------:R-:W-:Y:S01]  /*4d30*/  UIADD3 UR11, UPT, UPT, -UR10, URZ, URZ ;  /* 0x000000ff0a0b7290 */ /* 0x000fe2000fffe1ff */
[----:B------:R-:W-:Y:S02]  /*4d40*/  @!UP0 UMOV UR4, UR9 ;  /* 0x0000000900048c82 */ /* 0x000fe40008000000 */
[----:B------:R-:W-:Y:S02]  /*4d50*/  @!UP0 USHF.R.U32.HI UR4, URZ, UR19, UR4 ;  /* 0x00000013ff048299 */ /* 0x000fe40008011604 */
[----:B------:R-:W-:Y:S02]  /*4d60*/  UIMAD UR8, UR39, UR11, UR6 ;  /* 0x0000000b270872a4 */ /* 0x000fe4000f8e0206 */
[----:B------:R-:W-:Y:S02]  /*4d70*/  @!UP0 USEL UR4, UR5, UR4, !UP1 ;  /* 0x0000000405048287 */ /* 0x000fe4000c800000 */
[----:B------:R-:W-:Y:S02]  /*4d80*/  UISETP.NE.AND UP1, UPT, UR24, URZ, UPT ;  /* 0x000000ff1800728c */ /* 0x000fe4000bf25270 */
[----:B------:R-:W-:Y:S02]  /*4d90*/  @!UP0 UIMAD UR8, UR7, UR8, UR4 ;  /* 0x00000008070882a4 */ /* 0x000fe4000f8e0204 */
[----:B------:R-:W-:Y:S02]  /*4da0*/  @!UP0 UIADD3 UR9, UPT, UPT, UR10, -UR4, URZ ;  /* 0x800000040a098290 */ /* 0x000fe4000fffe0ff */
[----:B------:R-:W-:Y:S02]  /*4db0*/  UIADD3 UR4, UPT, UPT, -UR5, URZ, URZ ;  /* 0x000000ff05047290 */ /* 0x000fe4000fffe1ff */
[----:B------:R-:W-:Y:S02]  /*4dc0*/  UIADD3 UR7, UPT, UPT, -UR6, URZ, URZ ;  /* 0x000000ff06077290 */ /* 0x000fe4000fffe1ff */
[----:B------:R-:W-:Y:S02]  /*4dd0*/  @!UP0 UIMAD UR6, UR9, UR39, UR5 ;  /* 0x00000027090682a4 */ /* 0x000fe4000f8e0205 */
[----:B------:R-:W-:Y:S02]  /*4de0*/  UIMAD UR16, UR17, UR4, UR16 ;  /* 0x00000004111072a4 */ /* 0x000fe4000f8e0210 */
[----:B------:R-:W-:Y:S01]  /*4df0*/  UIMAD UR15, UR34, UR7, UR15 ;  /* 0x00000007220f72a4 */ /* 0x000fe2000f8e020f */
[----:B------:R-:W-:Y:S02]  /*4e00*/  @!UP0 UMOV UR5, UR8 ;  /* 0x0000000800058c82 */ /* 0x000fe40008000000 */
[----:B------:R-:W-:Y:S02]  /*4e10*/  UIMAD UR16, UR5, UR17, UR16 ;  /* 0x00000011051072a4 */ /* 0x000fe4000f8e0210 */
[----:B------:R-:W-:Y:S11]  /*4e20*/  UIMAD UR15, UR6, UR34, UR15 ;  /* 0x00000022060f72a4 */ /* 0x000ff6000f8e020f */
[----:B------:R-:W-:Y:S01]  /*4e30*/  @!UPT UIADD3 URZ, UPT, UPT, URZ, URZ, URZ ;  /* 0x000000fffffff290 */ /* 0x000fe2000fffe0ff */
.L_x_145:
[----:B------:R-:W1:Y:S01]  /*4e40*/  @!UP4 LDCU.128 UR8, c[0x0][0xc10] ;  /* 0x00018200ff08c7ac */ /* 0x000e620008000c00 */
[----:B------:R-:W-:Y:S04]  /*4e50*/  MOV R0, UR21 ;  /* 0x0000001500007c02 */ /* 0x000fe80008000f00 */
[----:B------:R-:W-:Y:S01]  /*4e60*/  IABS R0, R0 ;  /* 0x0000000000007213 */ /* 0x000fe20000000000 */
[----:B------:R-:W2:Y:S01]  /*4e70*/  @!UP4 LDCU UR5, c[0x0][0xc0c] ;  /* 0x00018180ff05c7ac */ /* 0x000ea20008000800 */
[----:B-1----:R-:W-:Y:S07]  /*4e80*/  UIMAD.WIDE.U32 UR6, UR16, UR8, URZ ;  /* 0x00000008100672a5 */ /* 0x002fee000f8e00ff */
[----:B------:R-:W-:Y:S01]  /*4e90*/  @!UP4 UMOV UR4, UR7 ;  /* 0x000000070004cc82 */ /* 0x000fe20008000000 */
[----:B--2---:R-:W-:Y:S02]  /*4ea0*/  @!UP4 UISETP.NE.AND UP0, UPT, UR5, 0x1, UPT ;  /* 0x000000010500c88c */ /* 0x004fe4000bf05270 */
[----:B------:R-:W-:Y:S02]  /*4eb0*/  @!UP4 USHF.R.U32.HI UR4, URZ, UR9, UR4 ;  /* 0x00000009ff04c299 */ /* 0x000fe40008011604 */
[----:B------:R-:W-:Y:S02]  /*4ec0*/  UIMAD.WIDE.U32 UR6, UR15, UR11, URZ ;  /* 0x0000000b0f0672a5 */ /* 0x000fe4000f8e00ff */
[----:B------:R-:W-:Y:S02]  /*4ed0*/  @!UP4 USEL UR8, UR16, UR4, !UP0 ;  /* 0x000000041008c287 */ /* 0x000fe4000c000000 */
[----:B------:R-:W-:Y:S03]  /*4ee0*/  @!UP4 UISETP.NE.AND UP0, UPT, UR10, 0x1, UPT ;  /* 0x000000010a00c88c */ /* 0x000fe6000bf05270 */
[----:B------:R-:W-:Y:S02]  /*4ef0*/  @!UP4 UMOV UR6, UR7 ;  /* 0x000000070006cc82 */ /* 0x000fe40008000000 */
[----:B------:R-:W1:Y:S02]  /*4f00*/  @!UP4 LDCU UR4, c[0x0][0xc20] ;  /* 0x00018400ff04c7ac */ /* 0x000e640008000800 */
[----:B-1----:R-:W-:Y:S04]  /*4f10*/  @!UP4 USHF.R.U32.HI UR6, URZ, UR4, UR6 ;  /* 0x00000004ff06c299 */ /* 0x002fe80008011606 */
[----:B------:R-:W-:Y:S04]  /*4f20*/  @!UP4 USEL UR6, UR15, UR6, !UP0 ;  /* 0x000000060f06c287 */ /* 0x000fe8000c000000 */
[----:B------:R-:W-:Y:S02]  /*4f30*/  @!UP4 UIADD3 UR4, UPT, UPT, -UR8, UR6, URZ ;  /* 0x000000060804c290 */ /* 0x000fe4000fffe1ff */
[----:B------:R-:W-:Y:S02]  /*4f40*/  @!UP4 UIADD3 UR6, UPT, UPT, UR8, -UR6, URZ ;  /* 0x800000060806c290 */ /* 0x000fe4000fffe0ff */
[----:B------:R-:W-:Y:S02]  /*4f50*/  @!UP4 UIMAD UR16, UR4, UR5, UR16 ;  /* 0x000000050410c2a4 */ /* 0x000fe4000f8e0210 */
[----:B------:R-:W-:Y:S01]  /*4f60*/  @!UP4 UIMAD UR15, UR6, UR10, UR15 ;  /* 0x0000000a060fc2a4 */ /* 0x000fe2000f8e020f */
[----:B------:R-:W-:Y:S11]  /*4f70*/  BRA.U UP2, `(.L_x_146) ;  /* 0x0000000102107547 */ /* 0x000ff6000b800000 */
[----:B------:R-:W-:Y:S04]  /*4f80*/  MOV R3, UR56 ;  /* 0x0000003800037c02 */ /* 0x000fe80008000f00 */
[----:B------:R-:W-:Y:S04]  /*4f90*/  SHF.L.U32 R12, R3, 0x1f, RZ ;  /* 0x0000001f030c7819 */ /* 0x000fe800000006ff */
[----:B------:R-:W1:Y:S02]  /*4fa0*/  SYNCS.PHASECHK.TRANS64.TRYWAIT P1, [UR20+0xa8], R12 ;  /* 0x0000a80cff0075a7 */ /* 0x000e640008021114 */
[----:B-1----:R-:W-:Y:S05]  /*4fb0*/  @!P1 BRA `(.L_x_147) ;  /* 0x0000005c00649947 */ /* 0x002fea0003800000 */
.L_x_146:
[----:B------:R-:W-:Y:S01]  /*4fc0*/  UISETP.NE.AND UP2, UPT, UR57, URZ, UPT ;  /* 0x000000ff3900728c */ /* 0x000fe2000bf45270 */
[----:B------:R-:W-:Y:S01]  /*4fd0*/  R2UR UR4, R0 ;  /* 0x00000000000472ca */ /* 0x000fe200000e0000 */
[----:B------:R-:W-:Y:S11]  /*4fe0*/  USHF.L.U32 UR11, UR28, 0x7, URZ ;  /* 0x000000071c0b7899 */ /* 0x000ff600080006ff */
[----:B------:R-:W-:Y:S01]  /*4ff0*/  @!UPT UIADD3 URZ, UPT, UPT, URZ, URZ, URZ ;  /* 0x000000fffffff290 */ /* 0x000fe2000fffe0ff */
[----:B------:R-:W-:Y:S07]  /*5000*/  UIMAD.WIDE.U32 UR6, UR43, UR4, URZ ;  /* 0x000000042b0672a5 */ /* 0x000fee000f8e00ff */
[----:B------:R-:W-:Y:S02]  /*5010*/  UMOV UR12, UR7 ;  /* 0x00000007000c7c82 */ /* 0x000fe40008000000 */
[----:B------:R-:W-:Y:S04]  /*5020*/  UIMAD UR4, UR12, UR50, UR4 ;  /* 0x000000320c0472a4 */ /* 0x000fe8000f8e0204 */
[----:B------:R-:W-:Y:S11]  /*5030*/  UISETP.GT.U32.AND UP0, UPT, UR26, UR4, UPT ;  /* 0x000000041a00728c */ /* 0x000ff6000bf04070 */
[----:B------:R-:W-:Y:S02]  /*5040*/  @!UP0 UIADD3 UR4, UPT, UPT, UR4, -UR26, URZ ;  /* 0x8000001a04048290 */ /* 0x000fe4000fffe0ff */
[----:B------:R-:W-:Y:S02]  /*5050*/  @!UP0 UIADD3 UR12, UPT, UPT, UR12, 0x1, URZ ;  /* 0x000000010c0c8890 */ /* 0x000fe4000fffe0ff */
[----:B------:R-:W-:Y:S02]  /*5060*/  UISETP.GE.U32.AND UP0, UPT, UR4, UR26, UPT ;  /* 0x0000001a0400728c */ /* 0x000fe4000bf06070 */
[----:B------:R-:W-:Y:S09]  /*5070*/  ULOP3.LUT UR4, UR21, UR27, URZ, 0x3c, !UPT ;  /* 0x0000001b15047292 */ /* 0x000ff2000f8e3cff */
[----:B------:R-:W-:Y:S02]  /*5080*/  @UP0 UIADD3 UR12, UPT, UPT, UR12, 0x1, URZ ;  /* 0x000000010c0c0890 */ /* 0x000fe4000fffe0ff */
[----:B------:R-:W-:Y:S11]  /*5090*/  UISETP.GE.AND UP0, UPT, UR4, URZ, UPT ;  /* 0x000000ff0400728c */ /* 0x000ff6000bf06270 */
[----:B------:R-:W-:Y:S02]  /*50a0*/  @!UP0 UIADD3 UR12, UPT, UPT, -UR12, URZ, URZ ;  /* 0x000000ff0c0c8290 */ /* 0x000fe4000fffe1ff */
[----:B------:R-:W-:Y:S06]  /*50b0*/  @!UP6 ULOP3.LUT UR12, URZ, UR27, URZ, 0x33, !UPT ;  /* 0x0000001bff0ce292 */ /* 0x000fec000f8e33ff */
[----:B------:R-:W-:Y:S05]  /*50c0*/  IMAD.U32 R0, RZ, RZ, UR12 ;  /* 0x0000000cff007e24 */ /* 0x000fea000f8e00ff */
[----:B------:R-:W-:Y:S04]  /*50d0*/  IABS R0, R0 ;  /* 0x0000000000007213 */ /* 0x000fe80000000000 */
[----:B------:R-:W-:Y:S01]  /*50e0*/  R2UR UR4, R0 ;  /* 0x00000000000472ca */ /* 0x000fe200000e0000 */
[----:B------:R-:W-:Y:S05]  /*50f0*/  IMAD.U32 R0, RZ, RZ, UR29 ;  /* 0x0000001dff007e24 */ /* 0x000fea000f8e00ff */
[----:B------:R-:W-:Y:S04]  /*5100*/  IABS R9, R0 ;  /* 0x0000000000097213 */ /* 0x000fe80000000000 */
[----:B------:R-:W2:Y:S03]  /*5110*/  I2F.RP R16, R9 ;  /* 0x0000000900107306 */ /* 0x000ea60000209400 */
[----:B------:R-:W-:Y:S07]  /*5120*/  UIMAD.WIDE.U32 UR6, UR42, UR4, URZ ;  /* 0x000000042a0672a5 */ /* 0x000fee000f8e00ff */
[----:B------:R-:W-:Y:S02]  /*5130*/  UMOV UR13, UR7 ;  /* 0x00000007000d7c82 */ /* 0x000fe40008000000 */
[----:B------:R-:W-:Y:S01]  /*5140*/  UIADD3 UR5, UPT, UPT, -UR13, URZ, URZ ;  /* 0x000000ff0d057290 */ /* 0x000fe2000fffe1ff */
[----:B--2---:R-:W2:Y:S03]  /*5150*/  MUFU.RCP R0, R16 ;  /* 0x0000001000007308 */ /* 0x004ea60000001000 */
[----:B------:R-:W-:Y:S04]  /*5160*/  UIMAD UR4, UR25, UR5, UR4 ;  /* 0x00000005190472a4 */ /* 0x000fe8000f8e0204 */
[----:B------:R-:W-:Y:S11]  /*5170*/  UISETP.GT.U32.AND UP0, UPT, UR25, UR4, UPT ;  /* 0x000000041900728c */ /* 0x000ff6000bf04070 */
[----:B------:R-:W-:Y:S01]  /*5180*/  @!UP0 UIADD3 UR4, UPT, UPT, UR4, -UR25, URZ ;  /* 0x8000001904048290 */ /* 0x000fe2000fffe0ff */
[----:B--2---:R-:W-:Y:S01]  /*5190*/  VIADD R11, R0, 0xffffffe ;  /* 0x0ffffffe000b7836 */ /* 0x004fe20000000000 */
[----:B------:R-:W-:Y:S02]  /*51a0*/  @!UP0 UIADD3 UR13, UPT, UPT, UR13, 0x1, URZ ;  /* 0x000000010d0d8890 */ /* 0x000fe4000fffe0ff */
[----:B------:R-:W-:Y:S01]  /*51b0*/  UISETP.GE.U32.AND UP0, UPT, UR4, UR25, UPT ;  /* 0x000000190400728c */ /* 0x000fe2000bf06070 */
[----:B------:R-:W1:Y:S01]  /*51c0*/  F2I.FTZ.U32.TRUNC.NTZ R13, R11 ;  /* 0x0000000b000d7305 */ /* 0x000e62000021f000 */
[----:B------:R-:W-:Y:S09]  /*51d0*/  ULOP3.LUT UR4, UR12, UR57, URZ, 0x3c, !UPT ;  /* 0x000000390c047292 */ /* 0x000ff2000f8e3cff */
[----:B------:R-:W-:Y:S02]  /*51e0*/  @UP0 UIADD3 UR13, UPT, UPT, UR13, 0x1, URZ ;  /* 0x000000010d0d0890 */ /* 0x000fe4000fffe0ff */
[----:B------:R-:W-:Y:S01]  /*51f0*/  UISETP.GE.AND UP0, UPT, UR4, URZ, UPT ;  /* 0x000000ff0400728c */ /* 0x000fe2000bf06270 */
[----:B-1----:R-:W-:Y:S05]  /*5200*/  IADD3 R12, PT, PT, RZ, -R13, RZ ;  /* 0x8000000dff0c7210 */ /* 0x002fea0007ffe0ff */
[----:B------:R-:W-:Y:S02]  /*5210*/  IMAD R3, R12, R9, RZ ;  /* 0x000000090c037224 */ /* 0x000fe400078e02ff */
[----:B------:R-:W-:Y:S03]  /*5220*/  IMAD.MOV.U32 R12, RZ, RZ, RZ ;  /* 0x000000ffff0c7224 */ /* 0x000fe600078e00ff */
[----:B------:R-:W-:Y:S02]  /*5230*/  @!UP0 UIADD3 UR13, UPT, UPT, -UR13, URZ, URZ ;  /* 0x000000ff0d0d8290 */ /* 0x000fe4000fffe1ff */
[----:B------:R-:W-:Y:S01]  /*5240*/  @!UP2 ULOP3.LUT UR13, URZ, UR57, URZ, 0x33, !UPT ;  /* 0x00000039ff0da292 */ /* 0x000fe2000f8e33ff */
[----:B------:R-:W-:Y:S01]  /*5250*/  IMAD.HI.U32 R13, R13, R3, R12 ;  /* 0x000000030d0d7227 */ /* 0x000fe200078e000c */
[----:B------:R-:W-:Y:S02]  /*5260*/  UISETP.NE.AND UP2, UPT, UR29, URZ, UPT ;  /* 0x000000ff1d00728c */ /* 0x000fe4000bf45270 */
[----:B------:R-:W-:Y:S02]  /*5270*/  ULOP3.LUT UR4, UR13, UR29, URZ, 0x3c, !UPT ;  /* 0x0000001d0d047292 */ /* 0x000fe4000f8e3cff */
[----:B------:R-:W-:Y:S01]  /*5280*/  UIADD3 UR5, UPT, UPT, -UR13, URZ, URZ ;  /* 0x000000ff0d057290 */ /* 0x000fe2000fffe1ff */
[----:B------:R-:W-:Y:S01]  /*5290*/  IMAD.U32 R0, RZ, RZ, UR13 ;  /* 0x0000000dff007e24 */ /* 0x000fe2000f8e00ff */
[----:B------:R-:W-:Y:S02]  /*52a0*/  UISETP.GE.AND UP0, UPT, UR4, URZ, UPT ;  /* 0x000000ff0400728c */ /* 0x000fe4000bf06270 */
[----:B------:R-:W-:Y:S02]  /*52b0*/  UIADD3 UR4, UPT, UPT, -UR12, URZ, URZ ;  /* 0x000000ff0c047290 */ /* 0x000fe4000fffe1ff */
[----:B------:R-:W-:Y:S01]  /*52c0*/  IABS R0, R0 ;  /* 0x0000000000007213 */ /* 0x000fe20000000000 */
[----:B------:R-:W-:Y:S02]  /*52d0*/  UIMAD UR12, UR57, UR5, UR12 ;  /* 0x00000005390c72a4 */ /* 0x000fe4000f8e020c */
[----:B------:R-:W-:Y:S02]  /*52e0*/  UIMAD UR4, UR27, UR4, UR21 ;  /* 0x000000041b0472a4 */ /* 0x000fe4000f8e0215 */
[----:B------:R-:W-:Y:S02]  /*52f0*/  IMAD.HI.U32 R13, R13, R0, RZ ;  /* 0x000000000d0d7227 */ /* 0x000fe400078e00ff */
[----:B------:R-:W-:Y:S03]  /*5300*/  USHF.L.U32 UR4, UR4, 0x7, URZ ;  /* 0x0000000704047899 */ /* 0x000fe600080006ff */
[----:B------:R-:W-:Y:S05]  /*5310*/  IADD3 R3, PT, PT, -R13, RZ, RZ ;  /* 0x000000ff0d037210 */ /* 0x000fea0007ffe1ff */
[C---:B------:R-:W-:Y:S05]  /*5320*/  IMAD R0, R9.reuse, R3, R0 ;  /* 0x0000000309007224 */ /* 0x040fea00078e0200 */
[----:B------:R-:W-:Y:S11]  /*5330*/  ISETP.GT.U32.AND P1, PT, R9, R0, PT ;  /* 0x000000000900720c */ /* 0x000ff60003f24070 */
[----:B------:R-:W-:Y:S02]  /*5340*/  @!UPT UIADD3 URZ, UPT, UPT, URZ, URZ, URZ ;  /* 0x000000fffffff290 */ /* 0x000fe4000fffe0ff */
[----:B------:R-:W-:Y:S02]  /*5350*/  @!P1 IMAD.IADD R0, R0, 0x1, -R9 ;  /* 0x0000000100009824 */ /* 0x000fe400078e0a09 */
[----:B------:R-:W-:Y:S01]  /*5360*/  @!P1 VIADD R13, R13, 0x1 ;  /* 0x000000010d0d9836 */ /* 0x000fe20000000000 */
[----:B------:R-:W-:Y:S02]  /*5370*/  ISETP.NE.U32.AND P1, PT, RZ, UR30, PT ;  /* 0x0000001eff007c0c */ /* 0x000fe4000bf25070 */
[----:B------:R-:W-:Y:S02]  /*5380*/  ISETP.GE.U32.AND P2, PT, R0, R9, PT ;  /* 0x000000090000720c */ /* 0x000fe40003f46070 */
[----:B------:R-:W-:Y:S02]  /*5390*/  ISETP.NE.AND.EX P1, PT, RZ, UR31, PT, P1 ;  /* 0x0000001fff007c0c */ /* 0x000fe4000bf25310 */
[----:B------:R-:W-:Y:S09]  /*53a0*/  SHF.L.U32 R9, R10, 0x1f, RZ ;  /* 0x0000001f0a097819 */ /* 0x000ff200000006ff */
[----:B------:R-:W-:Y:S04]  /*53b0*/  @P2 IADD3 R13, PT, PT, R13, 0x1, RZ ;  /* 0x000000010d0d2810 */ /* 0x000fe80007ffe0ff */
[----:B------:R-:W-:Y:S11]  /*53c0*/  R2UR UR14, R13 ;  /* 0x000000000d0e72ca */ /* 0x000ff600000e0000 */
[----:B------:R-:W-:Y:S02]  /*53d0*/  @!UPT UIADD3 URZ, UPT, UPT, URZ, URZ, URZ ;  /* 0x000000fffffff290 */ /* 0x000fe4000fffe0ff */
[----:B------:R-:W-:Y:S02]  /*53e0*/  @!UP0 UIADD3 UR14, UPT, UPT, -UR14, URZ, URZ ;  /* 0x000000ff0e0e8290 */ /* 0x000fe4000fffe1ff */
[----:B------:R-:W-:Y:S04]  /*53f0*/  @!UP2 ULOP3.LUT UR14, URZ, UR29, URZ, 0x33, !UPT ;  /* 0x0000001dff0ea292 */ /* 0x000fe8000f8e33ff */
[----:B------:R-:W-:Y:S04]  /*5400*/  UIADD3 UR6, UPT, UPT, -UR14, URZ, URZ ;  /* 0x000000ff0e067290 */ /* 0x000fe8000fffe1ff */
[----:B------:R-:W-:Y:S01]  /*5410*/  UIMAD UR13, UR29, UR6, UR13 ;  /* 0x000000061d0d72a4 */ /* 0x000fe2000f8e020d */
[----:B------:R-:W-:Y:S11]  /*5420*/  BRA.U !UP5, `(.L_x_148) ;  /* 0x000000010d387547 */ /* 0x000ff6000b800000 */
[----:B------:R-:W-:Y:S01]  /*5430*/  UISETP.NE.AND UP1, UPT, UR55, URZ, UPT ;  /* 0x000000ff3700728c */ /* 0x000fe2000bf25270 */
[----:B------:R-:W-:Y:S01]  /*5440*/  HFMA2 R0, -RZ, RZ, 0, 5.9604644775390625e-08 ;  /* 0x00000001ff007431 */ /* 0x000fe200000001ff */
[----:B------:R-:W1:Y:S01]  /*5450*/  LDCU.64 UR8, c[0x0][0x358] ;  /* 0x00006b00ff0877ac */ /* 0x000e620008000a00 */
[----:B------:R-:W-:Y:S03]  /*5460*/  IMAD.MOV.U32 R89, RZ, RZ, 0x1 ;  /* 0x00000001ff597424 */ /* 0x000fe600078e00ff */
[----:B------:R-:W-:Y:S05]  /*5470*/  PLOP3.LUT P2, PT, PT, PT, UP1, 0x80, 0x8 ;  /* 0x000000000008781c */ /* 0x000fea0003f4f018 */
[----:B------:R-:W2:Y:S01]  /*5480*/  @UP1 LDCU.64 UR6, c[0x0][0x988] ;  /* 0x00013100ff0617ac */ /* 0x000ea20008000a00 */
[----:B------:R-:W-:Y:S07]  /*5490*/  @UP1 UIMAD UR5, UR49, UR30, URZ ;  /* 0x0000001e310512a4 */ /* 0x000fee000f8e02ff */
[----:B------:R-:W-:Y:S01]  /*54a0*/  @!P2 PRMT R89, R0, 0x7610, R89 ;  /* 0x000076100059a816 */ /* 0x000fe20000000059 */
[----:B--2---:R-:W-:Y:S03]  /*54b0*/  @UP1 UIMAD.WIDE UR6, UR5, 0x4, UR6 ;  /* 0x00000004050618a5 */ /* 0x004fe6000f8e0206 */
[----:B------:R-:W2:Y:S03]  /*54c0*/  @!UP1 LDCU UR5, c[0x0][0x980] ;  /* 0x00013000ff0597ac */ /* 0x000ea60008000800 */
[----:B------:R-:W-:Y:S01]  /*54d0*/  IMAD.U32 R12, RZ, RZ, UR6 ;  /* 0x00000006ff0c7e24 */ /* 0x000fe2000f8e00ff */
[----:B------:R-:W-:Y:S05]  /*54e0*/  MOV R13, UR7 ;  /* 0x00000007000d7c02 */ /* 0x000fea0008000f00 */
[----:B-1---5:R1:W5:Y:S02]  /*54f0*/  @P2 LDG.E R41, desc[UR8][R12.64] ;  /* 0x000000080c292981 */ /* 0x022364000c1e1900 */
[----:B-12---:R-:W-:Y:S07]  /*5500*/  @!P2 IMAD.U32 R41, RZ, RZ, UR5 ;  /* 0x00000005ff29ae24 */ /* 0x006fee000f8e00ff */
.L_x_148:
[----:B-----5:R-:W-:Y:S01]  /*5510*/  @!P1 FSETP.EQ.AND P3, PT, R41, RZ, PT ;  /* 0x000000ff2900920b */ /* 0x020fe20003f62000 */
[----:B------:R-:W-:Y:S01]  /*5520*/  @!UPT UIADD3 URZ, UPT, UPT, URZ, URZ, URZ ;  /* 0x000000fffffff290 */ /* 0x000fe2000fffe0ff */
[----:B------:R-:W-:Y:S11]  /*5530*/  @!P1 BRA `(.L_x_149) ;  /* 0x0000000000149947 */ /* 0x000ff60003800000 */
[----:B------:R-:W-:Y:S02]  /*5540*/  LOP3.LUT P1, RZ, R89, 0xff, RZ, 0xc0, !PT ;  /* 0x000000ff59ff7812 */ /* 0x000fe4000782c0ff */
[----:B------:R-:W-:Y:S04]  /*5550*/  PLOP3.LUT P3, PT, PT, PT, UP1, 0x80, 0x8 ;  /* 0x000000000008781c */ /* 0x000fe80003f6f018 */
[----:B------:R-:W-:Y:S07]  /*5560*/  PLOP3.LUT P3, PT, P3, PT, PT, 0x8, 0x80 ;  /* 0x000000000080781c */ /* 0x000fee0001f6e170 */
[----:B------:R-:W-:Y:S11]  /*5570*/  @P1 FSETP.EQ.AND P3, PT, R41, RZ, PT ;  /* 0x000000ff2900120b */ /* 0x000ff60003f62000 */
[----:B------:R-:W-:Y:S02]  /*5580*/  @!UPT UIADD3 URZ, UPT, UPT, URZ, URZ, URZ ;  /* 0x000000fffffff290 */ /* 0x000fe4000fffe0ff */
.L_x_149:
[----:B------:R-:W1:Y:S01]  /*5590*/  SYNCS.PHASECHK.TRANS64.TRYWAIT P1, [UR20+0x80], R9 ;  /* 0x00008009ff0075a7 */ /* 0x000e620008021114 */
[----:B------:R-:W-:Y:S04]  /*55a0*/  ELECT P2, URZ, PT ;  /* 0x0000000000ff782f */ /* 0x000fe80003840000 */
[----:B------:R-:W-:Y:S01]  /*55b0*/  PLOP3.LUT P2, PT, P3, P2, PT, 0xf2, 0x2f ;  /* 0x00000000002f781c */ /* 0x000fe20001f45e72 */
[----:B------:R-:W-:Y:S01]  /*55c0*/  @!UPT UIADD3 URZ, UPT, UPT, URZ, URZ, URZ ;  /* 0x000000fffffff290 */ /* 0x000fe2000fffe0ff */
[----:B-1----:R-:W-:Y:S11]  /*55d0*/  @!P1 BRA `(.L_x_150) ;  /* 0x0000005400f49947 */ /* 0x002ff60003800000 */
.L_x_238:
[----:B------:R-:W-:Y:S01]  /*55e0*/  @!P2 IADD3 R3, P1, PT, R14, 0x680, RZ ;  /* 0x000006800e03a810 */ /* 0x000fe20007f3e0ff */
[----:B------:R-:W-:Y:S01]  /*55f0*/  VOTEU.ALL UP0, P2 ;  /* 0x0000000000ff7886 */ /* 0x000fe20001000000 */
[----:B------:R-:W-:Y:S01]  /*5600*/  UMOV UR22, 0x0 ;  /* 0x0000000000167882 */ /* 0x000fe20000000000 */
[----:B------:R-:W-:Y:S01]  /*5610*/  UMOV UR23, 0x10000000 ;  /* 0x1000000000177882 */ /* 0x000fe20000000000 */
[----:B------:R-:W-:Y:S01]  /*5620*/  @!P2 R2UR UR6, R3 ;  /* 0x000000000306a2ca */ /* 0x000fe200000e0000 */
[----:B-1----:R-:W-:Y:S01]  /*5630*/  @!P2 IMAD.X R0, RZ, RZ, R15, P1 ;  /* 0x000000ffff00a224 */ /* 0x002fe200008e060f */
[----:B------:R-:W-:Y:S01]  /*5640*/  @!UP0 UIADD3 UR8, UPT, UPT, UR20, 0x200, URZ ;  /* 0x0000020014088890 */ /* 0x000fe2000fffe0ff */
[----:B------:R-:W-:Y:S03]  /*5650*/  VOTEU.ALL UP0, P2 ;  /* 0x0000000000ff7886 */ /* 0x000fe60001000000 */
[----:B------:R-:W-:Y:S01]  /*5660*/  @!P2 R2UR UR5, R0 ;  /* 0x000000000005a2ca */ /* 0x000fe200000e0000 */
[----:B------:R-:W-:Y:S01]  /*5670*/  @!P2 IMAD.MOV.U32 R0, RZ, RZ, 0x2000 ;  /* 0x00002000ff00a424 */ /* 0x000fe200078e00ff */
[----:B------:R-:W-:Y:S01]  /*5680*/  @!UP0 UMOV UR9, UR38 ;  /* 0x0000002600098c82 */ /* 0x000fe20008000000 */
[----:B------:R-:W-:Y:S04]  /*5690*/  @!UP0 UMOV UR10, UR4 ;  /* 0x00000004000a8c82 */ /* 0x000fe80008000000 */
[----:B------:R-:W-:Y:S05]  /*56a0*/  IMAD.U32 R12, RZ, RZ, UR6 ;  /* 0x00000006ff0c7e24 */ /* 0x000fea000f8e00ff */
[----:B------:R-:W-:Y:S01]  /*56b0*/  @!P2 R2UR UR6, R12 ;  /* 0x000000000c06a2ca */ /* 0x000fe200000e0000 */
[----:B------:R-:W-:Y:S05]  /*56c0*/  IMAD.U32 R13, RZ, RZ, UR5 ;  /* 0x00000005ff0d7e24 */ /* 0x000fea000f8e00ff */
[----:B------:R-:W-:Y:S11]  /*56d0*/  @!P2 R2UR UR7, R13 ;  /* 0x000000000d07a2ca */ /* 0x000ff600000e0000 */
[----:B------:R-:W-:Y:S02]  /*56e0*/  @!UPT UIADD3 URZ, UPT, UPT, URZ, URZ, URZ ;  /* 0x000000fffffff290 */ /* 0x000fe4000fffe0ff */
[----:B------:R1:W-:Y:S01]  /*56f0*/  @!UP0 UTMALDG.5D [UR8], [UR6], desc[UR22] ;  /* 0x00001608060085b4 */ /* 0x0003e20008021000 */
[----:B------:R1:W-:Y:S01]  /*5700*/  @!P2 SYNCS.ARRIVE.TRANS64.RED.A0TR RZ, [UR20+0x60], R0 ;  /* 0x00006000ffffa9a7 */ /* 0x0003e20008300414 */
[----:B------:R-:W-:Y:S01]  /*5710*/  SYNCS.ARRIVE.TRANS64.RED.A1T0 RZ, [UR54], RZ ;  /* 0x000000ffffff79a7 */ /* 0x000fe20008100436 */
[----:B------:R-:W2:Y:S02]  /*5720*/  SYNCS.PHASECHK.TRANS64.TRYWAIT P1, [UR20+0x88], R9 ;  /* 0x00008809ff0075a7 */ /* 0x000ea40008021114 */
[----:B-12---:R-:W-:Y:S05]  /*5730*/  @!P1 BRA `(.L_x_151) ;  /* 0x0000005400b49947 */ /* 0x006fea0003800000 */
.L_x_240:
[----:B------:R-:W-:Y:S01]  /*5740*/  @!P2 IADD3 R3, P1, PT, R14, 0x680, RZ ;  /* 0x000006800e03a810 */ /* 0x000fe20007f3e0ff */
[----:B------:R-:W-:Y:S01]  /*5750*/  VOTEU.ALL UP0, P2 ;  /* 0x0000000000ff7886 */ /* 0x000fe20001000000 */
[----:B------:R-:W-:Y:S01]  /*5760*/  UMOV UR22, 0x0 ;  /* 0x0000000000167882 */ /* 0x000fe20000000000 */
[----:B------:R-:W-:Y:S01]  /*5770*/  UMOV UR23, 0x10000000 ;  /* 0x1000000000177882 */ /* 0x000fe20000000000 */
[----:B------:R-:W-:Y:S01]  /*5780*/  @!P2 R2UR UR6, R3 ;  /* 0x000000000306a2ca */ /* 0x000fe200000e0000 */
[----:B-1----:R-:W-:Y:S01]  /*5790*/  @!P2 IMAD.X R0, RZ, RZ, R15, P1 ;  /* 0x000000ffff00a224 */ /* 0x002fe200008e060f */
[----:B------:R-:W-:Y:S02]  /*57a0*/  @!UP0 UIADD3 UR8, UPT, UPT, UR20, 0x2200, URZ ;  /* 0x0000220014088890 */ /* 0x000fe4000fffe0ff */
[----:B------:R-:W-:Y:S02]  /*57b0*/  @!UP0 UIADD3 UR10, UPT, UPT, UR4, 0x20, URZ ;  /* 0x00000020040a8890 */ /* 0x000fe4000fffe0ff */
[----:B------:R-:W-:Y:S01]  /*57c0*/  @!P2 R2UR UR5, R0 ;  /* 0x000000000005a2ca */ /* 0x000fe200000e0000 */
[----:B------:R-:W-:Y:S01]  /*57d0*/  VOTEU.ALL UP0, P2 ;  /* 0x0000000000ff7886 */ /* 0x000fe20001000000 */
[----:B------:R-:W-:Y:S04]  /*57e0*/  @!P2 IMAD.MOV.U32 R0, RZ, RZ, 0x2000 ;  /* 0x00002000ff00a424 */ /* 0x000fe800078e00ff */
[----:B------:R-:W-:Y:S01]  /*57f0*/  @!UP0 UMOV UR9, UR37 ;  /* 0x0000002500098c82 */ /* 0x000fe20008000000 */
        /* <DEDUP_REMOVED lines=10> */
.L_x_242:
[----:B------:R-:W-:Y:S01]  /*58a0*/  @!P2 IADD3 R3, P1, PT, R14, 0x680, RZ ;  /* 0x000006800e03a810 */ /* 0x000fe20007f3e0ff */
[----:B------:R-:W-:Y:S01]  /*58b0*/  VOTEU.ALL UP0, P2 ;  /* 0x0000000000ff7886 */ /* 0x000fe20001000000 */
[----:B------:R-:W-:Y:S01]  /*58c0*/  UMOV UR22, 0x0 ;  /* 0x0000000000167882 */ /* 0x000fe20000000000 */
[----:B------:R-:W-:Y:S01]  /*58d0*/  UMOV UR23, 0x10000000 ;  /* 0x1000000000177882 */ /* 0x000fe20000000000 */
[----:B------:R-:W-:Y:S01]  /*58e0*/  @!P2 R2UR UR6, R3 ;  /* 0x000000000306a2ca */ /* 0x000fe200000e0000 */
[----:B-1----:R-:W-:Y:S01]  /*58f0*/  @!P2 IMAD.X R0, RZ, RZ, R15, P1 ;  /* 0x000000ffff00a224 */ /* 0x002fe200008e060f */
[----:B------:R-:W-:Y:S01]  /*5900*/  @!UP0 UIADD3 UR8, UPT, UPT, UR20, 0x4200, URZ ;  /* 0x0000420014088890 */ /* 0x000fe2000fffe0ff */
[----:B------:R-:W-:Y:S01]  /*5910*/  @P0 SHF.R.U32.HI R4, RZ, 0x10, R5 ;  /* 0x00000010ff040819 */ /* 0x000fe20000011605 */
[----:B------:R-:W-:Y:S02]  /*5920*/  @!UP0 UIADD3 UR10, UPT, UPT, UR4, 0x40, URZ ;  /* 0x00000040040a8890 */ /* 0x000fe4000fffe0ff */
[----:B------:R-:W-:Y:S01]  /*5930*/  @!P2 R2UR UR5, R0 ;  /* 0x000000000005a2ca */ /* 0x000fe200000e0000 */
[----:B------:R-:W-:Y:S01]  /*5940*/  VOTEU.ALL UP0, P2 ;  /* 0x0000000000ff7886 */ /* 0x000fe20001000000 */
[----:B------:R-:W-:Y:S01]  /*5950*/  @!P2 IMAD.MOV.U32 R0, RZ, RZ, 0x2000 ;  /* 0x00002000ff00a424 */ /* 0x000fe200078e00ff */
[----:B------:R-:W-:Y:S03]  /*5960*/  @P0 R2UR UR49, R4 ;  /* 0x00000000043102ca */ /* 0x000fe600000e0000 */
        /* <DEDUP_REMOVED lines=11> */
.L_x_244:
[----:B------:R-:W-:Y:S01]  /*5a20*/  @!P2 IADD3 R3, P0, PT, R14, 0x680, RZ ;  /* 0x000006800e03a810 */ /* 0x000fe20007f1e0ff */
[----:B------:R-:W-:Y:S01]  /*5a30*/  VOTEU.ALL UP0, P2 ;  /* 0x0000000000ff7886 */ /* 0x000fe20001000000 */
[----:B------:R-:W-:Y:S01]  /*5a40*/  UMOV UR6, 0x0 ;  /* 0x0000000000067882 */ /* 0x000fe20000000000 */
[----:B------:R-:W-:Y:S01]  /*5a50*/  UMOV UR7, 0x10000000 ;  /* 0x1000000000077882 */ /* 0x000fe20000000000 */
[----:B------:R-:W-:Y:S01]  /*5a60*/  @!P2 R2UR UR5, R3 ;  /* 0x000000000305a2ca */ /* 0x000fe200000e0000 */
[----:B-1----:R-:W-:Y:S01]  /*5a70*/  @!P2 IMAD.X R0, RZ, RZ, R15, P0 ;  /* 0x000000ffff00a224 */ /* 0x002fe200000e060f */
[----:B------:R-:W-:Y:S01]  /*5a80*/  @!UP0 UIADD3 UR10, UPT, UPT, UR4, 0x60, URZ ;  /* 0x00000060040a8890 */ /* 0x000fe2000fffe0ff */
[----:B------:R-:W-:Y:S01]  /*5a90*/  LOP3.LUT R10, R10, 0x1, RZ, 0x3c, !PT ;  /* 0x000000010a0a7812 */ /* 0x000fe200078e3cff */
[----:B------:R-:W-:Y:S01]  /*5aa0*/  @!UP0 UIADD3 UR8, UPT, UPT, UR20, 0x6200, URZ ;  /* 0x0000620014088890 */ /* 0x000fe2000fffe0ff */
[----:B------:R-:W-:Y:S01]  /*5ab0*/  LOP3.LUT R8, R8, 0x1, RZ, 0x3c, !PT ;  /* 0x0000000108087812 */ /* 0x000fe200078e3cff */
[----:B------:R-:W-:Y:S01]  /*5ac0*/  @!UP0 UIADD3 UR9, UPT, UPT, UR20, 0x78, URZ ;  /* 0x0000007814098890 */ /* 0x000fe2000fffe0ff */
[----:B------:R-:W-:Y:S01]  /*5ad0*/  @!P2 R2UR UR4, R0 ;  /* 0x000000000004a2ca */ /* 0x000fe200000e0000 */
[----:B------:R-:W-:Y:S01]  /*5ae0*/  VOTEU.ALL UP0, P2 ;  /* 0x0000000000ff7886 */ /* 0x000fe20001000000 */
[----:B------:R-:W-:Y:S02]  /*5af0*/  UIADD3 UR21, UPT, UPT, UR15, UR47, URZ ;  /* 0x0000002f0f157290 */ /* 0x000fe4000fffe0ff */
[----:B------:R-:W-:Y:S02]  /*5b00*/  UIADD3 UR28, UPT, UPT, UR16, UR46, URZ ;  /* 0x0000002e101c7290 */ /* 0x000fe4000fffe0ff */
[----:B------:R-:W-:Y:S01]  /*5b10*/  IMAD.U32 R4, RZ, RZ, UR5 ;  /* 0x00000005ff047e24 */ /* 0x000fe2000f8e00ff */
[----:B------:R-:W-:Y:S06]  /*5b20*/  UPLOP3.LUT UP2, UPT, UPT, UPT, UPT, 0x80, 0x8 ;  /* 0x000000000008789c */ /* 0x000fec0003f4f070 */
[----:B------:R-:W-:Y:S01]  /*5b30*/  IMAD.U32 R5, RZ, RZ, UR4 ;  /* 0x00000004ff057e24 */ /* 0x000fe2000f8e00ff */
[----:B------:R-:W-:Y:S04]  /*5b40*/  @!P2 R2UR UR4, R4 ;  /* 0x000000000404a2ca */ /* 0x000fe800000e0000 */
[----:B------:R-:W-:Y:S11]  /*5b50*/  @!P2 R2UR UR5, R5 ;  /* 0x000000000505a2ca */ /* 0x000ff600000e0000 */
[----:B------:R-:W-:Y:S02]  /*5b60*/  @!UPT UIADD3 URZ, UPT, UPT, URZ, URZ, URZ ;  /* 0x000000fffffff290 */ /* 0x000fe4000fffe0ff */
[----:B------:R1:W-:Y:S01]  /*5b70*/  @!UP0 UTMALDG.5D [UR8], [UR4], desc[UR6] ;  /* 0x00000608040085b4 */ /* 0x0003e20008021000 */
[----:B------:R1:W-:Y:S01]  /*5b80*/  @!P2 SYNCS.ARRIVE.TRANS64.RED.A0TR RZ, [UR20+0x78], R2 ;  /* 0x00007802ffffa9a7 */ /* 0x0003e20008300414 */
[----:B------:R-:W-:Y:S01]  /*5b90*/  SYNCS.ARRIVE.TRANS64.RED.A1T0 RZ, [UR51], RZ ;  /* 0x000000ffffff79a7 */ /* 0x000fe20008100433 */
[----:B------:R-:W-:Y:S05]  /*5ba0*/  BRA.U UP3, `(.L_x_154) ;  /* 0xffffffed03847547 */ /* 0x000fea000b83ffff */
[----:B------:R-:W-:-:S04]  /*5bb0*/  SHF.L.U32 R3, R10, 0x1f, RZ ;  /* 0x0000001f0a037819 */ /* 0x000fc800000006ff */
[----:B------:R-:W2:Y:S02]  /*5bc0*/  SYNCS.PHASECHK.TRANS64.TRYWAIT P0, [UR20+0x80], R3 ;  /* 0x00008003ff0075a7 */ /* 0x000ea40008001114 */
[----:B--2---:R-:W-:Y:S05]  /*5bd0*/  @!P0 BRA `(.L_x_155) ;  /* 0x0000005000d48947 */ /* 0x004fea0003800000 */
.L_x_246:
[----:B------:R-:W3:Y:S02]  /*5be0*/  SYNCS.PHASECHK.TRANS64.TRYWAIT P0, [UR20+0x88], R3 ;  /* 0x00008803ff0075a7 */ /* 0x000ee40008001114 */
[----:B---3--:R-:W-:Y:S05]  /*5bf0*/  @!P0 BRA `(.L_x_156) ;  /* 0x0000005000e48947 */ /* 0x008fea0003800000 */
.L_x_248:
[----:B------:R-:W3:Y:S02]  /*5c00*/  SYNCS.PHASECHK.TRANS64.TRYWAIT P0, [UR20+0x90], R3 ;  /* 0x00009003ff0075a7 */ /* 0x000ee40008001114 */
[----:B---3--:R-:W-:Y:S05]  /*5c10*/  @!P0 BRA `(.L_x_157) ;  /* 0x0000005000f48947 */ /* 0x008fea0003800000 */
.L_x_250:
[----:B--2---:R-:W-:-:S07]  /*5c20*/  MOV R0, UR20 ;  /* 0x0000001400007c02 */ /* 0x004fce0008000f00 */
.L_x_158:
[----:B--2---:R-:W-:-:S04]  /*5c30*/  SHF.L.U32 R3, R10, 0x1f, RZ ;  /* 0x0000001f0a037819 */ /* 0x004fc800000006ff */
[----:B------:R2:W3:Y:S03]  /*5c40*/  SYNCS.PHASECHK.TRANS64.TRYWAIT P0, [R0+URZ+0x98], R3 ;  /* 0x00009803000075a7 */ /* 0x0004e600080011ff */
[----:B---3--:R-:W-:Y:S05]  /*5c50*/  @!P0 NANOSLEEP.SYNCS 0x989680 ;  /* 0x009896800000895d */ /* 0x008fea0003900000 */
[----:B------:R-:W3:Y:S02]  /*5c60*/  @!P0 SYNCS.PHASECHK.TRANS64 P0, [R0+URZ+0x98], R3 ;  /* 0x00009803000085a7 */ /* 0x000ee400080010ff */
[----:B-1-3--:R-:W-:Y:S05]  /*5c70*/  @P0 EXIT ;  /* 0x000000000000094d */ /* 0x00afea0003800000 */
[----:B------:R-:W-:Y:S05]  /*5c80*/  BRA `(.L_x_158) ;  /* 0xfffffffc00e87947 */ /* 0x000fea000383ffff */
.L_x_143:
[----:B------:R-:W-:-:S06]  /*5c90*/  UISETP.GE.AND UP0, UPT, UR18, 0x4, UPT ;  /* 0x000000041200788c */ /* 0x000fcc000bf06270 */
[----:B------:R-:W-:-:S13]  /*5ca0*/  PLOP3.LUT P0, PT, PT, PT, UP0, 0x80, 0x8 ;  /* 0x000000000008781c */ /* 0x000fda0003f0f008 */
[----:B-1----:R-:W-:Y:S05]  /*5cb0*/  @!P0 EXIT ;  /* 0x000000000000894d */ /* 0x002fea0003800000 */
[----:B------:R-:W1:Y:S08]  /*5cc0*/  S2UR UR4, SR_CgaCtaId ;  /* 0x00000000000479c3 */ /* 0x000e700000008800 */
[----:B------:R-:W-:Y:S01]  /*5cd0*/  BAR.SYNC.DEFER_BLOCKING 0x6, 0xa0 ;  /* 0x0182800000007b1d */ /* 0x000fe20000010000 */
[C---:B------:R-:W-:Y:S01]  /*5ce0*/  IMAD.SHL.U32 R0, R87.reuse, 0x20, RZ ;  /* 0x0000002057007824 */ /* 0x040fe200078e00ff */
[C---:B------:R-:W-:Y:S01]  /*5cf0*/  LOP3.LUT R88, R87.reuse, 0x60, RZ, 0xc0, !PT ;  /* 0x0000006057587812 */ /* 0x040fe200078ec0ff */
[C---:B------:R-:W-:Y:S01]  /*5d00*/  IMAD.SHL.U32 R5, R87.reuse, 0x4, RZ ;  /* 0x0000000457057824 */ /* 0x040fe200078e00ff */
[C---:B------:R-:W-:Y:S01]  /*5d10*/  LOP3.LUT R3, R87.reuse, 0x2, RZ, 0xc0, !PT ;  /* 0x0000000257037812 */ /* 0x040fe200078ec0ff */
[----:B------:R-:W-:Y:S01]  /*5d20*/  IMAD.U32 R37, R87, 0x10000, RZ ;  /* 0x0001000057257824 */ /* 0x000fe200078e00ff */
[----:B------:R-:W-:-:S02]  /*5d30*/  UMOV UR50, 0x400 ;  /* 0x0000040000327882 */ /* 0x000fc40000000000 */
[----:B------:R-:W2:Y:S01]  /*5d40*/  LDC.64 R78, c[0x0][0x9b0] ;  /* 0x00026c00ff4e7b82 */ /* 0x000ea20000000a00 */
[----:B------:R-:W3:Y:S01]  /*5d50*/  LDCU.64 UR6, c[0x0][0x990] ;  /* 0x00013200ff0677ac */ /* 0x000ee20008000a00 */
[----:B------:R-:W-:Y:S01]  /*5d60*/  LOP3.LUT R2, R0, 0xc0, RZ, 0xc0, !PT ;  /* 0x000000c000027812 */ /* 0x000fe200078ec0ff */
[----:B------:R-:W-:Y:S01]  /*5d70*/  HFMA2 R83, -RZ, RZ, 0, 0 ;  /* 0x00000000ff537431 */ /* 0x000fe200000001ff */
[----:B------:R-:W-:Y:S01]  /*5d80*/  LOP3.LUT R87, R87, 0x4, RZ, 0xc0, !PT ;  /* 0x0000000457577812 */ /* 0x000fe200078ec0ff */
[----:B------:R-:W-:Y:S01]  /*5d90*/  USHF.R.S32.HI UR53, URZ, 0x1f, UR5 ;  /* 0x0000001fff357899 */ /* 0x000fe20008011405 */
[----:B------:R-:W-:Y:S01]  /*5da0*/  LOP3.LUT R5, R2, 0x18, R5, 0xf8, !PT ;  /* 0x0000001802057812 */ /* 0x000fe200078ef805 */
[----:B------:R-:W-:Y:S01]  /*5db0*/  IMAD.MOV.U32 R85, RZ, RZ, 0x1 ;  /* 0x00000001ff557424 */ /* 0x000fe200078e00ff */
[----:B------:R-:W4:Y:S01]  /*5dc0*/  LDC.64 R76, c[0x0][0x9a8] ;  /* 0x00026a00ff4c7b82 */ /* 0x000f220000000a00 */
[----:B------:R-:W-:Y:S01]  /*5dd0*/  ULEA.HI UR53, UR53, UR5, URZ, 0x7 ;  /* 0x0000000535357291 */ /* 0x000fe2000f8f38ff */
[----:B------:R-:W-:Y:S01]  /*5de0*/  LOP3.LUT R5, R5, 0xf20, R0, 0xf8, !PT ;  /* 0x00000f2005057812 */ /* 0x000fe200078ef800 */
[----:B------:R-:W-:Y:S01]  /*5df0*/  IMAD.MOV.U32 R36, RZ, RZ, RZ ;  /* 0x000000ffff247224 */ /* 0x000fe200078e00ff */
[----:B------:R-:W-:Y:S01]  /*5e00*/  LOP3.LUT R37, R37, 0x600000, RZ, 0xc0, !PT ;  /* 0x0060000025257812 */ /* 0x000fe200078ec0ff */
[----:B------:R-:W-:Y:S01]  /*5e10*/  IMAD.MOV.U32 R84, RZ, RZ, RZ ;  /* 0x000000ffff547224 */ /* 0x000fe200078e00ff */
[----:B------:R-:W2:Y:S01]  /*5e20*/  LDCU UR62, c[0x0][0x370] ;  /* 0x00006e00ff3e77ac */ /* 0x000ea20008000800 */
[----:B-1----:R-:W-:Y:S01]  /*5e30*/  ULEA UR50, UR4, UR50, 0x18 ;  /* 0x0000003204327291 */ /* 0x002fe2000f8ec0ff */
[----:B---3--:R-:W-:Y:S01]  /*5e40*/  MOV R92, UR6 ;  /* 0x00000006005c7c02 */ /* 0x008fe20008000f00 */
[----:B------:R-:W-:Y:S01]  /*5e50*/  IMAD.U32 R91, RZ, RZ, UR7 ;  /* 0x00000007ff5b7e24 */ /* 0x000fe2000f8e00ff */
[----:B------:R-:W1:Y:S01]  /*5e60*/  LDCU UR48, c[0x0][0xc0c] ;  /* 0x00018180ff3077ac */ /* 0x000e620008000800 */
[----:B------:R-:W-:-:S05]  /*5e70*/  UIADD3 UR4, UPT, UPT, UR50, 0x200, URZ ;  /* 0x0000020032047890 */ /* 0x000fca000fffe0ff */
[----:B------:R-:W3:Y:S01]  /*5e80*/  LDS R6, [UR50+0x100] ;  /* 0x00010032ff067984 */ /* 0x000ee20008000800 */
[----:B------:R-:W1:Y:S01]  /*5e90*/  LDCU UR38, c[0x0][0xc30] ;  /* 0x00018600ff2677ac */ /* 0x000e620008000800 */
[----:B------:R-:W-:Y:S01]  /*5ea0*/  MOV R80, UR4 ;  /* 0x0000000400507c02 */ /* 0x000fe20008000f00 */
[----:B------:R-:W1:Y:S03]  /*5eb0*/  LDCU.64 UR60, c[0x0][0x988] ;  /* 0x00013100ff3c77ac */ /* 0x000e660008000a00 */
[----:B------:R-:W-:Y:S01]  /*5ec0*/  LEA R86, R5, R80, 0x1 ;  /* 0x0000005005567211 */ /* 0x000fe200078e08ff */
[----:B------:R-:W1:Y:S04]  /*5ed0*/  LDCU.64 UR46, c[0x0][0xc28] ;  /* 0x00018500ff2e77ac */ /* 0x000e680008000a00 */
[--C-:B------:R-:W-:Y:S01]  /*5ee0*/  IMAD R96, R3, -0x10, R86.reuse ;  /* 0xfffffff003607824 */ /* 0x100fe200078e0256 */
[----:B------:R-:W1:Y:S01]  /*5ef0*/  LDCU.128 UR56, c[0x0][0xc10] ;  /* 0x00018200ff3877ac */ /* 0x000e620008000c00 */
[----:B------:R-:W-:Y:S01]  /*5f00*/  IMAD R94, R87, -0x10, R86 ;  /* 0xfffffff0575e7824 */ /* 0x000fe200078e0256 */
[----:B------:R-:W1:Y:S01]  /*5f10*/  LDCU UR55, c[0x0][0x374] ;  /* 0x00006e80ff3777ac */ /* 0x000e620008000800 */
[----:B------:R-:W-:Y:S01]  /*5f20*/  USHF.R.S32.HI UR53, URZ, 0x7, UR53 ;  /* 0x00000007ff357899 */ /* 0x000fe20008011435 */
[----:B------:R-:W-:Y:S01]  /*5f30*/  UMOV UR54, URZ ;  /* 0x000000ff00367c82 */ /* 0x000fe20008000000 */
[----:B------:R-:W-:Y:S01]  /*5f40*/  UMOV UR51, URZ ;  /* 0x000000ff00337c82 */ /* 0x000fe20008000000 */
[C---:B---3--:R-:W-:Y:S01]  /*5f50*/  VIADD R7, R6.reuse, 0x80 ;  /* 0x0000008006077836 */ /* 0x048fe20000000000 */
[----:B------:R-:W-:-:S04]  /*5f60*/  LOP3.LUT R6, R6, 0xffff, RZ, 0xc0, !PT ;  /* 0x0000ffff06067812 */ /* 0x000fc800078ec0ff */
[----:B------:R-:W-:-:S05]  /*5f70*/  LOP3.LUT R7, R7, 0xffff, RZ, 0xc0, !PT ;  /* 0x0000ffff07077812 */ /* 0x000fca00078ec0ff */
[----:B-12-4-:R3:W-:Y:S02]  /*5f80*/  STL.64 [R1], R6 ;  /* 0x0000000601007387 */ /* 0x0167e40000100a00 */
.L_x_202:
[----:B------:R-:W-:Y:S04]  /*5f90*/  SHF.L.U32 R3, R83, 0x1f, RZ ;  /* 0x0000001f53037819 */ /* 0x000fe800000006ff */
[----:B-1----:R-:W1:Y:S02]  /*5fa0*/  SYNCS.PHASECHK.TRANS64.TRYWAIT P0, [UR50+0xb0], R3 ;  /* 0x0000b003ff0075a7 */ /* 0x002e640008001132 */
[----:B-1-3--:R-:W-:Y:S05]  /*5fb0*/  @!P0 BRA `(.L_x_159) ;  /* 0x0000005000248947 */ /* 0x00afea0003800000 */
.L_x_252:
[----:B---3--:R-:W2:Y:S01]  /*5fc0*/  LDS.128 R4, [UR50+0xf0] ;  /* 0x0000f032ff047984 */ /* 0x008ea20008000c00 */
[----:B------:R-:W-:Y:S02]  /*5fd0*/  UIADD3 UR4, UPT, UPT, UR50, 0xb8, URZ ;  /* 0x000000b832047890 */ /* 0x000fe4000fffe0ff */
[----:B------:R-:W-:Y:S02]  /*5fe0*/  UISETP.GE.AND UP0, UPT, UR39, 0x1, UPT ;  /* 0x000000012700788c */ /* 0x000fe4000bf06270 */
[----:B------:R-:W-:Y:S01]  /*5ff0*/  UPRMT UR4, URZ, 0x654, UR4 ;  /* 0x00000654ff047896 */ /* 0x000fe20008000004 */
        /* <DEDUP_REMOVED lines=10> */
[----:B------:R-:W-:Y:S01]  /*60a0*/  PLOP3.LUT P0, PT, PT, PT, UP1, 0x80, 0x8 ;  /* 0x000000000008781c */ /* 0x000fe20003f0f018 */
[----:B------:R-:W-:Y:S11]  /*60b0*/  UP2UR UR63, UPR, URZ, 0x2 ;  /* 0x00000002ff3f7883 */ /* 0x000ff60008000000 */
[----:B------:R-:W-:Y:S01]  /*60c0*/  @!UPT UIADD3 URZ, UPT, UPT, URZ, URZ, URZ ;  /* 0x000000fffffff290 */ /* 0x000fe2000fffe0ff */
[----:B------:R-:W-:Y:S02]  /*60d0*/  @P0 MOV R2, R4 ;  /* 0x0000000400020202 */ /* 0x000fe40000000f00 */
[----:B-1----:R-:W-:Y:S02]  /*60e0*/  @P0 LOP3.LUT R0, R5, 0xffff, RZ, 0xc0, !PT ;  /* 0x0000ffff05000812 */ /* 0x002fe400078ec0ff */
[----:B------:R-:W-:Y:S02]  /*60f0*/  @P0 R2UR UR6, R2 ;  /* 0x00000000020602ca */ /* 0x000fe400000e0000 */
[----:B------:R-:W-:Y:S01]  /*6100*/  @P0 R2UR UR5, R0 ;  /* 0x00000000000502ca */ /* 0x000fe200000e0000 */
[----:B------:R-:W-:Y:S05]  /*6110*/  IMAD.U32 R0, RZ, RZ, UR53 ;  /* 0x00000035ff007e24 */ /* 0x000fea000f8e00ff */
[----:B------:R-:W-:Y:S05]  /*6120*/  IABS R2, R0 ;  /* 0x0000000000027213 */ /* 0x000fea0000000000 */
[----:B------:R-:W-:Y:S02]  /*6130*/  @UP1 UMOV UR37, UR6 ;  /* 0x0000000600251c82 */ /* 0x000fe40008000000 */
[----:B------:R-:W-:Y:S01]  /*6140*/  @UP1 UMOV UR36, UR5 ;  /* 0x0000000500241c82 */ /* 0x000fe20008000000 */
[----:B------:R-:W-:Y:S05]  /*6150*/  BRA.U !UP0, `(.L_x_160) ;  /* 0x0000000108cc7547 */ /* 0x000fea000b800000 */
[----:B------:R-:W1:Y:S01]  /*6160*/  LDCU UR9, c[0x0][0xc20] ;  /* 0x00018400ff0977ac */ /* 0x000e620008000800 */
[----:B------:R-:W-:Y:S02]  /*6170*/  UIMAD.WIDE.U32 UR4, UR55, UR59, URZ ;  /* 0x0000003b370472a5 */ /* 0x000fe4000f8e00ff */
[----:B------:R-:W-:Y:S02]  /*6180*/  UIMAD.WIDE.U32 UR6, UR62, UR56, URZ ;  /* 0x000000383e0672a5 */ /* 0x000fe4000f8e00ff */
[----:B------:R-:W-:Y:S02]  /*6190*/  UIMAD.WIDE.U32 UR10, UR36, UR59, URZ ;  /* 0x0000003b240a72a5 */ /* 0x000fe4000f8e00ff */
[----:B------:R-:W-:Y:S02]  /*61a0*/  UISETP.NE.AND UP0, UPT, UR58, 0x1, UPT ;  /* 0x000000013a00788c */ /* 0x000fe4000bf05270 */
[----:B------:R-:W-:Y:S02]  /*61b0*/  UISETP.NE.AND UP1, UPT, UR48, 0x1, UPT ;  /* 0x000000013000788c */ /* 0x000fe4000bf25270 */
[----:B------:R-:W-:Y:S02]  /*61c0*/  UISETP.NE.AND UP2, UPT, UR39, 0x1, UPT ;  /* 0x000000012700788c */ /* 0x000fe4000bf45270 */
[----:B------:R-:W-:Y:S01]  /*61d0*/  UIMAD.WIDE.U32 UR12, UR37, UR56, URZ ;  /* 0x00000038250c72a5 */ /* 0x000fe2000f8e00ff */
[----:B------:R-:W-:Y:S01]  /*61e0*/  UMOV UR4, UR5 ;  /* 0x0000000500047c82 */ /* 0x000fe20008000000 */
[----:B------:R-:W-:Y:S01]  /*61f0*/  UMOV UR6, UR11 ;  /* 0x0000000b00067c82 */ /* 0x000fe20008000000 */
[----:B-1----:R-:W-:Y:S03]  /*6200*/  USHF.R.U32.HI UR8, URZ, UR9, UR4 ;  /* 0x00000009ff087299 */ /* 0x002fe60008011604 */
[----:B------:R-:W-:Y:S02]  /*6210*/  UMOV UR4, UR7 ;  /* 0x0000000700047c82 */ /* 0x000fe40008000000 */
[----:B------:R-:W-:Y:S02]  /*6220*/  USHF.R.U32.HI UR5, URZ, UR57, UR4 ;  /* 0x00000039ff057299 */ /* 0x000fe40008011604 */
[----:B------:R-:W-:Y:S02]  /*6230*/  USEL UR4, UR55, UR8, !UP0 ;  /* 0x0000000837047287 */ /* 0x000fe4000c000000 */
[----:B------:R-:W-:Y:S02]  /*6240*/  USHF.R.U32.HI UR8, URZ, UR9, UR6 ;  /* 0x00000009ff087299 */ /* 0x000fe40008011606 */
[----:B------:R-:W-:Y:S02]  /*6250*/  UIMAD.WIDE.U32 UR6, UR4, UR46, URZ ;  /* 0x0000002e040672a5 */ /* 0x000fe4000f8e00ff */
[----:B------:R-:W-:Y:S02]  /*6260*/  USEL UR9, UR62, UR5, !UP1 ;  /* 0x000000053e097287 */ /* 0x000fe4000c800000 */
[----:B------:R-:W-:Y:S02]  /*6270*/  USEL UR8, UR36, UR8, !UP0 ;  /* 0x0000000824087287 */ /* 0x000fe4000c000000 */
[----:B------:R-:W-:Y:S01]  /*6280*/  UIMAD.WIDE.U32 UR10, UR9, UR46, URZ ;  /* 0x0000002e090a72a5 */ /* 0x000fe2000f8e00ff */
[----:B------:R-:W-:Y:S01]  /*6290*/  UMOV UR6, UR7 ;  /* 0x0000000700067c82 */ /* 0x000fe20008000000 */
[----:B------:R-:W-:Y:S01]  /*62a0*/  UMOV UR5, UR13 ;  /* 0x0000000d00057c82 */ /* 0x000fe20008000000 */
[----:B------:R-:W-:Y:S02]  /*62b0*/  @UP2 USHF.R.U32.HI UR4, URZ, UR47, UR6 ;  /* 0x0000002fff042299 */ /* 0x000fe40008011606 */
[----:B------:R-:W-:Y:S02]  /*62c0*/  USHF.R.U32.HI UR5, URZ, UR57, UR5 ;  /* 0x00000039ff057299 */ /* 0x000fe40008011605 */
[----:B------:R-:W-:Y:S02]  /*62d0*/  UIMAD UR4, UR39, UR4, URZ ;  /* 0x00000004270472a4 */ /* 0x000fe4000f8e02ff */
[----:B------:R-:W-:Y:S02]  /*62e0*/  USEL UR5, UR37, UR5, !UP1 ;  /* 0x0000000525057287 */ /* 0x000fe4000c800000 */
[----:B------:R-:W-:Y:S01]  /*62f0*/  UISETP.GE.AND UP0, UPT, UR8, UR4, UPT ;  /* 0x000000040800728c */ /* 0x000fe2000bf06270 */
[----:B------:R-:W-:Y:S01]  /*6300*/  UMOV UR6, UR11 ;  /* 0x0000000b00067c82 */ /* 0x000fe20008000000 */
[----:B------:R-:W-:Y:S02]  /*6310*/  UIMAD.WIDE.U32 UR10, UR8, UR46, URZ ;  /* 0x0000002e080a72a5 */ /* 0x000fe4000f8e00ff */
[----:B------:R-:W-:Y:S04]  /*6320*/  @UP2 USHF.R.U32.HI UR9, URZ, UR47, UR6 ;  /* 0x0000002fff092299 */ /* 0x000fe80008011606 */
[----:B------:R-:W-:Y:S01]  /*6330*/  UIMAD UR6, UR39, UR9, URZ ;  /* 0x00000009270672a4 */ /* 0x000fe2000f8e02ff */
[----:B------:R-:W-:Y:S03]  /*6340*/  UMOV UR4, UR11 ;  /* 0x0000000b00047c82 */ /* 0x000fe60008000000 */
[----:B------:R-:W-:Y:S02]  /*6350*/  UISETP.GE.OR UP0, UPT, UR5, UR6, UP0 ;  /* 0x000000060500728c */ /* 0x000fe40008706670 */
[----:B------:R-:W-:Y:S02]  /*6360*/  USHF.R.U32.HI UR4, URZ, UR47, UR4 ;  /* 0x0000002fff047299 */ /* 0x000fe40008011604 */
[----:B------:R-:W-:Y:S02]  /*6370*/  UIMAD.WIDE.U32 UR6, UR5, UR46, URZ ;  /* 0x0000002e050672a5 */ /* 0x000fe4000f8e00ff */
[----:B------:R-:W-:Y:S02]  /*6380*/  USEL UR11, UR8, UR4, !UP2 ;  /* 0x00000004080b7287 */ /* 0x000fe4000d000000 */
[----:B------:R-:W-:Y:S02]  /*6390*/  UIADD3 UR6, UPT, UPT, -UR5, URZ, URZ ;  /* 0x000000ff05067290 */ /* 0x000fe4000fffe1ff */
[----:B------:R-:W-:Y:S02]  /*63a0*/  UIADD3 UR10, UPT, UPT, -UR11, URZ, URZ ;  /* 0x000000ff0b0a7290 */ /* 0x000fe4000fffe1ff */
[----:B------:R-:W-:Y:S02]  /*63b0*/  UIMAD UR6, UR48, UR6, UR37 ;  /* 0x00000006300672a4 */ /* 0x000fe4000f8e0225 */
[----:B------:R-:W-:Y:S01]  /*63c0*/  UIMAD UR10, UR39, UR10, UR8 ;  /* 0x0000000a270a72a4 */ /* 0x000fe2000f8e0208 */
[----:B------:R-:W-:Y:S01]  /*63d0*/  @!UP0 UMOV UR4, UR7 ;  /* 0x0000000700048c82 */ /* 0x000fe20008000000 */
[----:B------:R-:W-:Y:S02]  /*63e0*/  UIADD3 UR7, UPT, UPT, -UR8, URZ, URZ ;  /* 0x000000ff08077290 */ /* 0x000fe4000fffe1ff */
[----:B------:R-:W-:Y:S04]  /*63f0*/  @!UP0 USHF.R.U32.HI UR4, URZ, UR47, UR4 ;  /* 0x0000002fff048299 */ /* 0x000fe80008011604 */
[----:B------:R-:W-:Y:S04]  /*6400*/  @!UP0 USEL UR4, UR5, UR4, !UP2 ;  /* 0x0000000405048287 */ /* 0x000fe8000d000000 */
[----:B------:R-:W-:Y:S02]  /*6410*/  @!UP0 UIMAD UR9, UR9, UR10, UR4 ;  /* 0x0000000a090982a4 */ /* 0x000fe4000f8e0204 */
[----:B------:R-:W-:Y:S02]  /*6420*/  @!UP0 UIADD3 UR10, UPT, UPT, UR11, -UR4, URZ ;  /* 0x800000040b0a8290 */ /* 0x000fe4000fffe0ff */
[----:B------:R-:W-:Y:S02]  /*6430*/  UIMAD UR4, UR58, UR7, UR36 ;  /* 0x000000073a0472a4 */ /* 0x000fe4000f8e0224 */
[----:B------:R-:W-:Y:S03]  /*6440*/  @!UP0 UIMAD UR8, UR10, UR39, UR5 ;  /* 0x000000270a0882a4 */ /* 0x000fe6000f8e0205 */
[----:B------:R-:W-:Y:S02]  /*6450*/  @!UP0 UMOV UR5, UR9 ;  /* 0x0000000900058c82 */ /* 0x000fe40008000000 */
[----:B------:R-:W-:Y:S02]  /*6460*/  UIMAD UR37, UR5, UR48, UR6 ;  /* 0x00000030052572a4 */ /* 0x000fe4000f8e0206 */
[----:B------:R-:W-:Y:S11]  /*6470*/  UIMAD UR36, UR8, UR58, UR4 ;  /* 0x0000003a082472a4 */ /* 0x000ff6000f8e0204 */
[----:B------:R-:W-:Y:S01]  /*6480*/  @!UPT UIADD3 URZ, UPT, UPT, URZ, URZ, URZ ;  /* 0x000000fffffff290 */ /* 0x000fe2000fffe0ff */
.L_x_160:
[----:B------:R-:W1:Y:S01]  /*6490*/  LDCU UR16, c[0x0][0x388] ;  /* 0x00007100ff1077ac */ /* 0x000e620008000800 */
[----:B------:R-:W-:Y:S01]  /*64a0*/  R2UR UR6, R2 ;  /* 0x00000000020672ca */ /* 0x000fe200000e0000 */
[----:B------:R-:W-:Y:S01]  /*64b0*/  IMAD R2, R36, 0x4, R1 ;  /* 0x0000000424027824 */ /* 0x000fe200078e0201 */
[----:B------:R-:W-:Y:S01]  /*64c0*/  IABS R0, R0 ;  /* 0x0000000000007213 */ /* 0x000fe20000000000 */
[----:B------:R-:W2:Y:S01]  /*64d0*/  LDCU UR11, c[0x0][0x38c] ;  /* 0x00007180ff0b77ac */ /* 0x000ea20008000800 */
[----:B------:R-:W-:Y:S01]  /*64e0*/  @P0 SHF.R.U32.HI R4, RZ, 0x10, R5 ;  /* 0x00000010ff040819 */ /* 0x000fe20000011605 */
[----:B------:R-:W-:Y:S01]  /*64f0*/  BSSY.RECONVERGENT B6, `(.L_x_161) ;  /* 0x0000094000067945 */ /* 0x000fe20003800200 */
[----:B------:R-:W-:Y:S01]  /*6500*/  R2UR UR17, R97 ;  /* 0x00000000611172ca */ /* 0x000fe200000e0000 */
[----:B------:R-:W-:Y:S01]  /*6510*/  USHF.L.U32 UR42, UR28, 0x7, URZ ;  /* 0x000000071c2a7899 */ /* 0x000fe200080006ff */
[----:B------:R-:W5:Y:S01]  /*6520*/  LDL R2, [R2] ;  /* 0x0000000002027983 */ /* 0x000f620000100800 */
[----:B------:R-:W-:Y:S01]  /*6530*/  IMAD.MOV R0, RZ, RZ, -R0 ;  /* 0x000000ffff007224 */ /* 0x000fe200078e0a00 */
[----:B------:R-:W-:Y:S02]  /*6540*/  @P0 R2UR UR17, R4 ;  /* 0x00000000041102ca */ /* 0x000fe400000e0000 */
[----:B------:R-:W-:Y:S01]  /*6550*/  LOP3.LUT P0, RZ, R80, 0x1b0, RZ, 0xc0, !PT ;  /* 0x000001b050ff7812 */ /* 0x000fe2000780c0ff */
[----:B------:R-:W3:Y:S10]  /*6560*/  I2F.RP R10, UR6 ;  /* 0x00000006000a7d06 */ /* 0x000ef40008209400 */
[----:B------:R-:W-:Y:S01]  /*6570*/  IMAD.U32 R97, RZ, RZ, UR17 ;  /* 0x00000011ff617e24 */ /* 0x000fe2000f8e00ff */
[----:B---3--:R-:W3:Y:S01]  /*6580*/  MUFU.RCP R3, R10 ;  /* 0x0000000a00037308 */ /* 0x008ee20000001000 */
[----:B-1----:R-:W-:Y:S02]  /*6590*/  IMAD.U32 R8, RZ, RZ, UR16 ;  /* 0x00000010ff087e24 */ /* 0x002fe4000f8e00ff */
[----:B---3--:R-:W-:Y:S07]  /*65a0*/  VIADD R9, R3, 0xffffffe ;  /* 0x0ffffffe03097836 */ /* 0x008fee0000000000 */
[----:B------:R-:W1:Y:S02]  /*65b0*/  F2I.FTZ.U32.TRUNC.NTZ R3, R9 ;  /* 0x0000000900037305 */ /* 0x000e64000021f000 */
[----:B-1----:R-:W-:Y:S02]  /*65c0*/  R2UR UR5, R3 ;  /* 0x00000000030572ca */ /* 0x002fe400000e0000 */
[----:B------:R-:W-:Y:S01]  /*65d0*/  IABS R3, R8 ;  /* 0x0000000800037213 */ /* 0x000fe20000000000 */
[----:B------:R-:W-:Y:S03]  /*65e0*/  IMAD.U32 R8, RZ, RZ, UR21 ;  /* 0x00000015ff087e24 */ /* 0x000fe6000f8e00ff */
[----:B------:R-:W-:Y:S02]  /*65f0*/  R2UR UR7, R3 ;  /* 0x00000000030772ca */ /* 0x000fe400000e0000 */
[----:B------:R-:W-:Y:S04]  /*6600*/  IABS R8, R8 ;  /* 0x0000000800087213 */ /* 0x000fe80000000000 */
[----:B------:R-:W-:Y:S01]  /*6610*/  R2UR UR9, R8 ;  /* 0x00000000080972ca */ /* 0x000fe200000e0000 */
[----:B------:R-:W-:Y:S04]  /*6620*/  UIADD3 UR4, UPT, UPT, URZ, -UR5, URZ ;  /* 0x80000005ff047290 */ /* 0x000fe8000fffe0ff */
[----:B------:R-:W-:Y:S02]  /*6630*/  UIMAD UR8, UR4, UR6, URZ ;  /* 0x00000006040872a4 */ /* 0x000fe4000f8e02ff */
[----:B------:R-:W1:Y:S01]  /*6640*/  I2F.RP R3, UR7 ;  /* 0x0000000700037d06 */ /* 0x000e620008209400 */
[----:B------:R-:W-:Y:S02]  /*6650*/  UMOV UR4, URZ ;  /* 0x000000ff00047c82 */ /* 0x000fe40008000000 */
[----:B------:R-:W-:Y:S02]  /*6660*/  UIMAD.WIDE.U32 UR4, UR5, UR8, UR4 ;  /* 0x00000008050472a5 */ /* 0x000fe4000f8e0004 */
[----:B------:R-:W-:Y:S05]  /*6670*/  R2UR UR8, R0 ;  /* 0x00000000000872ca */ /* 0x000fea00000e0000 */
[----:B------:R-:W-:Y:S02]  /*6680*/  UMOV UR4, UR5 ;  /* 0x0000000500047c82 */ /* 0x000fe40008000000 */
[----:B------:R-:W-:Y:S01]  /*6690*/  UIMAD.WIDE.U32 UR4, UR4, UR9, URZ ;  /* 0x00000009040472a5 */ /* 0x000fe2000f8e00ff */
[----:B-1----:R-:W1:Y:S06]  /*66a0*/  MUFU.RCP R3, R3 ;  /* 0x0000000300037308 */ /* 0x002e6c0000001000 */
[----:B------:R-:W-:Y:S02]  /*66b0*/  UMOV UR43, UR5 ;  /* 0x00000005002b7c82 */ /* 0x000fe40008000000 */
[----:B------:R-:W-:Y:S04]  /*66c0*/  UIMAD UR4, UR43, UR8, UR9 ;  /* 0x000000082b0472a4 */ /* 0x000fe8000f8e0209 */
[----:B------:R-:W-:Y:S01]  /*66d0*/  UISETP.GT.U32.AND UP0, UPT, UR6, UR4, UPT ;  /* 0x000000040600728c */ /* 0x000fe2000bf04070 */
[----:B-1----:R-:W-:Y:S10]  /*66e0*/  VIADD R8, R3, 0xffffffe ;  /* 0x0ffffffe03087836 */ /* 0x002ff40000000000 */
[----:B------:R-:W-:Y:S01]  /*66f0*/  @!UP0 UIADD3 UR4, UPT, UPT, UR4, -UR6, URZ ;  /* 0x8000000604048290 */ /* 0x000fe2000fffe0ff */
[----:B------:R-:W1:Y:S01]  /*6700*/  F2I.FTZ.U32.TRUNC.NTZ R0, R8 ;  /* 0x0000000800007305 */ /* 0x000e62000021f000 */
[----:B------:R-:W-:Y:S02]  /*6710*/  @!UP0 UIADD3 UR43, UPT, UPT, UR43, 0x1, URZ ;  /* 0x000000012b2b8890 */ /* 0x000fe4000fffe0ff */
[----:B------:R-:W-:Y:S02]  /*6720*/  UISETP.GE.U32.AND UP2, UPT, UR4, UR6, UPT ;  /* 0x000000060400728c */ /* 0x000fe4000bf46070 */
[----:B------:R-:W-:Y:S02]  /*6730*/  ULOP3.LUT UR4, UR21, UR53, URZ, 0x3c, !UPT ;  /* 0x0000003515047292 */ /* 0x000fe4000f8e3cff */
[----:B------:R-:W-:Y:S02]  /*6740*/  UISETP.NE.AND UP0, UPT, UR53, URZ, UPT ;  /* 0x000000ff3500728c */ /* 0x000fe4000bf05270 */
[----:B------:R-:W-:Y:S05]  /*6750*/  UISETP.GE.AND UP1, UPT, UR4, URZ, UPT ;  /* 0x000000ff0400728c */ /* 0x000fea000bf26270 */
[----:B------:R-:W-:Y:S01]  /*6760*/  @UP2 UIADD3 UR43, UPT, UPT, UR43, 0x1, URZ ;  /* 0x000000012b2b2890 */ /* 0x000fe2000fffe0ff */
[----:B-1----:R-:W-:Y:S05]  /*6770*/  R2UR UR5, R0 ;  /* 0x00000000000572ca */ /* 0x002fea00000e0000 */
[----:B------:R-:W-:Y:S02]  /*6780*/  @!UP1 UIADD3 UR43, UPT, UPT, -UR43, URZ, URZ ;  /* 0x000000ff2b2b9290 */ /* 0x000fe4000fffe1ff */
[----:B------:R-:W-:Y:S06]  /*6790*/  @!UP0 ULOP3.LUT UR43, URZ, UR53, URZ, 0x33, !UPT ;  /* 0x00000035ff2b8292 */ /* 0x000fec000f8e33ff */
[----:B------:R-:W-:Y:S01]  /*67a0*/  UIADD3 UR4, UPT, UPT, URZ, -UR5, URZ ;  /* 0x80000005ff047290 */ /* 0x000fe2000fffe0ff */
[----:B------:R-:W-:Y:S03]  /*67b0*/  IMAD.U32 R0, RZ, RZ, UR43 ;  /* 0x0000002bff007e24 */ /* 0x000fe6000f8e00ff */
[----:B------:R-:W-:Y:S02]  /*67c0*/  UIMAD UR6, UR4, UR7, URZ ;  /* 0x00000007040672a4 */ /* 0x000fe4000f8e02ff */
[----:B------:R-:W-:Y:S01]  /*67d0*/  IABS R0, R0 ;  /* 0x0000000000007213 */ /* 0x000fe20000000000 */
[----:B------:R-:W-:Y:S02]  /*67e0*/  UMOV UR4, URZ ;  /* 0x000000ff00047c82 */ /* 0x000fe40008000000 */
[----:B------:R-:W-:Y:S01]  /*67f0*/  UIMAD.WIDE.U32 UR4, UR5, UR6, UR4 ;  /* 0x00000006050472a5 */ /* 0x000fe2000f8e0004 */
[----:B------:R-:W-:Y:S01]  /*6800*/  R2UR UR8, R0 ;  /* 0x00000000000872ca */ /* 0x000fe200000e0000 */
[----:B--2---:R-:W-:Y:S05]  /*6810*/  IMAD.U32 R0, RZ, RZ, UR11 ;  /* 0x0000000bff007e24 */ /* 0x004fea000f8e00ff */
[----:B------:R-:W-:Y:S01]  /*6820*/  UMOV UR4, UR5 ;  /* 0x0000000500047c82 */ /* 0x000fe20008000000 */
[----:B------:R-:W-:Y:S04]  /*6830*/  IABS R9, R0 ;  /* 0x0000000000097213 */ /* 0x000fe80000000000 */
[----:B------:R-:W1:Y:S02]  /*6840*/  I2F.RP R0, R9 ;  /* 0x0000000900007306 */ /* 0x000e640000209400 */
[----:B------:R-:W-:Y:S07]  /*6850*/  UIMAD.WIDE.U32 UR4, UR4, UR8, URZ ;  /* 0x00000008040472a5 */ /* 0x000fee000f8e00ff */
[----:B------:R-:W-:Y:S02]  /*6860*/  UMOV UR44, UR5 ;  /* 0x00000005002c7c82 */ /* 0x000fe40008000000 */
[----:B------:R-:W-:Y:S04]  /*6870*/  UIADD3 UR4, UPT, UPT, -UR44, URZ, URZ ;  /* 0x000000ff2c047290 */ /* 0x000fe8000fffe1ff */
[----:B------:R-:W-:Y:S01]  /*6880*/  UIMAD UR4, UR7, UR4, UR8 ;  /* 0x00000004070472a4 */ /* 0x000fe2000f8e0208 */
[----:B-1----:R-:W1:Y:S03]  /*6890*/  MUFU.RCP R0, R0 ;  /* 0x0000000000007308 */ /* 0x002e660000001000 */
[----:B------:R-:W-:Y:S11]  /*68a0*/  UISETP.GT.U32.AND UP0, UPT, UR7, UR4, UPT ;  /* 0x000000040700728c */ /* 0x000ff6000bf04070 */
[----:B------:R-:W-:Y:S02]  /*68b0*/  @!UP0 UIADD3 UR4, UPT, UPT, UR4, -UR7, URZ ;  /* 0x8000000704048290 */ /* 0x000fe4000fffe0ff */
[----:B------:R-:W-:Y:S01]  /*68c0*/  @!UP0 UIADD3 UR44, UPT, UPT, UR44, 0x1, URZ ;  /* 0x000000012c2c8890 */ /* 0x000fe2000fffe0ff */
[----:B-1----:R-:W-:Y:S01]  /*68d0*/  IADD3 R10, PT, PT, R0, 0xffffffe, RZ ;  /* 0x0ffffffe000a7810 */ /* 0x002fe20007ffe0ff */
[----:B------:R-:W-:Y:S02]  /*68e0*/  UISETP.GE.U32.AND UP1, UPT, UR4, UR7, UPT ;  /* 0x000000070400728c */ /* 0x000fe4000bf26070 */
[----:B------:R-:W-:Y:S01]  /*68f0*/  ULOP3.LUT UR4, UR43, UR16, URZ, 0x3c, !UPT ;  /* 0x000000102b047292 */ /* 0x000fe2000f8e3cff */
[----:B------:R-:W1:Y:S03]  /*6900*/  F2I.FTZ.U32.TRUNC.NTZ R11, R10 ;  /* 0x0000000a000b7305 */ /* 0x000e66000021f000 */
[----:B------:R-:W-:Y:S05]  /*6910*/  UISETP.GE.AND UP0, UPT, UR4, URZ, UPT ;  /* 0x000000ff0400728c */ /* 0x000fea000bf06270 */
[----:B------:R-:W-:Y:S02]  /*6920*/  @UP1 UIADD3 UR44, UPT, UPT, UR44, 0x1, URZ ;  /* 0x000000012c2c1890 */ /* 0x000fe4000fffe0ff */
[----:B------:R-:W-:Y:S04]  /*6930*/  UISETP.NE.AND UP1, UPT, UR16, URZ, UPT ;  /* 0x000000ff1000728c */ /* 0x000fe8000bf25270 */
[----:B------:R-:W-:Y:S01]  /*6940*/  @!UP0 UIADD3 UR44, UPT, UPT, -UR44, URZ, URZ ;  /* 0x000000ff2c2c8290 */ /* 0x000fe2000fffe1ff */
[--C-:B-1----:R-:W-:Y:S02]  /*6950*/  IMAD.MOV R8, RZ, RZ, -R11.reuse ;  /* 0x000000ffff087224 */ /* 0x102fe400078e0a0b */
[----:B------:R-:W-:Y:S02]  /*6960*/  IMAD.MOV.U32 R10, RZ, RZ, RZ ;  /* 0x000000ffff0a7224 */ /* 0x000fe400078e00ff */
[----:B------:R-:W-:Y:S02]  /*6970*/  IMAD R3, R8, R9, RZ ;  /* 0x0000000908037224 */ /* 0x000fe400078e02ff */
[----:B------:R-:W-:Y:S02]  /*6980*/  @!UP1 ULOP3.LUT UR44, URZ, UR16, URZ, 0x33, !UPT ;  /* 0x00000010ff2c9292 */ /* 0x000fe4000f8e33ff */
[----:B------:R-:W-:Y:S01]  /*6990*/  UISETP.NE.AND UP1, UPT, UR38, 0x1, UPT ;  /* 0x000000012600788c */ /* 0x000fe2000bf25270 */
[----:B------:R-:W-:Y:S04]  /*69a0*/  IMAD.HI.U32 R11, R11, R3, R10 ;  /* 0x000000030b0b7227 */ /* 0x000fe800078e000a */
[----:B------:R-:W-:Y:S05]  /*69b0*/  IMAD.U32 R0, RZ, RZ, UR44 ;  /* 0x0000002cff007e24 */ /* 0x000fea000f8e00ff */
[----:B------:R-:W-:Y:S01]  /*69c0*/  IABS R0, R0 ;  /* 0x0000000000007213 */ /* 0x000fe20000000000 */
[----:B------:R-:W1:Y:S04]  /*69d0*/  @!UP1 LDCU.128 UR12, c[0x0][0xc10] ;  /* 0x00018200ff0c97ac */ /* 0x000e680008000c00 */
[----:B------:R-:W-:Y:S01]  /*69e0*/  IMAD.HI.U32 R11, R11, R0, RZ ;  /* 0x000000000b0b7227 */ /* 0x000fe200078e00ff */
[----:B------:R-:W2:Y:S03]  /*69f0*/  @!UP1 LDCU UR10, c[0x0][0xc20] ;  /* 0x00018400ff0a97ac */ /* 0x000ea60008000800 */
[----:B------:R-:W-:Y:S01]  /*6a00*/  IMAD.MOV R3, RZ, RZ, -R11 ;  /* 0x000000ffff037224 */ /* 0x000fe200078e0a0b */
[----:B------:R-:W3:Y:S03]  /*6a10*/  @!UP1 LDCU UR5, c[0x0][0xc0c] ;  /* 0x00018180ff0597ac */ /* 0x000ee60008000800 */
[C---:B------:R-:W-:Y:S01]  /*6a20*/  IMAD R0, R9.reuse, R3, R0 ;  /* 0x0000000309007224 */ /* 0x040fe200078e0200 */
[----:B-1----:R-:W-:Y:S04]  /*6a30*/  UIMAD.WIDE.U32 UR6, UR36, UR15, URZ ;  /* 0x0000000f240672a5 */ /* 0x002fe8000f8e00ff */
[----:B------:R-:W-:Y:S01]  /*6a40*/  ISETP.GT.U32.AND P1, PT, R9, R0, PT ;  /* 0x000000000900720c */ /* 0x000fe20003f24070 */
[----:B------:R-:W-:Y:S02]  /*6a50*/  UIMAD.WIDE.U32 UR8, UR37, UR12, URZ ;  /* 0x0000000c250872a5 */ /* 0x000fe4000f8e00ff */
[----:B------:R-:W-:Y:S02]  /*6a60*/  @!UP1 UISETP.NE.AND UP0, UPT, UR14, 0x1, UPT ;  /* 0x000000010e00988c */ /* 0x000fe4000bf05270 */
[----:B------:R-:W-:Y:S01]  /*6a70*/  ULOP3.LUT UR8, UR44, UR11, URZ, 0x3c, !UPT ;  /* 0x0000000b2c087292 */ /* 0x000fe2000f8e3cff */
[----:B------:R-:W-:Y:S02]  /*6a80*/  @!UP1 UMOV UR6, UR7 ;  /* 0x0000000700069c82 */ /* 0x000fe40008000000 */
[----:B------:R-:W-:Y:S01]  /*6a90*/  @!UP1 UMOV UR4, UR9 ;  /* 0x0000000900049c82 */ /* 0x000fe20008000000 */
[----:B--2---:R-:W-:Y:S02]  /*6aa0*/  @!UP1 USHF.R.U32.HI UR6, URZ, UR10, UR6 ;  /* 0x0000000aff069299 */ /* 0x004fe40008011606 */
[----:B---3--:R-:W-:Y:S02]  /*6ab0*/  @!UP1 UISETP.NE.AND UP2, UPT, UR5, 0x1, UPT ;  /* 0x000000010500988c */ /* 0x008fe4000bf45270 */
[----:B------:R-:W-:Y:S01]  /*6ac0*/  @!UP1 USHF.R.U32.HI UR4, URZ, UR13, UR4 ;  /* 0x0000000dff049299 */ /* 0x000fe20008011604 */
[-C--:B------:R-:W-:Y:S01]  /*6ad0*/  @!P1 IADD3 R0, PT, PT, R0, -R9.reuse, RZ ;  /* 0x8000000900009210 */ /* 0x080fe20007ffe0ff */
[----:B------:R-:W-:Y:S01]  /*6ae0*/  @!UP1 USEL UR6, UR36, UR6, !UP0 ;  /* 0x0000000624069287 */ /* 0x000fe2000c000000 */
[----:B------:R-:W-:Y:S01]  /*6af0*/  @!P1 VIADD R11, R11, 0x1 ;  /* 0x000000010b0b9836 */ /* 0x000fe20000000000 */
[----:B------:R-:W-:Y:S01]  /*6b00*/  @!UP1 USEL UR7, UR37, UR4, !UP2 ;  /* 0x0000000425079287 */ /* 0x000fe2000d000000 */
[----:B------:R-:W-:Y:S01]  /*6b10*/  ISETP.GE.U32.AND P2, PT, R0, R9, PT ;  /* 0x000000090000720c */ /* 0x000fe20003f46070 */
[----:B------:R-:W-:Y:S02]  /*6b20*/  UISETP.GE.AND UP0, UPT, UR8, URZ, UPT ;  /* 0x000000ff0800728c */ /* 0x000fe4000bf06270 */
[----:B------:R-:W-:Y:S02]  /*6b30*/  UISETP.NE.AND UP2, UPT, UR11, URZ, UPT ;  /* 0x000000ff0b00728c */ /* 0x000fe4000bf45270 */
[----:B------:R-:W-:Y:S02]  /*6b40*/  @!UP1 UIADD3 UR4, UPT, UPT, -UR7, UR6, URZ ;  /* 0x0000000607049290 */ /* 0x000fe4000fffe1ff */
[----:B------:R-:W-:Y:S02]  /*6b50*/  @!UP1 UIADD3 UR6, UPT, UPT, UR7, -UR6, URZ ;  /* 0x8000000607069290 */ /* 0x000fe4000fffe0ff */
[----:B------:R-:W-:Y:S02]  /*6b60*/  UIADD3 UR7, UPT, UPT, -UR43, URZ, URZ ;  /* 0x000000ff2b077290 */ /* 0x000fe4000fffe1ff */
[----:B------:R-:W-:Y:S02]  /*6b70*/  @!UP1 UIMAD UR37, UR4, UR5, UR37 ;  /* 0x00000005042592a4 */ /* 0x000fe4000f8e0225 */
[----:B------:R-:W-:Y:S01]  /*6b80*/  UIMAD UR4, UR53, UR7, UR21 ;  /* 0x00000007350472a4 */ /* 0x000fe2000f8e0215 */
[----:B------:R-:W-:Y:S01]  /*6b90*/  @P2 VIADD R11, R11, 0x1 ;  /* 0x000000010b0b2836 */ /* 0x000fe20000000000 */
[----:B------:R-:W-:Y:S02]  /*6ba0*/  @!UP1 UIMAD UR36, UR6, UR14, UR36 ;  /* 0x0000000e062492a4 */ /* 0x000fe4000f8e0224 */
[----:B------:R-:W-:Y:S02]  /*6bb0*/  USHF.L.U32 UR52, UR4, 0x7, URZ ;  /* 0x0000000704347899 */ /* 0x000fe400080006ff */
[----:B------:R-:W-:Y:S01]  /*6bc0*/  UIADD3 UR4, UPT, UPT, -UR44, URZ, URZ ;  /* 0x000000ff2c047290 */ /* 0x000fe2000fffe1ff */
[----:B------:R-:W-:Y:S03]  /*6bd0*/  R2UR UR45, R11 ;  /* 0x000000000b2d72ca */ /* 0x000fe600000e0000 */
[----:B------:R-:W-:Y:S10]  /*6be0*/  UIMAD UR43, UR16, UR4, UR43 ;  /* 0x00000004102b72a4 */ /* 0x000ff4000f8e022b */
[----:B------:R-:W-:Y:S02]  /*6bf0*/  @!UP0 UIADD3 UR45, UPT, UPT, -UR45, URZ, URZ ;  /* 0x000000ff2d2d8290 */ /* 0x000fe4000fffe1ff */
[----:B------:R-:W-:Y:S04]  /*6c00*/  @!UP2 ULOP3.LUT UR45, URZ, UR11, URZ, 0x33, !UPT ;  /* 0x0000000bff2da292 */ /* 0x000fe8000f8e33ff */
[----:B------:R-:W-:Y:S04]  /*6c10*/  UIADD3 UR5, UPT, UPT, -UR45, URZ, URZ ;  /* 0x000000ff2d057290 */ /* 0x000fe8000fffe1ff */
[----:B------:R-:W-:Y:S01]  /*6c20*/  UIMAD UR44, UR11, UR5, UR44 ;  /* 0x000000050b2c72a4 */ /* 0x000fe2000f8e022c */
[----:B------:R-:W-:Y:S11]  /*6c30*/  @!P0 BRA `(.L_x_162) ;  /* 0x00000000007c8947 */ /* 0x000ff60003800000 */
[----:B------:R-:W1:Y:S01]  /*6c40*/  LDCU.64 UR8, c[0x4][0xb8] ;  /* 0x01001700ff0877ac */ /* 0x000e620008000a00 */
[----:B------:R-:W-:Y:S01]  /*6c50*/  MOV R16, 0xc8 ;  /* 0x000000c800107802 */ /* 0x000fe20000000f00 */
[----:B------:R-:W-:Y:S02]  /*6c60*/  HFMA2 R12, -RZ, RZ, 0, 5.9604644775390625e-08 ;  /* 0x00000001ff0c7431 */ /* 0x000fe400000001ff */
[----:B------:R-:W-:Y:S01]  /*6c70*/  IMAD.MOV.U32 R8, RZ, RZ, 0x70 ;  /* 0x00000070ff087424 */ /* 0x000fe200078e00ff */
[----:B------:R2:W3:Y:S01]  /*6c80*/  LDC.64 R14, c[0x4][R16] ;  /* 0x01000000100e7b82 */ /* 0x0004e20000000a00 */
[----:B------:R-:W4:Y:S01]  /*6c90*/  LDCU.64 UR6, c[0x4][0xc0] ;  /* 0x01001800ff0677ac */ /* 0x000f220008000a00 */
[----:B------:R-:W-:Y:S01]  /*6ca0*/  IMAD.MOV.U32 R13, RZ, RZ, RZ ;  /* 0x000000ffff0d7224 */ /* 0x000fe200078e00ff */
[----:B------:R-:W2:Y:S01]  /*6cb0*/  LDCU.64 UR4, c[0x4][0x40] ;  /* 0x01000800ff0477ac */ /* 0x000ea20008000a00 */
[----:B-1----:R-:W-:Y:S01]  /*6cc0*/  MOV R5, UR9 ;  /* 0x0000000900057c02 */ /* 0x002fe20008000f00 */
[----:B------:R-:W-:Y:S01]  /*6cd0*/  IMAD.U32 R4, RZ, RZ, UR8 ;  /* 0x00000008ff047e24 */ /* 0x000fe2000f8e00ff */
[----:B----4-:R-:W-:Y:S01]  /*6ce0*/  MOV R7, UR7 ;  /* 0x0000000700077c02 */ /* 0x010fe20008000f00 */
[----:B------:R-:W-:Y:S01]  /*6cf0*/  IMAD.U32 R6, RZ, RZ, UR6 ;  /* 0x00000006ff067e24 */ /* 0x000fe2000f8e00ff */
[----:B--2---:R-:W-:Y:S01]  /*6d00*/  MOV R11, UR5 ;  /* 0x00000005000b7c02 */ /* 0x004fe20008000f00 */
[----:B------:R-:W-:Y:S02]  /*6d10*/  IMAD.U32 R10, RZ, RZ, UR4 ;  /* 0x00000004ff0a7e24 */ /* 0x000fe4000f8e00ff */
[----:B------:R-:W-:Y:S07]  /*6d20*/  LEPC R20, `(.L_x_163) ;  /* 0x000000001014794e */ /* 0x000fee0000000000 */
[----:B---3-5:R-:W-:Y:S05]  /*6d30*/  CALL.ABS.NOINC R14 ;  /* 0x000000000e007343 */ /* 0x028fea0003c00000 */
.L_x_163:
[----:B------:R-:W1:Y:S01]  /*6d40*/  LDCU.64 UR8, c[0x4][0xb8] ;  /* 0x01001700ff0877ac */ /* 0x000e620008000a00 */
[----:B------:R-:W2:Y:S01]  /*6d50*/  LDC.64 R16, c[0x4][R16] ;  /* 0x0100000010107b82 */ /* 0x000ea20000000a00 */
[----:B------:R-:W-:Y:S02]  /*6d60*/  HFMA2 R12, -RZ, RZ, 0, 5.9604644775390625e-08 ;  /* 0x00000001ff0c7431 */ /* 0x000fe400000001ff */
[----:B------:R-:W-:Y:S02]  /*6d70*/  IMAD.MOV.U32 R8, RZ, RZ, 0x70 ;  /* 0x00000070ff087424 */ /* 0x000fe400078e00ff */
[----:B------:R-:W-:Y:S01]  /*6d80*/  IMAD.MOV.U32 R13, RZ, RZ, RZ ;  /* 0x000000ffff0d7224 */ /* 0x000fe200078e00ff */
[----:B------:R-:W3:Y:S01]  /*6d90*/  LDCU.64 UR6, c[0x4][0xc0] ;  /* 0x01001800ff0677ac */ /* 0x000ee20008000a00 */
[----:B------:R-:W4:Y:S01]  /*6da0*/  LDCU.64 UR4, c[0x4][0x40] ;  /* 0x01000800ff0477ac */ /* 0x000f220008000a00 */
[----:B-1----:R-:W-:Y:S02]  /*6db0*/  MOV R4, UR8 ;  /* 0x0000000800047c02 */ /* 0x002fe40008000f00 */
[----:B------:R-:W-:Y:S02]  /*6dc0*/  MOV R5, UR9 ;  /* 0x0000000900057c02 */ /* 0x000fe40008000f00 */
[----:B---3--:R-:W-:Y:S01]  /*6dd0*/  MOV R7, UR7 ;  /* 0x0000000700077c02 */ /* 0x008fe20008000f00 */
[----:B------:R-:W-:Y:S01]  /*6de0*/  IMAD.U32 R6, RZ, RZ, UR6 ;  /* 0x00000006ff067e24 */ /* 0x000fe2000f8e00ff */
[----:B----4-:R-:W-:Y:S01]  /*6df0*/  MOV R11, UR5 ;  /* 0x00000005000b7c02 */ /* 0x010fe20008000f00 */
[----:B------:R-:W-:Y:S02]  /*6e00*/  IMAD.U32 R10, RZ, RZ, UR4 ;  /* 0x00000004ff0a7e24 */ /* 0x000fe4000f8e00ff */
[----:B------:R-:W-:Y:S07]  /*6e10*/  LEPC R20, `(.L_x_162) ;  /* 0x000000001014794e */ /* 0x000fee0000000000 */
[----:B--2---:R-:W-:Y:S05]  /*6e20*/  CALL.ABS.NOINC R16 ;  /* 0x0000000010007343 */ /* 0x004fea0003c00000 */
.L_x_162:
[----:B------:R-:W-:Y:S05]  /*6e30*/  BSYNC.RECONVERGENT B6 ;  /* 0x0000000000067941 */ /* 0x000fea0003800200 */
.L_x_161:
[----:B------:R-:W-:Y:S02]  /*6e40*/  R2UR UR6, R93 ;  /* 0x000000005d0672ca */ /* 0x000fe400000e0000 */
[----:B------:R-:W-:Y:S02]  /*6e50*/  R2UR UR5, R92 ;  /* 0x000000005c0572ca */ /* 0x000fe400000e0000 */
[----:B------:R-:W-:Y:S02]  /*6e60*/  R2UR UR4, R91 ;  /* 0x000000005b0472ca */ /* 0x000fe400000e0000 */
[----:B------:R-:W-:Y:S02]  /*6e70*/  ISETP.NE.U32.AND P4, PT, R78, RZ, PT ;  /* 0x000000ff4e00720c */ /* 0x000fe40003f85070 */
[----:B------:R-:W-:Y:S02]  /*6e80*/  ISETP.NE.U32.AND P2, PT, RZ, UR60, PT ;  /* 0x0000003cff007c0c */ /* 0x000fe4000bf45070 */
[----:B------:R-:W-:Y:S02]  /*6e90*/  ISETP.NE.AND.EX P4, PT, R79, RZ, PT, P4 ;  /* 0x000000ff4f00720c */ /* 0x000fe40003f85340 */
[----:B------:R-:W-:Y:S01]  /*6ea0*/  ISETP.NE.AND.EX P2, PT, RZ, UR61, PT, P2 ;  /* 0x0000003dff007c0c */ /* 0x000fe2000bf45320 */
[----:B------:R-:W-:Y:S02]  /*6eb0*/  UISETP.NE.AND UP2, UPT, UR6, URZ, UPT ;  /* 0x000000ff0600728c */ /* 0x000fe4000bf45270 */
[----:B------:R-:W-:Y:S04]  /*6ec0*/  UISETP.NE.U32.AND UP0, UPT, UR5, URZ, UPT ;  /* 0x000000ff0500728c */ /* 0x000fe8000bf05070 */
[----:B------:R-:W-:Y:S01]  /*6ed0*/  UISETP.NE.AND.EX UP1, UPT, UR4, URZ, UPT, UP0 ;  /* 0x000000ff0400728c */ /* 0x000fe2000bf25300 */
[----:B------:R-:W-:Y:S01]  /*6ee0*/  PLOP3.LUT P1, PT, PT, PT, UP2, 0x80, 0x8 ;  /* 0x000000000008781c */ /* 0x000fe20003f2f028 */
[----:B------:R-:W-:Y:S03]  /*6ef0*/  UPLOP3.LUT UP0, UPT, UPT, UPT, UPT, 0x40, 0x4 ;  /* 0x000000000004789c */ /* 0x000fe60003f0e870 */
[----:B------:R-:W-:Y:S06]  /*6f00*/  @UP2 UPLOP3.LUT UP0, UPT, UPT, UPT, UP1, 0x80, 0x8 ;  /* 0x000000000008289c */ /* 0x000fec0003f0f010 */
[----:B------:R-:W-:Y:S01]  /*6f10*/  PLOP3.LUT P0, PT, PT, PT, UP0, 0x80, 0x8 ;  /* 0x000000000008781c */ /* 0x000fe20003f0f008 */
[----:B------:R-:W-:Y:S01]  /*6f20*/  @!UPT UIADD3 URZ, UPT, UPT, URZ, URZ, URZ ;  /* 0x000000fffffff290 */ /* 0x000fe2000fffe0ff */
[----:B------:R-:W-:Y:S11]  /*6f30*/  BRA.U !UP1, `(.L_x_164) ;  /* 0x0000000109407547 */ /* 0x000ff6000b800000 */
[----:B------:R-:W-:Y:S01]  /*6f40*/  UISETP.NE.U32.AND UP0, UPT, UR60, URZ, UPT ;  /* 0x000000ff3c00728c */ /* 0x000fe2000bf05070 */
[----:B------:R-:W-:Y:S01]  /*6f50*/  R2UR UR6, R92 ;  /* 0x000000005c0672ca */ /* 0x000fe200000e0000 */
[----:B------:R-:W1:Y:S01]  /*6f60*/  LDCU.64 UR8, c[0x0][0x358] ;  /* 0x00006b00ff0877ac */ /* 0x000e620008000a00 */
[----:B------:R-:W-:Y:S02]  /*6f70*/  HFMA2 R89, -RZ, RZ, 0, 5.9604644775390625e-08 ;  /* 0x00000001ff597431 */ /* 0x000fe400000001ff */
[----:B------:R-:W-:Y:S01]  /*6f80*/  IMAD.MOV.U32 R0, RZ, RZ, 0x1 ;  /* 0x00000001ff007424 */ /* 0x000fe200078e00ff */
[----:B------:R-:W-:Y:S06]  /*6f90*/  UISETP.NE.AND.EX UP0, UPT, UR61, URZ, UPT, UP0 ;  /* 0x000000ff3d00728c */ /* 0x000fec000bf05300 */
[----:B------:R-:W-:Y:S05]  /*6fa0*/  PLOP3.LUT P3, PT, PT, PT, UP0, 0x80, 0x8 ;  /* 0x000000000008781c */ /* 0x000fea0003f6f008 */
[----:B------:R-:W2:Y:S01]  /*6fb0*/  @UP0 LDCU.64 UR4, c[0x0][0x988] ;  /* 0x00013100ff0407ac */ /* 0x000ea20008000a00 */
[----:B------:R-:W-:Y:S07]  /*6fc0*/  @UP0 UIMAD UR6, UR49, UR6, URZ ;  /* 0x00000006310602a4 */ /* 0x000fee000f8e02ff */
[----:B------:R-:W-:Y:S01]  /*6fd0*/  @!P3 PRMT R89, R0, 0x7610, R89 ;  /* 0x000076100059b816 */ /* 0x000fe20000000059 */
[----:B--2---:R-:W-:Y:S06]  /*6fe0*/  @UP0 UIMAD.WIDE UR4, UR6, 0x4, UR4 ;  /* 0x00000004060408a5 */ /* 0x004fec000f8e0204 */
[----:B------:R-:W-:Y:S02]  /*6ff0*/  IMAD.U32 R4, RZ, RZ, UR4 ;  /* 0x00000004ff047e24 */ /* 0x000fe4000f8e00ff */
[----:B------:R-:W-:Y:S03]  /*7000*/  IMAD.U32 R5, RZ, RZ, UR5 ;  /* 0x00000005ff057e24 */ /* 0x000fe6000f8e00ff */
[----:B------:R-:W2:Y:S02]  /*7010*/  @!UP0 LDCU UR4, c[0x0][0x980] ;  /* 0x00013000ff0487ac */ /* 0x000ea40008000800 */
[----:B-1---5:R1:W5:Y:S02]  /*7020*/  @P3 LDG.E R41, desc[UR8][R4.64] ;  /* 0x0000000804293981 */ /* 0x022364000c1e1900 */
[----:B-12---:R-:W-:Y:S02]  /*7030*/  @!P3 MOV R41, UR4 ;  /* 0x000000040029bc02 */ /* 0x006fe40008000f00 */
.L_x_164:
[----:B------:R-:W-:Y:S05]  /*7040*/  @!P4 BRA `(.L_x_165) ;  /* 0x000000000024c947 */ /* 0x000fea0003800000 */
[----:B------:R-:W-:Y:S01]  /*7050*/  ISETP.NE.U32.AND P3, PT, R76, RZ, PT ;  /* 0x000000ff4c00720c */ /* 0x000fe20003f65070 */
[----:B------:R-:W1:Y:S03]  /*7060*/  LDCU.64 UR4, c[0x0][0x358] ;  /* 0x00006b00ff0477ac */ /* 0x000e660008000a00 */
[----:B------:R-:W-:Y:S11]  /*7070*/  ISETP.NE.AND.EX P3, PT, R77, RZ, PT, P3 ;  /* 0x000000ff4d00720c */ /* 0x000ff60003f65330 */
[----:B------:R-:W-:Y:S02]  /*7080*/  @!UPT UIADD3 URZ, UPT, UPT, URZ, URZ, URZ ;  /* 0x000000fffffff290 */ /* 0x000fe4000fffe0ff */
[----:B------:R-:W2:Y:S01]  /*7090*/  @P3 LDC.64 R4, c[0x0][0x9a8] ;  /* 0x00026a00ff043b82 */ /* 0x000ea20000000a00 */
[----:B------:R-:W-:Y:S04]  /*70a0*/  @P3 IMAD R0, R78, UR49, RZ ;  /* 0x000000314e003c24 */ /* 0x000fe8000f8e02ff */
[----:B--2---:R-:W-:Y:S05]  /*70b0*/  @P3 IMAD.WIDE R4, R0, 0x4, R4 ;  /* 0x0000000400043825 */ /* 0x004fea00078e0204 */
[----:B-1---5:R1:W5:Y:S02]  /*70c0*/  @P3 LDG.E R38, desc[UR4][R4.64] ;  /* 0x0000000404263981 */ /* 0x022364000c1e1900 */
[----:B-1----:R-:W2:Y:S02]  /*70d0*/  @!P3 LDC R38, c[0x0][0x9a0] ;  /* 0x00026800ff26bb82 */ /* 0x002ea40000000800 */
.L_x_165:
[----:B-----5:R-:W-:Y:S01]  /*70e0*/  FSETP.NEU.AND P3, PT, R41, RZ, PT ;  /* 0x000000ff2900720b */ /* 0x020fe20003f6d000 */
[----:B------:R-:W-:Y:S01]  /*70f0*/  BSSY B1, `(.L_x_166) ;  /* 0x0000039000017945 */ /* 0x000fe20003800000 */
[----:B------:R-:W-:Y:S01]  /*7100*/  SEL R5, RZ, 0xffffffff, P2 ;  /* 0xffffffffff057807 */ /* 0x000fe20001000000 */
[----:B------:R-:W-:Y:S01]  /*7110*/  IMAD.MOV.U32 R46, RZ, RZ, 0x1 ;  /* 0x00000001ff2e7424 */ /* 0x000fe200078e00ff */
[----:B------:R-:W-:Y:S01]  /*7120*/  @P1 LOP3.LUT P2, RZ, R89, 0xff, RZ, 0xc0, !PT ;  /* 0x000000ff59ff1812 */ /* 0x000fe2000784c0ff */
[----:B------:R-:W-:Y:S01]  /*7130*/  IMAD.IADD R39, R37, 0x1, R2 ;  /* 0x0000000125277824 */ /* 0x000fe200078e0202 */
[----:B------:R-:W-:Y:S01]  /*7140*/  @P1 SEL R0, RZ, 0xffffffff, P3 ;  /* 0xffffffffff001807 */ /* 0x000fe20001800000 */
[----:B------:R-:W-:Y:S01]  /*7150*/  IMAD R99, R87, -0x10, R96 ;  /* 0xfffffff057637824 */ /* 0x000fe200078e0260 */
[----:B------:R-:W-:Y:S01]  /*7160*/  LOP3.LUT R85, R85, 0x1, RZ, 0x3c, !PT ;  /* 0x0000000155557812 */ /* 0x000fe200078e3cff */
[----:B------:R-:W-:Y:S01]  /*7170*/  IMAD.MOV.U32 R47, RZ, RZ, RZ ;  /* 0x000000ffff2f7224 */ /* 0x000fe200078e00ff */
[----:B------:R-:W-:Y:S02]  /*7180*/  @P0 SEL R0, R5, R0, !P2 ;  /* 0x0000000005000207 */ /* 0x000fe40005000000 */
[----:B------:R-:W-:Y:S02]  /*7190*/  CS2R R74, SRZ ;  /* 0x00000000004a7805 */ /* 0x000fe4000001ff00 */
[----:B------:R-:W-:Y:S02]  /*71a0*/  LEA R100, R36, UR50, 0x3 ;  /* 0x0000003224647c11 */ /* 0x000fe4000f8e18ff */
[----:B------:R-:W-:Y:S02]  /*71b0*/  CS2R R72, SRZ ;  /* 0x0000000000487805 */ /* 0x000fe4000001ff00 */
[----:B------:R-:W-:Y:S02]  /*71c0*/  @P1 LOP3.LUT R0, R0, 0x1, RZ, 0xc0, !PT ;  /* 0x0000000100001812 */ /* 0x000fe400078ec0ff */
[----:B------:R-:W-:Y:S02]  /*71d0*/  CS2R R66, SRZ ;  /* 0x0000000000427805 */ /* 0x000fe4000001ff00 */
[----:B------:R-:W-:Y:S02]  /*71e0*/  SHF.L.U32 R3, R84, 0x1f, RZ ;  /* 0x0000001f54037819 */ /* 0x000fe400000006ff */
[----:B------:R-:W-:Y:S02]  /*71f0*/  CS2R R64, SRZ ;  /* 0x0000000000407805 */ /* 0x000fe4000001ff00 */
[----:B------:R-:W-:Y:S02]  /*7200*/  ISETP.NE.U32.OR P5, PT, R0, 0x1, !P1 ;  /* 0x000000010000780c */ /* 0x000fe40004fa5470 */
[----:B------:R-:W-:Y:S02]  /*7210*/  CS2R R58, SRZ ;  /* 0x00000000003a7805 */ /* 0x000fe4000001ff00 */
[----:B------:R-:W-:Y:S02]  /*7220*/  PLOP3.LUT P2, PT, PT, PT, UP1, 0x80, 0x8 ;  /* 0x000000000008781c */ /* 0x000fe40003f4f018 */
[----:B------:R-:W-:Y:S02]  /*7230*/  CS2R R56, SRZ ;  /* 0x0000000000387805 */ /* 0x000fe4000001ff00 */
[----:B------:R-:W-:Y:S02]  /*7240*/  LOP3.LUT P4, R95, R89, 0xff, RZ, 0xc0, !PT ;  /* 0x000000ff595f7812 */ /* 0x000fe4000788c0ff */
[----:B------:R-:W-:Y:S02]  /*7250*/  CS2R R50, SRZ ;  /* 0x0000000000327805 */ /* 0x000fe4000001ff00 */
[----:B------:R-:W-:Y:S02]  /*7260*/  SEL R0, RZ, 0xffffffff, P3 ;  /* 0xffffffffff007807 */ /* 0x000fe40001800000 */
[----:B------:R-:W-:Y:S02]  /*7270*/  CS2R R48, SRZ ;  /* 0x0000000000307805 */ /* 0x000fe4000001ff00 */
[----:B------:R-:W-:Y:S02]  /*7280*/  P2R R98, PR, RZ, 0x20 ;  /* 0x00000020ff627803 */ /* 0x000fe40000000000 */
[----:B------:R-:W-:Y:S02]  /*7290*/  @P5 SHF.L.U32 R4, R85, 0x1f, RZ ;  /* 0x0000001f55045819 */ /* 0x000fe400000006ff */
[----:B------:R-:W-:Y:S02]  /*72a0*/  @P2 SEL R0, R5, R0, !P4 ;  /* 0x0000000005002207 */ /* 0x000fe40006000000 */
[----:B------:R-:W1:Y:S02]  /*72b0*/  @P5 SYNCS.PHASECHK.TRANS64.TRYWAIT P1, [UR50+0x60], R4 ;  /* 0x00006004ff0055a7 */ /* 0x000e640008021132 */
[----:B------:R-:W-:Y:S04]  /*72c0*/  LOP3.LUT R0, R0, 0x1, RZ, 0xc0, !PT ;  /* 0x0000000100007812 */ /* 0x000fe800078ec0ff */
[----:B------:R-:W-:Y:S04]  /*72d0*/  ISETP.NE.U32.AND P2, PT, R0, 0x1, PT ;  /* 0x000000010000780c */ /* 0x000fe80003f45070 */
[----:B------:R-:W-:Y:S01]  /*72e0*/  P2R R60, PR, RZ, 0x4 ;  /* 0x00000004ff3c7803 */ /* 0x000fe20000000000 */
[----:B------:R3:W4:Y:S01]  /*72f0*/  SYNCS.PHASECHK.TRANS64.TRYWAIT P0, [R100+URZ+0xc0], R3 ;  /* 0x0000c003640075a7 */ /* 0x00072200080011ff */
[----:B-1----:R-:W-:Y:S01]  /*7300*/  @P5 SEL R46, RZ, 0x1, !P1 ;  /* 0x00000001ff2e5807 */ /* 0x002fe20004800000 */
[----:B---3--:R-:W-:Y:S06]  /*7310*/  @!P5 BRA `(.L_x_167) ;  /* 0x000000000058d947 */ /* 0x008fec0003800000 */
[----:B------:R-:W-:Y:S01]  /*7320*/  IMAD.MOV.U32 R75, RZ, RZ, RZ ;  /* 0x000000ffff4b7224 */ /* 0x000fe200078e00ff */
[----:B------:R-:W-:Y:S01]  /*7330*/  ISETP.NE.AND P1, PT, R46, RZ, PT ;  /* 0x000000ff2e00720c */ /* 0x000fe20003f25270 */
[----:B------:R-:W-:Y:S01]  /*7340*/  BSSY B0, `(.L_x_168) ;  /* 0x000000c000007945 */ /* 0x000fe20003800000 */
[----:B------:R-:W-:Y:S02]  /*7350*/  CS2R R50, SRZ ;  /* 0x0000000000327805 */ /* 0x000fe4000001ff00 */
[----:B------:R-:W-:Y:S02]  /*7360*/  CS2R R48, SRZ ;  /* 0x0000000000307805 */ /* 0x000fe4000001ff00 */
[----:B------:R-:W-:Y:S02]  /*7370*/  CS2R R58, SRZ ;  /* 0x00000000003a7805 */ /* 0x000fe4000001ff00 */
[----:B------:R-:W-:Y:S02]  /*7380*/  CS2R R56, SRZ ;  /* 0x0000000000387805 */ /* 0x000fe4000001ff00 */
[----:B------:R-:W-:Y:S02]  /*7390*/  CS2R R66, SRZ ;  /* 0x0000000000427805 */ /* 0x000fe4000001ff00 */
[----:B------:R-:W-:Y:S02]  /*73a0*/  CS2R R64, SRZ ;  /* 0x0000000000407805 */ /* 0x000fe4000001ff00 */
[----:B------:R-:W-:Y:S01]  /*73b0*/  CS2R R72, SRZ ;  /* 0x0000000000487805 */ /* 0x000fe2000001ff00 */
[----:B------:R-:W-:Y:S06]  /*73c0*/  @P1 BRA `(.L_x_169) ;  /* 0x00000000000c1947 */ /* 0x000fec0003800000 */
[----:B------:R-:W-:Y:S04]  /*73d0*/  SHF.L.U32 R5, R85, 0x1f, RZ ;  /* 0x0000001f55057819 */ /* 0x000fe800000006ff */
[----:B------:R-:W1:Y:S02]  /*73e0*/  SYNCS.PHASECHK.TRANS64.TRYWAIT P1, [UR50+0x60], R5 ;  /* 0x00006005ff0075a7 */ /* 0x000e640008021132 */
[----:B-1----:R-:W-:Y:S05]  /*73f0*/  @!P1 BRA `(.L_x_170) ;  /* 0x0000003c002c9947 */ /* 0x002fea0003800000 */
.L_x_169:
[----:B------:R-:W-:Y:S05]  /*7400*/  BSYNC B0 ;  /* 0x0000000000007941 */ /* 0x000fea0003800000 */
.L_x_168:
[----:B------:R-:W-:Y:S01]  /*7410*/  ISETP.NE.AND P1, PT, R60, RZ, PT ;  /* 0x000000ff3c00720c */ /* 0x000fe20003f25270 */
[----:B------:R-:W-:Y:S11]  /*7420*/  HFMA2 R47, -RZ, RZ, 0, 5.9604644775390625e-08 ;  /* 0x00000001ff2f7431 */ /* 0x000ff600000001ff */
[----:B------:R-:W-:Y:S01]  /*7430*/  @!UPT UIADD3 URZ, UPT, UPT, URZ, URZ, URZ ;  /* 0x000000fffffff290 */ /* 0x000fe2000fffe0ff */
[----:B------:R3:W1:Y:S04]  /*7440*/  @P1 LDS.128 R48, [R86] ;  /* 0x0000000056301984 */ /* 0x0006680000000c00 */
[----:B------:R3:W1:Y:S04]  /*7450*/  @P1 LDS.128 R56, [R96+0x10] ;  /* 0x0000100060381984 */ /* 0x0006680000000c00 */
[----:B------:R3:W1:Y:S04]  /*7460*/  @P1 LDS.128 R64, [R94+0x20] ;  /* 0x000020005e401984 */ /* 0x0006680000000c00 */
[----:B------:R3:W1:Y:S02]  /*7470*/  @P1 LDS.128 R72, [R99+0x30] ;  /* 0x0000300063481984 */ /* 0x0006640000000c00 */
.L_x_167:
[----:B------:R-:W-:Y:S05]  /*7480*/  BSYNC B1 ;  /* 0x0000000000017941 */ /* 0x000fea0003800000 */
.L_x_166:
[----:B-1----:R-:W-:Y:S04]  /*7490*/  SHF.R.U32.HI R5, RZ, 0x15, R39 ;  /* 0x00000015ff057819 */ /* 0x002fe80000011627 */
[----:B------:R-:W-:Y:S01]  /*74a0*/  LOP3.LUT P1, RZ, R5, 0x3, R90, 0x48, !PT ;  /* 0x0000000305ff7812 */ /* 0x000fe2000782485a */
[----:B------:R-:W-:Y:S01]  /*74b0*/  @!UPT UIADD3 URZ, UPT, UPT, URZ, URZ, URZ ;  /* 0x000000fffffff290 */ /* 0x000fe2000fffe0ff */
[----:B----4-:R-:W-:Y:S11]  /*74c0*/  @P0 BRA `(.L_x_171) ;  /* 0x0000000000080947 */ /* 0x010ff60003800000 */
[----:B------:R-:W1:Y:S02]  /*74d0*/  SYNCS.PHASECHK.TRANS64.TRYWAIT P0, [R100+URZ+0xc0], R3 ;  /* 0x0000c003640075a7 */ /* 0x000e6400080011ff */
[----:B-1----:R-:W-:Y:S05]  /*74e0*/  @!P0 BRA `(.L_x_172) ;  /* 0x0000003c00088947 */ /* 0x002fea0003800000 */
.L_x_171:
[----:B------:R-:W-:Y:S05]  /*74f0*/  @!P1 BRA `(.L_x_173) ;  /* 0x0000000000409947 */ /* 0x000fea0003800000 */
[----:B------:R-:W4:Y:S01]  /*7500*/  LDCU.64 UR8, c[0x4][0xa8] ;  /* 0x01001500ff0877ac */ /* 0x000f220008000a00 */
[----:B-1----:R-:W-:Y:S01]  /*7510*/  MOV R3, 0xc8 ;  /* 0x000000c800037802 */ /* 0x002fe20000000f00 */
[----:B------:R-:W-:Y:S02]  /*7520*/  HFMA2 R12, -RZ, RZ, 0, 5.9604644775390625e-08 ;  /* 0x00000001ff0c7431 */ /* 0x000fe400000001ff */
[----:B------:R-:W-:Y:S02]  /*7530*/  IMAD.MOV.U32 R8, RZ, RZ, 0x192 ;  /* 0x00000192ff087424 */ /* 0x000fe400078e00ff */
[----:B------:R-:W-:Y:S01]  /*7540*/  IMAD.MOV.U32 R13, RZ, RZ, RZ ;  /* 0x000000ffff0d7224 */ /* 0x000fe200078e00ff */
[----:B------:R-:W1:Y:S01]  /*7550*/  LDCU.64 UR6, c[0x4][0xb0] ;  /* 0x01001600ff0677ac */ /* 0x000e620008000a00 */
[----:B------:R-:W2:Y:S01]  /*7560*/  LDC.64 R2, c[0x4][R3] ;  /* 0x0100000003027b82 */ /* 0x000ea20000000a00 */
[----:B------:R-:W5:Y:S01]  /*7570*/  LDCU.64 UR4, c[0x4][0x48] ;  /* 0x01000900ff0477ac */ /* 0x000f620008000a00 */
[----:B----4-:R-:W-:Y:S01]  /*7580*/  MOV R5, UR9 ;  /* 0x0000000900057c02 */ /* 0x010fe20008000f00 */
[----:B------:R-:W-:Y:S01]  /*7590*/  IMAD.U32 R4, RZ, RZ, UR8 ;  /* 0x00000008ff047e24 */ /* 0x000fe2000f8e00ff */
[----:B-1----:R-:W-:Y:S01]  /*75a0*/  MOV R7, UR7 ;  /* 0x0000000700077c02 */ /* 0x002fe20008000f00 */
[----:B------:R-:W-:Y:S01]  /*75b0*/  IMAD.U32 R6, RZ, RZ, UR6 ;  /* 0x00000006ff067e24 */ /* 0x000fe2000f8e00ff */
[----:B-----5:R-:W-:Y:S01]  /*75c0*/  MOV R11, UR5 ;  /* 0x00000005000b7c02 */ /* 0x020fe20008000f00 */
[----:B------:R-:W-:Y:S02]  /*75d0*/  IMAD.U32 R10, RZ, RZ, UR4 ;  /* 0x00000004ff0a7e24 */ /* 0x000fe4000f8e00ff */
[----:B------:R-:W-:Y:S07]  /*75e0*/  LEPC R20, `(.L_x_173) ;  /* 0x000000001014794e */ /* 0x000fee0000000000 */
[----:B--23--:R-:W-:Y:S05]  /*75f0*/  CALL.ABS.NOINC R2 ;  /* 0x0000000002007343 */ /* 0x00cfea0003c00000 */
.L_x_173:
[----:B------:R-:W-:Y:S05]  /*7600*/  WARPSYNC.ALL ;  /* 0x0000000000007948 */ /* 0x000fea0003800000 */
[----:B------:R-:W-:Y:S01]  /*7610*/  R2UR UR4, R39 ;  /* 0x00000000270472ca */ /* 0x000fe200000e0000 */
[--C-:B------:R-:W-:Y:S01]  /*7620*/  HADD2.F32 R40, -RZ, R48.reuse.H0_H0 ;  /* 0x20000030ff287230 */ /* 0x100fe20000004100 */
[----:B------:R-:W-:Y:S01]  /*7630*/  ISETP.NE.AND P0, PT, R88, RZ, PT ;  /* 0x000000ff5800720c */ /* 0x000fe20003f05270 */
[----:B------:R-:W-:Y:S01]  /*7640*/  HADD2.F32 R43, -RZ, R48.H1_H1 ;  /* 0x30000030ff2b7230 */ /* 0x000fe20000004100 */
[----:B------:R-:W-:Y:S01]  /*7650*/  BSSY.RECONVERGENT B0, `(.L_x_174) ;  /* 0x0000086000007945 */ /* 0x000fe20003800200 */
[----:B------:R-:W-:Y:S02]  /*7660*/  HADD2.F32 R42, -RZ, R49.H1_H1 ;  /* 0x30000031ff2a7230 */ /* 0x000fe40000004100 */
[----:B------:R-:W-:Y:S02]  /*7670*/  HADD2.F32 R45, -RZ, R51.H0_H0 ;  /* 0x20000033ff2d7230 */ /* 0x000fe40000004100 */
[----:B------:R-:W-:Y:S04]  /*7680*/  HADD2.F32 R44, -RZ, R75.H1_H1 ;  /* 0x3000004bff2c7230 */ /* 0x000fe80000004100 */
[----:B------:R-:W2:Y:S02]  /*7690*/  LDTM.x32 R4, tmem[UR4] ;  /* 0x00000004000479ee */ /* 0x000ea400082c0000 */
[C---:B--2---:R-:W-:Y:S01]  /*76a0*/  FMUL R0, R38.reuse, R4 ;  /* 0x0000000426007220 */ /* 0x044fe20000400000 */
[C---:B------:R-:W-:Y:S01]  /*76b0*/  FMUL R2, R38.reuse, R5 ;  /* 0x0000000526027220 */ /* 0x040fe20000400000 */
[C---:B-1----:R-:W-:Y:S01]  /*76c0*/  FMUL R3, R38.reuse, R6 ;  /* 0x0000000626037220 */ /* 0x042fe20000400000 */
[C---:B------:R-:W-:Y:S01]  /*76d0*/  FMUL R7, R38.reuse, R7 ;  /* 0x0000000726077220 */ /* 0x040fe20000400000 */
[C---:B------:R-:W-:Y:S01]  /*76e0*/  FFMA R0, R41.reuse, R40, R0 ;  /* 0x0000002829007223 */ /* 0x040fe20000000000 */
[----:B------:R-:W-:Y:S02]  /*76f0*/  HADD2.F32 R40, -RZ, R49.H0_H0 ;  /* 0x20000031ff287230 */ /* 0x000fe40000004100 */
[C---:B------:R-:W-:Y:S01]  /*7700*/  FFMA R2, R41.reuse, R43, R2 ;  /* 0x0000002b29027223 */ /* 0x040fe20000000002 */
[--C-:B------:R-:W-:Y:S02]  /*7710*/  HADD2.F32 R43, -RZ, R50.reuse.H0_H0 ;  /* 0x20000032ff2b7230 */ /* 0x100fe40000004100 */
[C---:B------:R-:W-:Y:S01]  /*7720*/  FMUL R4, R38.reuse, R8 ;  /* 0x0000000826047220 */ /* 0x040fe20000400000 */
[----:B------:R-:W-:Y:S01]  /*7730*/  FMUL R5, R38, R9 ;  /* 0x0000000926057220 */ /* 0x000fe20000400000 */
[C---:B------:R-:W-:Y:S01]  /*7740*/  FFMA R3, R41.reuse, R40, R3 ;  /* 0x0000002829037223 */ /* 0x040fe20000000003 */
[----:B------:R-:W-:Y:S01]  /*7750*/  HADD2.F32 R40, -RZ, R50.H1_H1 ;  /* 0x30000032ff287230 */ /* 0x000fe20000004100 */
[----:B------:R-:W-:Y:S01]  /*7760*/  F2FP.F16.F32.PACK_AB R52, R2, R0 ;  /* 0x000000000234723e */ /* 0x000fe200000000ff */
[C---:B------:R-:W-:Y:S01]  /*7770*/  FFMA R7, R41.reuse, R42, R7 ;  /* 0x0000002a29077223 */ /* 0x040fe20000000007 */
[C---:B------:R-:W-:Y:S01]  /*7780*/  FFMA R4, R41.reuse, R43, R4 ;  /* 0x0000002b29047223 */ /* 0x040fe20000000004 */
[C---:B------:R-:W-:Y:S01]  /*7790*/  FMUL R6, R38.reuse, R10 ;  /* 0x0000000a26067220 */ /* 0x040fe20000400000 */
[----:B------:R-:W-:Y:S02]  /*77a0*/  HADD2.F32 R42, -RZ, R51.H1_H1 ;  /* 0x30000033ff2a7230 */ /* 0x000fe40000004100 */
[----:B------:R-:W-:Y:S01]  /*77b0*/  FFMA R5, R41, R40, R5 ;  /* 0x0000002829057223 */ /* 0x000fe20000000005 */
[----:B------:R-:W-:Y:S01]  /*77c0*/  F2FP.F16.F32.PACK_AB R53, R7, R3 ;  /* 0x000000030735723e */ /* 0x000fe200000000ff */
[----:B------:R-:W-:Y:S01]  /*77d0*/  FFMA R6, R41, R45, R6 ;  /* 0x0000002d29067223 */ /* 0x000fe20000000006 */
[C---:B------:R-:W-:Y:S01]  /*77e0*/  FMUL R11, R38.reuse, R11 ;  /* 0x0000000b260b7220 */ /* 0x040fe20000400000 */
[--C-:B------:R-:W-:Y:S01]  /*77f0*/  HADD2.F32 R40, -RZ, R56.reuse.H0_H0 ;  /* 0x20000038ff287230 */ /* 0x100fe20000004100 */
[----:B------:R-:W-:Y:S01]  /*7800*/  F2FP.F16.F32.PACK_AB R54, R5, R4 ;  /* 0x000000040536723e */ /* 0x000fe200000000ff */
[C---:B------:R-:W-:Y:S01]  /*7810*/  FMUL R8, R38.reuse, R12 ;  /* 0x0000000c26087220 */ /* 0x040fe20000400000 */
[C---:B------:R-:W-:Y:S01]  /*7820*/  FFMA R11, R41.reuse, R42, R11 ;  /* 0x0000002a290b7223 */ /* 0x040fe2000000000b */
[----:B------:R-:W-:Y:S02]  /*7830*/  HADD2.F32 R42, -RZ, R56.H1_H1 ;  /* 0x30000038ff2a7230 */ /* 0x000fe40000004100 */
[C---:B------:R-:W-:Y:S01]  /*7840*/  FMUL R9, R38.reuse, R13 ;  /* 0x0000000d26097220 */ /* 0x040fe20000400000 */
[--C-:B------:R-:W-:Y:S02]  /*7850*/  HADD2.F32 R43, -RZ, R57.reuse.H0_H0 ;  /* 0x20000039ff2b7230 */ /* 0x100fe40000004100 */
[----:B------:R-:W-:Y:S01]  /*7860*/  FFMA R8, R41, R40, R8 ;  /* 0x0000002829087223 */ /* 0x000fe20000000008 */
[----:B------:R-:W-:Y:S01]  /*7870*/  F2FP.F16.F32.PACK_AB R55, R11, R6 ;  /* 0x000000060b37723e */ /* 0x000fe200000000ff */
[----:B------:R-:W-:Y:S01]  /*7880*/  FFMA R9, R41, R42, R9 ;  /* 0x0000002a29097223 */ /* 0x000fe20000000009 */
[C---:B------:R-:W-:Y:S01]  /*7890*/  FMUL R10, R38.reuse, R14 ;  /* 0x0000000e260a7220 */ /* 0x040fe20000400000 */
[----:B------:R-:W-:Y:S02]  /*78a0*/  HADD2.F32 R40, -RZ, R57.H1_H1 ;  /* 0x30000039ff287230 */ /* 0x000fe40000004100 */
[C---:B------:R-:W-:Y:S01]  /*78b0*/  FMUL R15, R38.reuse, R15 ;  /* 0x0000000f260f7220 */ /* 0x040fe20000400000 */
[----:B------:R1:W-:Y:S01]  /*78c0*/  STS.128 [R86], R52 ;  /* 0x0000003456007388 */ /* 0x0003e20000000c00 */
[----:B------:R-:W-:Y:S01]  /*78d0*/  F2FP.F16.F32.PACK_AB R68, R9, R8 ;  /* 0x000000080944723e */ /* 0x000fe200000000ff */
[C---:B------:R-:W-:Y:S01]  /*78e0*/  FFMA R10, R41.reuse, R43, R10 ;  /* 0x0000002b290a7223 */ /* 0x040fe2000000000a */
[--C-:B------:R-:W-:Y:S02]  /*78f0*/  HADD2.F32 R43, -RZ, R58.reuse.H0_H0 ;  /* 0x2000003aff2b7230 */ /* 0x100fe40000004100 */
[----:B------:R-:W-:Y:S01]  /*7900*/  FFMA R15, R41, R40, R15 ;  /* 0x00000028290f7223 */ /* 0x000fe2000000000f */
[C---:B------:R-:W-:Y:S01]  /*7910*/  FMUL R12, R38.reuse, R16 ;  /* 0x00000010260c7220 */ /* 0x040fe20000400000 */
[----:B------:R-:W-:Y:S02]  /*7920*/  HADD2.F32 R42, -RZ, R58.H1_H1 ;  /* 0x3000003aff2a7230 */ /* 0x000fe40000004100 */
[C---:B------:R-:W-:Y:S01]  /*7930*/  FMUL R13, R38.reuse, R17 ;  /* 0x00000011260d7220 */ /* 0x040fe20000400000 */
[--C-:B------:R-:W-:Y:S01]  /*7940*/  HADD2.F32 R45, -RZ, R59.reuse.H0_H0 ;  /* 0x2000003bff2d7230 */ /* 0x100fe20000004100 */
[----:B------:R-:W-:Y:S01]  /*7950*/  F2FP.F16.F32.PACK_AB R69, R15, R10 ;  /* 0x0000000a0f45723e */ /* 0x000fe200000000ff */
[C---:B------:R-:W-:Y:S01]  /*7960*/  FFMA R12, R41.reuse, R43, R12 ;  /* 0x0000002b290c7223 */ /* 0x040fe2000000000c */
[C---:B------:R-:W-:Y:S01]  /*7970*/  FFMA R13, R41.reuse, R42, R13 ;  /* 0x0000002a290d7223 */ /* 0x040fe2000000000d */
[C---:B------:R-:W-:Y:S01]  /*7980*/  FMUL R14, R38.reuse, R18 ;  /* 0x00000012260e7220 */ /* 0x040fe20000400000 */
[----:B------:R-:W-:Y:S02]  /*7990*/  HADD2.F32 R40, -RZ, R59.H1_H1 ;  /* 0x3000003bff287230 */ /* 0x000fe40000004100 */
[C---:B------:R-:W-:Y:S01]  /*79a0*/  FMUL R19, R38.reuse, R19 ;  /* 0x0000001326137220 */ /* 0x040fe20000400000 */
[--C-:B------:R-:W-:Y:S02]  /*79b0*/  HADD2.F32 R43, -RZ, R64.reuse.H0_H0 ;  /* 0x20000040ff2b7230 */ /* 0x100fe40000004100 */
[C---:B------:R-:W-:Y:S01]  /*79c0*/  FFMA R14, R41.reuse, R45, R14 ;  /* 0x0000002d290e7223 */ /* 0x040fe2000000000e */
[C---:B------:R-:W-:Y:S01]  /*79d0*/  FMUL R16, R38.reuse, R20 ;  /* 0x0000001426107220 */ /* 0x040fe20000400000 */
[C---:B------:R-:W-:Y:S01]  /*79e0*/  FFMA R19, R41.reuse, R40, R19 ;  /* 0x0000002829137223 */ /* 0x040fe20000000013 */
[----:B------:R-:W-:Y:S02]  /*79f0*/  HADD2.F32 R40, -RZ, R64.H1_H1 ;  /* 0x30000040ff287230 */ /* 0x000fe40000004100 */
[C---:B------:R-:W-:Y:S01]  /*7a00*/  FMUL R17, R38.reuse, R21 ;  /* 0x0000001526117220 */ /* 0x040fe20000400000 */
[--C-:B------:R-:W-:Y:S02]  /*7a10*/  HADD2.F32 R45, -RZ, R65.reuse.H0_H0 ;  /* 0x20000041ff2d7230 */ /* 0x100fe40000004100 */
[C---:B------:R-:W-:Y:S01]  /*7a20*/  FMUL R18, R38.reuse, R22 ;  /* 0x0000001626127220 */ /* 0x040fe20000400000 */
[----:B------:R-:W-:Y:S02]  /*7a30*/  HADD2.F32 R42, -RZ, R65.H1_H1 ;  /* 0x30000041ff2a7230 */ /* 0x000fe40000004100 */
[C---:B------:R-:W-:Y:S01]  /*7a40*/  FMUL R23, R38.reuse, R23 ;  /* 0x0000001726177220 */ /* 0x040fe20000400000 */
[C---:B------:R-:W-:Y:S01]  /*7a50*/  FFMA R16, R41.reuse, R43, R16 ;  /* 0x0000002b29107223 */ /* 0x040fe20000000010 */
[C---:B------:R-:W-:Y:S01]  /*7a60*/  FFMA R17, R41.reuse, R40, R17 ;  /* 0x0000002829117223 */ /* 0x040fe20000000011 */
[C---:B------:R-:W-:Y:S01]  /*7a70*/  FFMA R18, R41.reuse, R45, R18 ;  /* 0x0000002d29127223 */ /* 0x040fe20000000012 */
[C---:B------:R-:W-:Y:S01]  /*7a80*/  FFMA R23, R41.reuse, R42, R23 ;  /* 0x0000002a29177223 */ /* 0x040fe20000000017 */
[--C-:B------:R-:W-:Y:S02]  /*7a90*/  HADD2.F32 R40, -RZ, R66.reuse.H0_H0 ;  /* 0x20000042ff287230 */ /* 0x100fe40000004100 */
[C---:B------:R-:W-:Y:S01]  /*7aa0*/  FMUL R20, R38.reuse, R24 ;  /* 0x0000001826147220 */ /* 0x040fe20000400000 */
[----:B------:R-:W-:Y:S02]  /*7ab0*/  HADD2.F32 R42, -RZ, R66.H1_H1 ;  /* 0x30000042ff2a7230 */ /* 0x000fe40000004100 */
[C---:B------:R-:W-:Y:S01]  /*7ac0*/  FMUL R21, R38.reuse, R25 ;  /* 0x0000001926157220 */ /* 0x040fe20000400000 */
[--C-:B------:R-:W-:Y:S02]  /*7ad0*/  HADD2.F32 R43, -RZ, R67.reuse.H0_H0 ;  /* 0x20000043ff2b7230 */ /* 0x100fe40000004100 */
[C---:B------:R-:W-:Y:S01]  /*7ae0*/  FMUL R22, R38.reuse, R26 ;  /* 0x0000001a26167220 */ /* 0x040fe20000400000 */
[C---:B------:R-:W-:Y:S01]  /*7af0*/  FFMA R20, R41.reuse, R40, R20 ;  /* 0x0000002829147223 */ /* 0x040fe20000000014 */
[C---:B------:R-:W-:Y:S01]  /*7b00*/  FFMA R21, R41.reuse, R42, R21 ;  /* 0x0000002a29157223 */ /* 0x040fe20000000015 */
[----:B------:R-:W-:Y:S02]  /*7b10*/  HADD2.F32 R40, -RZ, R67.H1_H1 ;  /* 0x30000043ff287230 */ /* 0x000fe40000004100 */
[----:B------:R-:W-:Y:S01]  /*7b20*/  FFMA R22, R41, R43, R22 ;  /* 0x0000002b29167223 */ /* 0x000fe20000000016 */
[C---:B------:R-:W-:Y:S01]  /*7b30*/  FMUL R27, R38.reuse, R27 ;  /* 0x0000001b261b7220 */ /* 0x040fe20000400000 */
[--C-:B------:R-:W-:Y:S02]  /*7b40*/  HADD2.F32 R43, -RZ, R72.reuse.H0_H0 ;  /* 0x20000048ff2b7230 */ /* 0x100fe40000004100 */
[C---:B------:R-:W-:Y:S01]  /*7b50*/  FMUL R24, R38.reuse, R28 ;  /* 0x0000001c26187220 */ /* 0x040fe20000400000 */
[----:B------:R-:W-:Y:S02]  /*7b60*/  HADD2.F32 R42, -RZ, R72.H1_H1 ;  /* 0x30000048ff2a7230 */ /* 0x000fe40000004100 */
[C---:B------:R-:W-:Y:S01]  /*7b70*/  FMUL R25, R38.reuse, R29 ;  /* 0x0000001d26197220 */ /* 0x040fe20000400000 */
[--C-:B------:R-:W-:Y:S01]  /*7b80*/  HADD2.F32 R45, -RZ, R73.reuse.H0_H0 ;  /* 0x20000049ff2d7230 */ /* 0x100fe20000004100 */
[----:B------:R-:W-:Y:S01]  /*7b90*/  F2FP.F16.F32.PACK_AB R70, R13, R12 ;  /* 0x0000000c0d46723e */ /* 0x000fe200000000ff */
[C---:B------:R-:W-:Y:S01]  /*7ba0*/  FMUL R26, R38.reuse, R30 ;  /* 0x0000001e261a7220 */ /* 0x040fe20000400000 */
[----:B------:R-:W-:Y:S01]  /*7bb0*/  F2FP.F16.F32.PACK_AB R71, R19, R14 ;  /* 0x0000000e1347723e */ /* 0x000fe200000000ff */
[C---:B------:R-:W-:Y:S01]  /*7bc0*/  FFMA R27, R41.reuse, R40, R27 ;  /* 0x00000028291b7223 */ /* 0x040fe2000000001b */
[C---:B------:R-:W-:Y:S01]  /*7bd0*/  FFMA R24, R41.reuse, R43, R24 ;  /* 0x0000002b29187223 */ /* 0x040fe20000000018 */
[----:B------:R-:W-:Y:S02]  /*7be0*/  HADD2.F32 R40, -RZ, R73.H1_H1 ;  /* 0x30000049ff287230 */ /* 0x000fe40000004100 */
[C---:B------:R-:W-:Y:S01]  /*7bf0*/  FFMA R25, R41.reuse, R42, R25 ;  /* 0x0000002a29197223 */ /* 0x040fe20000000019 */
[----:B------:R1:W-:Y:S01]  /*7c00*/  STS.128 [R96+0x10], R68 ;  /* 0x0000104460007388 */ /* 0x0003e20000000c00 */
[C---:B------:R-:W-:Y:S01]  /*7c10*/  FMUL R31, R38.reuse, R31 ;  /* 0x0000001f261f7220 */ /* 0x040fe20000400000 */
[--C-:B------:R-:W-:Y:S02]  /*7c20*/  HADD2.F32 R43, -RZ, R74.reuse.H0_H0 ;  /* 0x2000004aff2b7230 */ /* 0x100fe40000004100 */
[C---:B------:R-:W-:Y:S01]  /*7c30*/  FFMA R26, R41.reuse, R45, R26 ;  /* 0x0000002d291a7223 */ /* 0x040fe2000000001a */
[C---:B------:R-:W-:Y:S01]  /*7c40*/  FMUL R28, R38.reuse, R32 ;  /* 0x00000020261c7220 */ /* 0x040fe20000400000 */
[----:B------:R-:W-:Y:S02]  /*7c50*/  HADD2.F32 R42, -RZ, R74.H1_H1 ;  /* 0x3000004aff2a7230 */ /* 0x000fe40000004100 */
[C---:B------:R-:W-:Y:S01]  /*7c60*/  FMUL R29, R38.reuse, R33 ;  /* 0x00000021261d7220 */ /* 0x040fe20000400000 */
[----:B------:R-:W-:Y:S02]  /*7c70*/  HADD2.F32 R45, -RZ, R75.H0_H0 ;  /* 0x2000004bff2d7230 */ /* 0x000fe40000004100 */
[C---:B------:R-:W-:Y:S01]  /*7c80*/  FMUL R30, R38.reuse, R34 ;  /* 0x00000022261e7220 */ /* 0x040fe20000400000 */
[----:B------:R-:W-:Y:S01]  /*7c90*/  FFMA R31, R41, R40, R31 ;  /* 0x00000028291f7223 */ /* 0x000fe2000000001f */
[----:B------:R-:W-:Y:S01]  /*7ca0*/  FMUL R35, R38, R35 ;  /* 0x0000002326237220 */ /* 0x000fe20000400000 */
[----:B------:R-:W-:Y:S01]  /*7cb0*/  F2FP.F16.F32.PACK_AB R104, R17, R16 ;  /* 0x000000101168723e */ /* 0x000fe200000000ff */
[----:B------:R-:W-:Y:S01]  /*7cc0*/  FFMA R28, R41, R43, R28 ;  /* 0x0000002b291c7223 */ /* 0x000fe2000000001c */
[----:B------:R-:W-:Y:S01]  /*7cd0*/  F2FP.F16.F32.PACK_AB R105, R23, R18 ;  /* 0x000000121769723e */ /* 0x000fe200000000ff */
[----:B------:R-:W-:Y:S01]  /*7ce0*/  FFMA R29, R41, R42, R29 ;  /* 0x0000002a291d7223 */ /* 0x000fe2000000001d */
[----:B------:R-:W-:Y:S01]  /*7cf0*/  F2FP.F16.F32.PACK_AB R106, R21, R20 ;  /* 0x00000014156a723e */ /* 0x000fe200000000ff */
[----:B------:R-:W-:Y:S01]  /*7d00*/  FFMA R30, R41, R45, R30 ;  /* 0x0000002d291e7223 */ /* 0x000fe2000000001e */
[----:B------:R-:W-:Y:S01]  /*7d10*/  F2FP.F16.F32.PACK_AB R107, R27, R22 ;  /* 0x000000161b6b723e */ /* 0x000fe200000000ff */
[----:B------:R-:W-:Y:S01]  /*7d20*/  FFMA R35, R41, R44, R35 ;  /* 0x0000002c29237223 */ /* 0x000fe20000000023 */
[----:B------:R-:W-:Y:S02]  /*7d30*/  F2FP.F16.F32.PACK_AB R108, R25, R24 ;  /* 0x00000018196c723e */ /* 0x000fe400000000ff */
[----:B------:R-:W-:Y:S01]  /*7d40*/  F2FP.F16.F32.PACK_AB R109, R31, R26 ;  /* 0x0000001a1f6d723e */ /* 0x000fe200000000ff */
[----:B------:R1:W-:Y:S01]  /*7d50*/  STS.128 [R94+0x20], R104 ;  /* 0x000020685e007388 */ /* 0x0003e20000000c00 */
[----:B------:R-:W-:Y:S02]  /*7d60*/  F2FP.F16.F32.PACK_AB R110, R29, R28 ;  /* 0x0000001c1d6e723e */ /* 0x000fe400000000ff */
[----:B------:R-:W-:Y:S05]  /*7d70*/  F2FP.F16.F32.PACK_AB R111, R35, R30 ;  /* 0x0000001e236f723e */ /* 0x000fea00000000ff */
[----:B------:R1:W-:Y:S01]  /*7d80*/  STS.128 [R99+0x30], R108 ;  /* 0x0000306c63007388 */ /* 0x0003e20000000c00 */
[----:B------:R-:W-:Y:S01]  /*7d90*/  @!PT LDS RZ, [RZ] ;  /* 0x00000000fffff984 */ /* 0x000fe20000000800 */
[----:B------:R-:W-:Y:S01]  /*7da0*/  @!PT LDS RZ, [RZ] ;  /* 0x00000000fffff984 */ /* 0x000fe20000000800 */
[----:B------:R-:W-:Y:S01]  /*7db0*/  @!PT LDS RZ, [RZ] ;  /* 0x00000000fffff984 */ /* 0x000fe20000000800 */
[----:B------:R-:W-:Y:S01]  /*7dc0*/  @!PT LDS RZ, [RZ] ;  /* 0x00000000fffff984 */ /* 0x000fe20000000800 */
[----:B------:R2:W-:Y:S07]  /*7dd0*/  MEMBAR.ALL.CTA ;  /* 0x0000000000007992 */ /* 0x0005ee0000008000 */
[----:B--2---:R-:W2:Y:S02]  /*7de0*/  FENCE.VIEW.ASYNC.S ;  /* 0x00000000000073c6 */ /* 0x004ea40000000000 */
[----:B--2---:R-:W-:Y:S06]  /*7df0*/  BAR.SYNC.DEFER_BLOCKING 0x1, 0x80 ;  /* 0x0042000000007b1d */ /* 0x004fec0000010000 */
[----:B------:R-:W-:Y:S05]  /*7e00*/  @P0 BRA `(.L_x_175) ;  /* 0x0000000000280947 */ /* 0x000fea0003800000 */
[----:B------:R-:W2:Y:S01]  /*7e10*/  LDCU.64 UR6, c[0x0][0x348] ;  /* 0x00006900ff0677ac */ /* 0x000ea20008000a00 */
[----:B------:R-:W-:Y:S01]  /*7e20*/  UIADD3 UR4, UPT, UPT, UR50, 0x200, URZ ;  /* 0x0000020032047890 */ /* 0x000fe2000fffe0ff */
[----:B------:R-:W-:Y:S05]  /*7e30*/  UMOV UR41, UR52 ;  /* 0x0000003400297c82 */ /* 0x000fea0008000000 */
[----:B------:R-:W-:Y:S04]  /*7e40*/  MOV R80, UR4 ;  /* 0x0000000400507c02 */ /* 0x000fe80008000f00 */
[----:B------:R-:W-:Y:S01]  /*7e50*/  R2UR UR40, R80 ;  /* 0x00000000502872ca */ /* 0x000fe200000e0000 */
[----:B--2---:R-:W-:Y:S04]  /*7e60*/  UIADD3 UR4, UP0, UPT, UR6, 0x780, URZ ;  /* 0x0000078006047890 */ /* 0x004fe8000ff1e0ff */
[----:B------:R-:W-:Y:S09]  /*7e70*/  UIADD3.X UR5, UPT, UPT, URZ, UR7, URZ, UP0, !UPT ;  /* 0x00000007ff057290 */ /* 0x000ff200087fe4ff */
[----:B------:R2:W-:Y:S01]  /*7e80*/  UTMASTG.5D [UR40], [UR4] ;  /* 0x00000028040073b5 */ /* 0x0005e20008020000 */
[----:B------:R0:W-:Y:S01]  /*7e90*/  UTMACMDFLUSH ;  /* 0x00000000000079b7 */ /* 0x0001e20000000000 */
[----:B--2---:R-:W-:Y:S04]  /*7ea0*/  DEPBAR.LE SB0, 0x1 ;  /* 0x000080400000791a */ /* 0x004fe80000000000 */
.L_x_175:
[----:B------:R-:W-:Y:S05]  /*7eb0*/  BSYNC.RECONVERGENT B0 ;  /* 0x0000000000007941 */ /* 0x000fea0003800200 */
.L_x_174:
[----:B------:R-:W-:Y:S01]  /*7ec0*/  BAR.SYNC.DEFER_BLOCKING 0x1, 0x80 ;  /* 0x0042000000007b1d */ /* 0x000fe20000010000 */
[----:B------:R-:W-:Y:S01]  /*7ed0*/  ISETP.NE.AND P1, PT, R98, RZ, PT ;  /* 0x000000ff6200720c */ /* 0x000fe20003f25270 */
[----:B------:R-:W-:Y:S01]  /*7ee0*/  UISETP.NE.AND UP0, UPT, UR54, URZ, UPT ;  /* 0x000000ff3600728c */ /* 0x000fe2000bf05270 */
[----:B------:R-:W-:Y:S11]  /*7ef0*/  LEA R3, R47, UR50, 0x3 ;  /* 0x000000322f037c11 */ /* 0x000ff6000f8e18ff */
[----:B------:R-:W-:Y:S01]  /*7f00*/  @P1 SHF.L.U32 R4, R85, 0x1f, RZ ;  /* 0x0000001f55041819 */ /* 0x000fe200000006ff */
[----:B------:R-:W-:Y:S06]  /*7f10*/  BRA.U !UP0, `(.L_x_176) ;  /* 0x0000000108247547 */ /* 0x000fec000b800000 */
[----:B------:R-:W2:Y:S01]  /*7f20*/  S2R R0, SR_CgaCtaId ;  /* 0x0000000000007919 */ /* 0x000ea20000008800 */
[----:B------:R-:W-:Y:S01]  /*7f30*/  IMAD.U32 R2, RZ, RZ, UR51 ;  /* 0x00000033ff027e24 */ /* 0x000fe2000f8e00ff */
[----:B------:R-:W-:Y:S04]  /*7f40*/  UIADD3 UR4, UPT, UPT, UR51, 0x1, URZ ;  /* 0x0000000133047890 */ /* 0x000fe8000fffe0ff */
[----:B------:R-:W-:Y:S01]  /*7f50*/  @P1 LEA R2, R2, UR50, 0x3 ;  /* 0x0000003202021c11 */ /* 0x000fe2000f8e18ff */
[----:B------:R-:W-:Y:S04]  /*7f60*/  UISETP.NE.AND UP0, UPT, UR4, 0x4, UPT ;  /* 0x000000040400788c */ /* 0x000fe8000bf05270 */
[----:B------:R-:W-:Y:S01]  /*7f70*/  @P1 VIADD R5, R2, 0x80 ;  /* 0x0000008002051836 */ /* 0x000fe20000000000 */
[----:B------:R-:W-:Y:S04]  /*7f80*/  USEL UR51, UR4, URZ, UP0 ;  /* 0x000000ff04337287 */ /* 0x000fe80008000000 */
[----:B--2---:R-:W-:Y:S04]  /*7f90*/  @P1 PRMT R0, R0, 0x654, R5 ;  /* 0x0000065400001816 */ /* 0x004fe80000000005 */
[----:B------:R2:W-:Y:S04]  /*7fa0*/  @P1 SYNCS.ARRIVE.TRANS64.RED.A1T0 RZ, [R0+URZ], RZ ;  /* 0x000000ff00ff19a7 */ /* 0x0005e800081004ff */
.L_x_176:
[----:B------:R-:W4:Y:S01]  /*7fb0*/  @P1 SYNCS.PHASECHK.TRANS64.TRYWAIT P0, [R3+URZ+0x60], R4 ;  /* 0x00006004030015a7 */ /* 0x000f2200080011ff */
[----:B------:R-:W-:Y:S01]  /*7fc0*/  BSSY B1, `(.L_x_177) ;  /* 0x0000016000017945 */ /* 0x000fe20003800000 */
[----:B----4-:R-:W-:Y:S03]  /*7fd0*/  @P1 SEL R46, RZ, 0x1, !P0 ;  /* 0x00000001ff2e1807 */ /* 0x010fe60004000000 */
[----:B------:R-:W-:Y:S05]  /*7fe0*/  @!P1 BRA `(.L_x_178) ;  /* 0x00000000004c9947 */ /* 0x000fea0003800000 */
[----:B------:R-:W-:Y:S01]  /*7ff0*/  ISETP.NE.AND P0, PT, R46, RZ, PT ;  /* 0x000000ff2e00720c */ /* 0x000fe20003f05270 */
[----:B------:R-:W-:Y:S01]  /*8000*/  BSSY B0, `(.L_x_179) ;  /* 0x000000b000007945 */ /* 0x000fe20003800000 */
[----:B------:R-:W-:Y:S11]  /*8010*/  ISETP.NE.AND P1, PT, R60, RZ, PT ;  /* 0x000000ff3c00720c */ /* 0x000ff60003f25270 */
[----:B------:R-:W-:Y:S02]  /*8020*/  @!UPT UIADD3 URZ, UPT, UPT, URZ, URZ, URZ ;  /* 0x000000fffffff290 */ /* 0x000fe4000fffe0ff */
[C---:B------:R-:W-:Y:S01]  /*8030*/  @P1 IMAD R6, R47.reuse, 0x2000, R86 ;  /* 0x000020002f061824 */ /* 0x040fe200078e0256 */
[C---:B------:R-:W-:Y:S01]  /*8040*/  @P1 LEA R4, R47.reuse, R94, 0xd ;  /* 0x0000005e2f041211 */ /* 0x040fe200078e68ff */
[C---:B------:R-:W-:Y:S02]  /*8050*/  @P1 IMAD R5, R47.reuse, 0x2000, R96 ;  /* 0x000020002f051824 */ /* 0x040fe400078e0260 */
[----:B------:R-:W-:Y:S01]  /*8060*/  @P1 IMAD R2, R47, 0x2000, R99 ;  /* 0x000020002f021824 */ /* 0x000fe200078e0263 */
[----:B------:R-:W-:Y:S06]  /*8070*/  @P0 BRA `(.L_x_180) ;  /* 0x00000000000c0947 */ /* 0x000fec0003800000 */
[----:B--2---:R-:W-:Y:S04]  /*8080*/  SHF.L.U32 R0, R85, 0x1f, RZ ;  /* 0x0000001f55007819 */ /* 0x004fe800000006ff */
[----:B------:R-:W2:Y:S02]  /*8090*/  SYNCS.PHASECHK.TRANS64.TRYWAIT P0, [R3+URZ+0x60], R0 ;  /* 0x00006000030075a7 */ /* 0x000ea400080011ff */
[----:B--2---:R-:W-:Y:S05]  /*80a0*/  @!P0 BRA `(.L_x_181) ;  /* 0x00000030002c8947 */ /* 0x004fea0003800000 */
.L_x_180:
[----:B------:R-:W-:Y:S05]  /*80b0*/  BSYNC B0 ;  /* 0x0000000000007941 */ /* 0x000fea0003800000 */
.L_x_179:
[----:B------:R-:W-:Y:S02]  /*80c0*/  ISETP.NE.AND P0, PT, R60, RZ, PT ;  /* 0x000000ff3c00720c */ /* 0x000fe40003f05270 */
[----:B------:R-:W-:Y:S11]  /*80d0*/  IADD3 R47, PT, PT, R47, 0x1, RZ ;  /* 0x000000012f2f7810 */ /* 0x000ff60007ffe0ff */
[----:B------:R4:W1:Y:S04]  /*80e0*/  @P0 LDS.128 R48, [R6] ;  /* 0x0000000006300984 */ /* 0x0008680000000c00 */
[----:B------:R4:W1:Y:S04]  /*80f0*/  @P0 LDS.128 R56, [R5+0x10] ;  /* 0x0000100005380984 */ /* 0x0008680000000c00 */
[----:B------:R4:W1:Y:S04]  /*8100*/  @P0 LDS.128 R64, [R4+0x20] ;  /* 0x0000200004400984 */ /* 0x0008680000000c00 */
[----:B------:R4:W1:Y:S02]  /*8110*/  @P0 LDS.128 R72, [R2+0x30] ;  /* 0x0000300002480984 */ /* 0x0008640000000c00 */
.L_x_178:
[----:B------:R-:W-:Y:S05]  /*8120*/  BSYNC B1 ;  /* 0x0000000000017941 */ /* 0x000fea0003800000 */
.L_x_177:
[----:B--2---:R-:W-:Y:S05]  /*8130*/  VIADD R3, R39, 0x20 ;  /* 0x0000002027037836 */ /* 0x004fea0000000000 */
[----:B------:R-:W-:Y:S04]  /*8140*/  SHF.R.U32.HI R3, RZ, 0x15, R3 ;  /* 0x00000015ff037819 */ /* 0x000fe80000011603 */
[----:B------:R-:W-:Y:S11]  /*8150*/  LOP3.LUT P0, RZ, R3, 0x3, R90, 0x48, !PT ;  /* 0x0000000303ff7812 */ /* 0x000ff6000780485a */
[----:B------:R-:W-:Y:S02]  /*8160*/  @!UPT UIADD3 URZ, UPT, UPT, URZ, URZ, URZ ;  /* 0x000000fffffff290 */ /* 0x000fe4000fffe0ff */
[----:B------:R-:W-:Y:S05]  /*8170*/  @!P0 BRA `(.L_x_182) ;  /* 0x0000000000408947 */ /* 0x000fea0003800000 */
[----:B------:R-:W2:Y:S01]  /*8180*/  LDCU.64 UR8, c[0x4][0xa8] ;  /* 0x01001500ff0877ac */ /* 0x000ea20008000a00 */
[----:B------:R-:W-:Y:S01]  /*8190*/  MOV R3, 0xc8 ;  /* 0x000000c800037802 */ /* 0x000fe20000000f00 */
[----:B------:R-:W-:Y:S02]  /*81a0*/  HFMA2 R12, -RZ, RZ, 0, 5.9604644775390625e-08 ;  /* 0x00000001ff0c7431 */ /* 0x000fe400000001ff */
[----:B------:R-:W-:Y:S02]  /*81b0*/  IMAD.MOV.U32 R8, RZ, RZ, 0x192 ;  /* 0x00000192ff087424 */ /* 0x000fe400078e00ff */
[----:B------:R-:W-:Y:S01]  /*81c0*/  IMAD.MOV.U32 R13, RZ, RZ, RZ ;  /* 0x000000ffff0d7224 */ /* 0x000fe200078e00ff */
[----:B------:R-:W5:Y:S01]  /*81d0*/  LDCU.64 UR6, c[0x4][0xb0] ;  /* 0x01001600ff0677ac */ /* 0x000f620008000a00 */
[----:B----4-:R-:W4:Y:S01]  /*81e0*/  LDC.64 R2, c[0x4][R3] ;  /* 0x0100000003027b82 */ /* 0x010f220000000a00 */
[----:B------:R-:W3:Y:S01]  /*81f0*/  LDCU.64 UR4, c[0x4][0x48] ;  /* 0x01000900ff0477ac */ /* 0x000ee20008000a00 */
[----:B--2---:R-:W-:Y:S01]  /*8200*/  MOV R5, UR9 ;  /* 0x0000000900057c02 */ /* 0x004fe20008000f00 */
[----:B------:R-:W-:Y:S01]  /*8210*/  IMAD.U32 R4, RZ, RZ, UR8 ;  /* 0x00000008ff047e24 */ /* 0x000fe2000f8e00ff */
[----:B-----5:R-:W-:Y:S01]  /*8220*/  MOV R7, UR7 ;  /* 0x0000000700077c02 */ /* 0x020fe20008000f00 */
[----:B------:R-:W-:Y:S01]  /*8230*/  IMAD.U32 R6, RZ, RZ, UR6 ;  /* 0x00000006ff067e24 */ /* 0x000fe2000f8e00ff */
[----:B---3--:R-:W-:Y:S01]  /*8240*/  MOV R11, UR5 ;  /* 0x00000005000b7c02 */ /* 0x008fe20008000f00 */
[----:B------:R-:W-:Y:S02]  /*8250*/  IMAD.U32 R10, RZ, RZ, UR4 ;  /* 0x00000004ff0a7e24 */ /* 0x000fe4000f8e00ff */
[----:B------:R-:W-:Y:S07]  /*8260*/  LEPC R20, `(.L_x_182) ;  /* 0x000000001014794e */ /* 0x000fee0000000000 */
[----:B-1--4-:R-:W-:Y:S05]  /*8270*/  CALL.ABS.NOINC R2 ;  /* 0x0000000002007343 */ /* 0x012fea0003c00000 */
.L_x_182:
[----:B------:R-:W-:Y:S05]  /*8280*/  WARPSYNC.ALL ;  /* 0x0000000000007948 */ /* 0x000fea0003800000 */
[----:B------:R-:W-:Y:S01]  /*8290*/  R2UR UR4, R39 ;  /* 0x00000000270472ca */ /* 0x000fe200000e0000 */
[--C-:B-1----:R-:W-:Y:S01]  /*82a0*/  HADD2.F32 R40, -RZ, R48.reuse.H0_H0 ;  /* 0x20000030ff287230 */ /* 0x102fe20000004100 */
[----:B------:R-:W1:Y:S01]  /*82b0*/  S2R R104, SR_CgaCtaId ;  /* 0x0000000000687919 */ /* 0x000e620000008800 */
[----:B------:R-:W-:Y:S01]  /*82c0*/  HADD2.F32 R43, -RZ, R48.H1_H1 ;  /* 0x30000030ff2b7230 */ /* 0x000fe20000004100 */
[----:B------:R-:W-:Y:S01]  /*82d0*/  ISETP.NE.AND P6, PT, R98, RZ, PT ;  /* 0x000000ff6200720c */ /* 0x000fe20003fc5270 */
[----:B------:R-:W-:Y:S01]  /*82e0*/  HADD2.F32 R42, -RZ, R49.H1_H1 ;  /* 0x30000031ff2a7230 */ /* 0x000fe20000004100 */
[----:B------:R-:W-:Y:S01]  /*82f0*/  ISETP.NE.AND P0, PT, R88, RZ, PT ;  /* 0x000000ff5800720c */ /* 0x000fe20003f05270 */
[--C-:B------:R-:W-:Y:S01]  /*8300*/  HADD2.F32 R44, -RZ, R50.reuse.H1_H1 ;  /* 0x30000032ff2c7230 */ /* 0x100fe20000004100 */
[----:B------:R-:W-:Y:S01]  /*8310*/  MOV R61, UR51 ;  /* 0x00000033003d7c02 */ /* 0x000fe20008000f00 */
[----:B------:R-:W-:Y:S01]  /*8320*/  HADD2.F32 R45, -RZ, R59.H0_H0 ;  /* 0x2000003bff2d7230 */ /* 0x000fe20000004100 */
[----:B------:R-:W-:Y:S01]  /*8330*/  BSSY.RECONVERGENT B0, `(.L_x_183) ;  /* 0x0000086000007945 */ /* 0x000fe20003800200 */
[----:B------:R-:W-:Y:S02]  /*8340*/  LEA R62, R47, UR50, 0x3 ;  /* 0x000000322f3e7c11 */ /* 0x000fe4000f8e18ff */
[----:B----4-:R-:W2:Y:S04]  /*8350*/  LDTM.x32 R4, tmem[UR4+0x20] ;  /* 0x00002004000479ee */ /* 0x010ea800082c0000 */
[----:B------:R-:W-:Y:S02]  /*8360*/  @P6 LEA R61, R61, UR50, 0x3 ;  /* 0x000000323d3d6c11 */ /* 0x000fe4000f8e18ff */
[----:B------:R-:W-:Y:S02]  /*8370*/  @P6 SHF.L.U32 R63, R85, 0x1f, RZ ;  /* 0x0000001f553f6819 */ /* 0x000fe400000006ff */
[----:B------:R-:W-:Y:S01]  /*8380*/  @P6 IADD3 R61, PT, PT, R61, 0x80, RZ ;  /* 0x000000803d3d6810 */ /* 0x000fe20007ffe0ff */
[C---:B--2---:R-:W-:Y:S01]  /*8390*/  FMUL R0, R38.reuse, R4 ;  /* 0x0000000426007220 */ /* 0x044fe20000400000 */
[C---:B------:R-:W-:Y:S01]  /*83a0*/  FMUL R2, R38.reuse, R5 ;  /* 0x0000000526027220 */ /* 0x040fe20000400000 */
[C---:B------:R-:W-:Y:S01]  /*83b0*/  FMUL R3, R38.reuse, R6 ;  /* 0x0000000626037220 */ /* 0x040fe20000400000 */
[C---:B------:R-:W-:Y:S01]  /*83c0*/  FMUL R7, R38.reuse, R7 ;  /* 0x0000000726077220 */ /* 0x040fe20000400000 */
[C---:B------:R-:W-:Y:S01]  /*83d0*/  FFMA R0, R41.reuse, R40, R0 ;  /* 0x0000002829007223 */ /* 0x040fe20000000000 */
[----:B------:R-:W-:Y:S02]  /*83e0*/  HADD2.F32 R40, -RZ, R49.H0_H0 ;  /* 0x20000031ff287230 */ /* 0x000fe40000004100 */
[C---:B------:R-:W-:Y:S01]  /*83f0*/  FFMA R2, R41.reuse, R43, R2 ;  /* 0x0000002b29027223 */ /* 0x040fe20000000002 */
[C---:B------:R-:W-:Y:S01]  /*8400*/  FMUL R4, R38.reuse, R8 ;  /* 0x0000000826047220 */ /* 0x040fe20000400000 */
[--C-:B------:R-:W-:Y:S02]  /*8410*/  HADD2.F32 R43, -RZ, R51.reuse.H0_H0 ;  /* 0x20000033ff2b7230 */ /* 0x100fe40000004100 */
[----:B------:R-:W-:Y:S01]  /*8420*/  FMUL R5, R38, R9 ;  /* 0x0000000926057220 */ /* 0x000fe20000400000 */
[C---:B------:R-:W-:Y:S01]  /*8430*/  FFMA R3, R41.reuse, R40, R3 ;  /* 0x0000002829037223 */ /* 0x040fe20000000003 */
[----:B------:R-:W-:Y:S01]  /*8440*/  HADD2.F32 R40, -RZ, R50.H0_H0 ;  /* 0x20000032ff287230 */ /* 0x000fe20000004100 */
[----:B------:R-:W-:Y:S01]  /*8450*/  F2FP.F16.F32.PACK_AB R52, R2, R0 ;  /* 0x000000000234723e */ /* 0x000fe200000000ff */
[C---:B------:R-:W-:Y:S01]  /*8460*/  FFMA R7, R41.reuse, R42, R7 ;  /* 0x0000002a29077223 */ /* 0x040fe20000000007 */
[----:B------:R-:W-:Y:S02]  /*8470*/  HADD2.F32 R42, -RZ, R51.H1_H1 ;  /* 0x30000033ff2a7230 */ /* 0x000fe40000004100 */
[C---:B------:R-:W-:Y:S01]  /*8480*/  FMUL R6, R38.reuse, R10 ;  /* 0x0000000a26067220 */ /* 0x040fe20000400000 */
[C---:B------:R-:W-:Y:S01]  /*8490*/  FFMA R4, R41.reuse, R40, R4 ;  /* 0x0000002829047223 */ /* 0x040fe20000000004 */
        /* <DEDUP_REMOVED lines=17> */
[----:B------:R2:W-:Y:S01]  /*85b0*/  STS.128 [R86+0x2000], R52 ;  /* 0x0020003456007388 */ /* 0x0005e20000000c00 */
[----:B------:R-:W-:Y:S01]  /*85c0*/  F2FP.F16.F32.PACK_AB R68, R9, R8 ;  /* 0x000000080944723e */ /* 0x000fe200000000ff */
[C---:B------:R-:W-:Y:S01]  /*85d0*/  FFMA R10, R41.reuse, R43, R10 ;  /* 0x0000002b290a7223 */ /* 0x040fe2000000000a */
[--C-:B------:R-:W-:Y:S02]  /*85e0*/  HADD2.F32 R43, -RZ, R58.reuse.H0_H0 ;  /* 0x2000003aff2b7230 */ /* 0x100fe40000004100 */
[----:B------:R-:W-:Y:S01]  /*85f0*/  FFMA R15, R41, R40, R15 ;  /* 0x00000028290f7223 */ /* 0x000fe2000000000f */
[C---:B------:R-:W-:Y:S01]  /*8600*/  FMUL R12, R38.reuse, R16 ;  /* 0x00000010260c7220 */ /* 0x040fe20000400000 */
[----:B------:R-:W-:Y:S02]  /*8610*/  HADD2.F32 R42, -RZ, R58.H1_H1 ;  /* 0x3000003aff2a7230 */ /* 0x000fe40000004100 */
[C---:B------:R-:W-:Y:S01]  /*8620*/  FMUL R13, R38.reuse, R17 ;  /* 0x00000011260d7220 */ /* 0x040fe20000400000 */
[C---:B------:R-:W-:Y:S01]  /*8630*/  FMUL R14, R38.reuse, R18 ;  /* 0x00000012260e7220 */ /* 0x040fe20000400000 */
[----:B------:R-:W-:Y:S01]  /*8640*/  F2FP.F16.F32.PACK_AB R69, R15, R10 ;  /* 0x0000000a0f45723e */ /* 0x000fe200000000ff */
[C---:B------:R-:W-:Y:S01]  /*8650*/  FFMA R12, R41.reuse, R43, R12 ;  /* 0x0000002b290c7223 */ /* 0x040fe2000000000c */
[----:B------:R-:W-:Y:S02]  /*8660*/  HADD2.F32 R40, -RZ, R59.H1_H1 ;  /* 0x3000003bff287230 */ /* 0x000fe40000004100 */
[C---:B------:R-:W-:Y:S01]  /*8670*/  FFMA R13, R41.reuse, R42, R13 ;  /* 0x0000002a290d7223 */ /* 0x040fe2000000000d */
[C---:B------:R-:W-:Y:S01]  /*8680*/  FMUL R19, R38.reuse, R19 ;  /* 0x0000001326137220 */ /* 0x040fe20000400000 */
[--C-:B------:R-:W-:Y:S02]  /*8690*/  HADD2.F32 R43, -RZ, R64.reuse.H0_H0 ;  /* 0x20000040ff2b7230 */ /* 0x100fe40000004100 */
[C---:B------:R-:W-:Y:S01]  /*86a0*/  FMUL R16, R38.reuse, R20 ;  /* 0x0000001426107220 */ /* 0x040fe20000400000 */
[----:B------:R-:W-:Y:S02]  /*86b0*/  HADD2.F32 R42, -RZ, R64.H1_H1 ;  /* 0x30000040ff2a7230 */ /* 0x000fe40000004100 */
[C---:B------:R-:W-:Y:S01]  /*86c0*/  FMUL R17, R38.reuse, R21 ;  /* 0x0000001526117220 */ /* 0x040fe20000400000 */
[C---:B------:R-:W-:Y:S01]  /*86d0*/  FFMA R14, R41.reuse, R45, R14 ;  /* 0x0000002d290e7223 */ /* 0x040fe2000000000e */
[C---:B------:R-:W-:Y:S01]  /*86e0*/  FFMA R19, R41.reuse, R40, R19 ;  /* 0x0000002829137223 */ /* 0x040fe20000000013 */
[--C-:B------:R-:W-:Y:S02]  /*86f0*/  HADD2.F32 R45, -RZ, R65.reuse.H0_H0 ;  /* 0x20000041ff2d7230 */ /* 0x100fe40000004100 */
[C---:B------:R-:W-:Y:S01]  /*8700*/  FFMA R16, R41.reuse, R43, R16 ;  /* 0x0000002b29107223 */ /* 0x040fe20000000010 */
[C---:B------:R-:W-:Y:S01]  /*8710*/  FMUL R18, R38.reuse, R22 ;  /* 0x0000001626127220 */ /* 0x040fe20000400000 */
[----:B------:R-:W-:Y:S02]  /*8720*/  HADD2.F32 R40, -RZ, R65.H1_H1 ;  /* 0x30000041ff287230 */ /* 0x000fe40000004100 */
[C---:B------:R-:W-:Y:S01]  /*8730*/  FFMA R17, R41.reuse, R42, R17 ;  /* 0x0000002a29117223 */ /* 0x040fe20000000011 */
[C---:B------:R-:W-:Y:S01]  /*8740*/  FMUL R23, R38.reuse, R23 ;  /* 0x0000001726177220 */ /* 0x040fe20000400000 */
[--C-:B------:R-:W-:Y:S02]  /*8750*/  HADD2.F32 R42, -RZ, R66.reuse.H0_H0 ;  /* 0x20000042ff2a7230 */ /* 0x100fe40000004100 */
[C---:B------:R-:W-:Y:S01]  /*8760*/  FMUL R20, R38.reuse, R24 ;  /* 0x0000001826147220 */ /* 0x040fe20000400000 */
[C---:B------:R-:W-:Y:S01]  /*8770*/  FFMA R18, R41.reuse, R45, R18 ;  /* 0x0000002d29127223 */ /* 0x040fe20000000012 */
        /* <DEDUP_REMOVED lines=11> */
[----:B------:R-:W-:Y:S01]  /*8830*/  FFMA R27, R41, R42, R27 ;  /* 0x0000002a291b7223 */ /* 0x000fe2000000001b */
[C---:B------:R-:W-:Y:S01]  /*8840*/  FMUL R24, R38.reuse, R28 ;  /* 0x0000001c26187220 */ /* 0x040fe20000400000 */
[----:B------:R-:W-:Y:S02]  /*8850*/  HADD2.F32 R42, -RZ, R72.H1_H1 ;  /* 0x30000048ff2a7230 */ /* 0x000fe40000004100 */
[C---:B------:R-:W-:Y:S01]  /*8860*/  FMUL R25, R38.reuse, R29 ;  /* 0x0000001d26197220 */ /* 0x040fe20000400000 */
[--C-:B------:R-:W-:Y:S02]  /*8870*/  HADD2.F32 R43, -RZ, R73.reuse.H0_H0 ;  /* 0x20000049ff2b7230 */ /* 0x100fe40000004100 */
[C---:B------:R-:W-:Y:S01]  /*8880*/  FMUL R26, R38.reuse, R30 ;  /* 0x0000001e261a7220 */ /* 0x040fe20000400000 */
[----:B------:R-:W-:Y:S01]  /*8890*/  F2FP.F16.F32.PACK_AB R70, R13, R12 ;  /* 0x0000000c0d46723e */ /* 0x000fe200000000ff */
[----:B------:R-:W-:Y:S01]  /*88a0*/  FFMA R24, R41, R40, R24 ;  /* 0x0000002829187223 */ /* 0x000fe20000000018 */
[----:B------:R-:W-:Y:S01]  /*88b0*/  F2FP.F16.F32.PACK_AB R71, R19, R14 ;  /* 0x0000000e1347723e */ /* 0x000fe200000000ff */
[C---:B------:R-:W-:Y:S01]  /*88c0*/  FFMA R25, R41.reuse, R42, R25 ;  /* 0x0000002a29197223 */ /* 0x040fe20000000019 */
[C---:B------:R-:W-:Y:S01]  /*88d0*/  FFMA R26, R41.reuse, R43, R26 ;  /* 0x0000002b291a7223 */ /* 0x040fe2000000001a */
[----:B------:R-:W-:Y:S02]  /*88e0*/  HADD2.F32 R40, -RZ, R73.H1_H1 ;  /* 0x30000049ff287230 */ /* 0x000fe40000004100 */
[C---:B------:R-:W-:Y:S01]  /*88f0*/  FMUL R31, R38.reuse, R31 ;  /* 0x0000001f261f7220 */ /* 0x040fe20000400000 */
[----:B------:R4:W-:Y:S01]  /*8900*/  STS.128 [R96+0x2010], R68 ;  /* 0x0020104460007388 */ /* 0x0009e20000000c00 */
[--C-:B------:R-:W-:Y:S02]  /*8910*/  HADD2.F32 R43, -RZ, R74.reuse.H0_H0 ;  /* 0x2000004aff2b7230 */ /* 0x100fe40000004100 */
[C---:B------:R-:W-:Y:S01]  /*8920*/  FMUL R28, R38.reuse, R32 ;  /* 0x00000020261c7220 */ /* 0x040fe20000400000 */
[----:B------:R-:W-:Y:S02]  /*8930*/  HADD2.F32 R42, -RZ, R74.H1_H1 ;  /* 0x3000004aff2a7230 */ /* 0x000fe40000004100 */
[C---:B------:R-:W-:Y:S01]  /*8940*/  FMUL R29, R38.reuse, R33 ;  /* 0x00000021261d7220 */ /* 0x040fe20000400000 */
[--C-:B------:R-:W-:Y:S02]  /*8950*/  HADD2.F32 R45, -RZ, R75.reuse.H0_H0 ;  /* 0x2000004bff2d7230 */ /* 0x100fe40000004100 */
[C---:B------:R-:W-:Y:S01]  /*8960*/  FMUL R30, R38.reuse, R34 ;  /* 0x00000022261e7220 */ /* 0x040fe20000400000 */
[----:B------:R-:W-:Y:S02]  /*8970*/  HADD2.F32 R44, -RZ, R75.H1_H1 ;  /* 0x3000004bff2c7230 */ /* 0x000fe40000004100 */
[----:B------:R-:W-:Y:S01]  /*8980*/  FFMA R31, R41, R40, R31 ;  /* 0x00000028291f7223 */ /* 0x000fe2000000001f */
[----:B------:R-:W-:Y:S01]  /*8990*/  FMUL R35, R38, R35 ;  /* 0x0000002326237220 */ /* 0x000fe20000400000 */
[----:B--2---:R-:W-:Y:S01]  /*89a0*/  F2FP.F16.F32.PACK_AB R52, R17, R16 ;  /* 0x000000101134723e */ /* 0x004fe200000000ff */
        /* <DEDUP_REMOVED lines=11> */
[----:B------:R-:W-:Y:S02]  /*8a60*/  F2FP.F16.F32.PACK_AB R111, R35, R30 ;  /* 0x0000001e236f723e */ /* 0x000fe400000000ff */
[----:B-1----:R-:W-:Y:S03]  /*8a70*/  @P6 PRMT R61, R104, 0x654, R61 ;  /* 0x00000654683d6816 */ /* 0x002fe6000000003d */
[----:B------:R4:W-:Y:S01]  /*8a80*/  STS.128 [R99+0x2030], R108 ;  /* 0x0020306c63007388 */ /* 0x0009e20000000c00 */
[----:B------:R-:W-:Y:S01]  /*8a90*/  @!PT LDS RZ, [RZ] ;  /* 0x00000000fffff984 */ /* 0x000fe20000000800 */
[----:B------:R-:W-:Y:S01]  /*8aa0*/  @!PT LDS RZ, [RZ] ;  /* 0x00000000fffff984 */ /* 0x000fe20000000800 */
[----:B------:R-:W-:Y:S01]  /*8ab0*/  @!PT LDS RZ, [RZ] ;  /* 0x00000000fffff984 */ /* 0x000fe20000000800 */
[----:B------:R-:W-:Y:S01]  /*8ac0*/  @!PT LDS RZ, [RZ] ;  /* 0x00000000fffff984 */ /* 0x000fe20000000800 */
[----:B------:R1:W-:Y:S07]  /*8ad0*/  MEMBAR.ALL.CTA ;  /* 0x0000000000007992 */ /* 0x0003ee0000008000 */
[----:B-1----:R-:W1:Y:S02]  /*8ae0*/  FENCE.VIEW.ASYNC.S ;  /* 0x00000000000073c6 */ /* 0x002e640000000000 */
[----:B-1----:R-:W-:Y:S06]  /*8af0*/  BAR.SYNC.DEFER_BLOCKING 0x1, 0x80 ;  /* 0x0042000000007b1d */ /* 0x002fec0000010000 */
[----:B------:R-:W-:Y:S05]  /*8b00*/  @P0 BRA `(.L_x_184) ;  /* 0x0000000000200947 */ /* 0x000fea0003800000 */
[----:B------:R-:W1:Y:S01]  /*8b10*/  LDCU.64 UR6, c[0x0][0x348] ;  /* 0x00006900ff0677ac */ /* 0x000e620008000a00 */
[----:B------:R-:W-:Y:S02]  /*8b20*/  UIADD3 UR40, UPT, UPT, UR50, 0x2200, URZ ;  /* 0x0000220032287890 */ /* 0x000fe4000fffe0ff */
[----:B------:R-:W-:Y:S02]  /*8b30*/  UIADD3 UR41, UPT, UPT, UR52, 0x20, URZ ;  /* 0x0000002034297890 */ /* 0x000fe4000fffe0ff */
[----:B-1----:R-:W-:Y:S04]  /*8b40*/  UIADD3 UR4, UP0, UPT, UR6, 0x780, URZ ;  /* 0x0000078006047890 */ /* 0x002fe8000ff1e0ff */
[----:B------:R-:W-:Y:S09]  /*8b50*/  UIADD3.X UR5, UPT, UPT, URZ, UR7, URZ, UP0, !UPT ;  /* 0x00000007ff057290 */ /* 0x000ff200087fe4ff */
[----:B------:R1:W-:Y:S01]  /*8b60*/  UTMASTG.5D [UR40], [UR4] ;  /* 0x00000028040073b5 */ /* 0x0003e20008020000 */
[----:B------:R0:W-:Y:S01]  /*8b70*/  UTMACMDFLUSH ;  /* 0x00000000000079b7 */ /* 0x0001e20000000000 */
[----:B-1----:R-:W-:Y:S04]  /*8b80*/  DEPBAR.LE SB0, 0x1 ;  /* 0x000080400000791a */ /* 0x002fe80000000000 */
.L_x_184:
[----:B------:R-:W-:Y:S05]  /*8b90*/  BSYNC.RECONVERGENT B0 ;  /* 0x0000000000007941 */ /* 0x000fea0003800200 */
.L_x_183:
[----:B------:R-:W-:Y:S01]  /*8ba0*/  BAR.SYNC.DEFER_BLOCKING 0x1, 0x80 ;  /* 0x0042000000007b1d */ /* 0x000fe20000010000 */
[----:B------:R-:W-:Y:S04]  /*8bb0*/  UIADD3 UR4, UPT, UPT, UR51, 0x1, URZ ;  /* 0x0000000133047890 */ /* 0x000fe8000fffe0ff */
[----:B------:R-:W-:Y:S04]  /*8bc0*/  UISETP.NE.AND UP0, UPT, UR4, 0x4, UPT ;  /* 0x000000040400788c */ /* 0x000fe8000bf05270 */
[----:B------:R-:W-:Y:S01]  /*8bd0*/  USEL UR49, UR4, URZ, UP0 ;  /* 0x000000ff04317287 */ /* 0x000fe20008000000 */
[----:B------:R1:W-:Y:S01]  /*8be0*/  @P6 SYNCS.ARRIVE.TRANS64.RED.A1T0 RZ, [R61+URZ], RZ ;  /* 0x000000ff3dff69a7 */ /* 0x0003e200081004ff */
[----:B------:R-:W-:Y:S01]  /*8bf0*/  BSSY B1, `(.L_x_185) ;  /* 0x0000017000017945 */ /* 0x000fe20003800000 */
[----:B------:R-:W2:Y:S02]  /*8c00*/  @P6 SYNCS.PHASECHK.TRANS64.TRYWAIT P0, [R62+URZ+0x60], R63 ;  /* 0x0000603f3e0065a7 */ /* 0x000ea400080011ff */
[----:B--2---:R-:W-:Y:S01]  /*8c10*/  @P6 SEL R46, RZ, 0x1, !P0 ;  /* 0x00000001ff2e6807 */ /* 0x004fe20004000000 */
[----:B-1----:R-:W-:Y:S06]  /*8c20*/  @!P6 BRA `(.L_x_186) ;  /* 0x00000000004ce947 */ /* 0x002fec0003800000 */
        /* <DEDUP_REMOVED lines=9> */
[----:B------:R-:W-:Y:S04]  /*8cc0*/  SHF.L.U32 R5, R85, 0x1f, RZ ;  /* 0x0000001f55057819 */ /* 0x000fe800000006ff */
[----:B------:R-:W1:Y:S02]  /*8cd0*/  SYNCS.PHASECHK.TRANS64.TRYWAIT P0, [R62+URZ+0x60], R5 ;  /* 0x000060053e0075a7 */ /* 0x000e6400080011ff */
[----:B-1----:R-:W-:Y:S05]  /*8ce0*/  @!P0 BRA `(.L_x_189) ;  /* 0x0000002400308947 */ /* 0x002fea0003800000 */
.L_x_188:
[----:B------:R-:W-:Y:S05]  /*8cf0*/  BSYNC B0 ;  /* 0x0000000000007941 */ /* 0x000fea0003800000 */
.L_x_187:
[----:B------:R-:W-:Y:S02]  /*8d00*/  ISETP.NE.AND P0, PT, R60, RZ, PT ;  /* 0x000000ff3c00720c */ /* 0x000fe40003f05270 */
[----:B------:R-:W-:Y:S11]  /*8d10*/  IADD3 R47, PT, PT, R47, 0x1, RZ ;  /* 0x000000012f2f7810 */ /* 0x000ff60007ffe0ff */
[----:B------:R2:W1:Y:S04]  /*8d20*/  @P0 LDS.128 R48, [R4] ;  /* 0x0000000004300984 */ /* 0x0004680000000c00 */
[----:B------:R2:W1:Y:S04]  /*8d30*/  @P0 LDS.128 R56, [R3+0x10] ;  /* 0x0000100003380984 */ /* 0x0004680000000c00 */
[----:B------:R2:W1:Y:S04]  /*8d40*/  @P0 LDS.128 R64, [R2+0x20] ;  /* 0x0000200002400984 */ /* 0x0004680000000c00 */
[----:B------:R2:W1:Y:S02]  /*8d50*/  @P0 LDS.128 R72, [R0+0x30] ;  /* 0x0000300000480984 */ /* 0x0004640000000c00 */
.L_x_186:
[----:B------:R-:W-:Y:S05]  /*8d60*/  BSYNC B1 ;  /* 0x0000000000017941 */ /* 0x000fea0003800000 */
.L_x_185:
[----:B--2---:R-:W-:Y:S05]  /*8d70*/  VIADD R3, R39, 0x40 ;  /* 0x0000004027037836 */ /* 0x004fea0000000000 */
[----:B------:R-:W-:Y:S04]  /*8d80*/  SHF.R.U32.HI R3, RZ, 0x15, R3 ;  /* 0x00000015ff037819 */ /* 0x000fe80000011603 */
[----:B------:R-:W-:Y:S11]  /*8d90*/  LOP3.LUT P0, RZ, R3, 0x3, R90, 0x48, !PT ;  /* 0x0000000303ff7812 */ /* 0x000ff6000780485a */
[----:B------:R-:W-:Y:S02]  /*8da0*/  @!UPT UIADD3 URZ, UPT, UPT, URZ, URZ, URZ ;  /* 0x000000fffffff290 */ /* 0x000fe4000fffe0ff */
[----:B------:R-:W-:Y:S05]  /*8db0*/  @!P0 BRA `(.L_x_190) ;  /* 0x0000000000408947 */ /* 0x000fea0003800000 */
[----:B------:R-:W1:Y:S01]  /*8dc0*/  LDCU.64 UR8, c[0x4][0xa8] ;  /* 0x01001500ff0877ac */ /* 0x000e620008000a00 */
[----:B------:R-:W-:Y:S01]  /*8dd0*/  MOV R3, 0xc8 ;  /* 0x000000c800037802 */ /* 0x000fe20000000f00 */
[----:B------:R-:W-:Y:S02]  /*8de0*/  HFMA2 R12, -RZ, RZ, 0, 5.9604644775390625e-08 ;  /* 0x00000001ff0c7431 */ /* 0x000fe400000001ff */
[----:B------:R-:W-:Y:S02]  /*8df0*/  IMAD.MOV.U32 R8, RZ, RZ, 0x192 ;  /* 0x00000192ff087424 */ /* 0x000fe400078e00ff */
[----:B------:R-:W-:Y:S01]  /*8e00*/  IMAD.MOV.U32 R13, RZ, RZ, RZ ;  /* 0x000000ffff0d7224 */ /* 0x000fe200078e00ff */
[----:B------:R-:W2:Y:S01]  /*8e10*/  LDCU.64 UR6, c[0x4][0xb0] ;  /* 0x01001600ff0677ac */ /* 0x000ea20008000a00 */
[----:B------:R-:W3:Y:S01]  /*8e20*/  LDC.64 R2, c[0x4][R3] ;  /* 0x0100000003027b82 */ /* 0x000ee20000000a00 */
[----:B------:R-:W5:Y:S01]  /*8e30*/  LDCU.64 UR4, c[0x4][0x48] ;  /* 0x01000900ff0477ac */ /* 0x000f620008000a00 */
[----:B-1----:R-:W-:Y:S01]  /*8e40*/  MOV R5, UR9 ;  /* 0x0000000900057c02 */ /* 0x002fe20008000f00 */
[----:B------:R-:W-:Y:S01]  /*8e50*/  IMAD.U32 R4, RZ, RZ, UR8 ;  /* 0x00000008ff047e24 */ /* 0x000fe2000f8e00ff */
[----:B--2---:R-:W-:Y:S01]  /*8e60*/  MOV R7, UR7 ;  /* 0x0000000700077c02 */ /* 0x004fe20008000f00 */
[----:B------:R-:W-:Y:S01]  /*8e70*/  IMAD.U32 R6, RZ, RZ, UR6 ;  /* 0x00000006ff067e24 */ /* 0x000fe2000f8e00ff */
[----:B-----5:R-:W-:Y:S01]  /*8e80*/  MOV R11, UR5 ;  /* 0x00000005000b7c02 */ /* 0x020fe20008000f00 */
[----:B------:R-:W-:Y:S02]  /*8e90*/  IMAD.U32 R10, RZ, RZ, UR4 ;  /* 0x00000004ff0a7e24 */ /* 0x000fe4000f8e00ff */
[----:B------:R-:W-:Y:S07]  /*8ea0*/  LEPC R20, `(.L_x_190) ;  /* 0x000000001014794e */ /* 0x000fee0000000000 */
[----:B---34-:R-:W-:Y:S05]  /*8eb0*/  CALL.ABS.NOINC R2 ;  /* 0x0000000002007343 */ /* 0x018fea0003c00000 */
.L_x_190:
[----:B------:R-:W-:Y:S05]  /*8ec0*/  WARPSYNC.ALL ;  /* 0x0000000000007948 */ /* 0x000fea0003800000 */
[----:B------:R-:W-:Y:S01]  /*8ed0*/  R2UR UR4, R39 ;  /* 0x00000000270472ca */ /* 0x000fe200000e0000 */
[--C-:B-1----:R-:W-:Y:S01]  /*8ee0*/  HADD2.F32 R40, -RZ, R48.reuse.H0_H0 ;  /* 0x20000030ff287230 */ /* 0x102fe20000004100 */
[----:B------:R-:W-:Y:S01]  /*8ef0*/  ISETP.NE.AND P6, PT, R98, RZ, PT ;  /* 0x000000ff6200720c */ /* 0x000fe20003fc5270 */
[----:B------:R-:W-:Y:S01]  /*8f00*/  HADD2.F32 R43, -RZ, R48.H1_H1 ;  /* 0x30000030ff2b7230 */ /* 0x000fe20000004100 */
[----:B------:R-:W-:Y:S01]  /*8f10*/  ISETP.NE.AND P0, PT, R88, RZ, PT ;  /* 0x000000ff5800720c */ /* 0x000fe20003f05270 */
[----:B------:R-:W-:Y:S01]  /*8f20*/  HADD2.F32 R42, -RZ, R49.H0_H0 ;  /* 0x20000031ff2a7230 */ /* 0x000fe20000004100 */
[----:B------:R-:W-:Y:S01]  /*8f30*/  MOV R61, UR49 ;  /* 0x00000031003d7c02 */ /* 0x000fe20008000f00 */
[--C-:B------:R-:W-:Y:S01]  /*8f40*/  HADD2.F32 R45, -RZ, R51.reuse.H0_H0 ;  /* 0x20000033ff2d7230 */ /* 0x100fe20000004100 */
[----:B------:R-:W-:Y:S01]  /*8f50*/  BSSY.RECONVERGENT B0, `(.L_x_191) ;  /* 0x0000087000007945 */ /* 0x000fe20003800200 */
[----:B------:R-:W-:Y:S01]  /*8f60*/  HADD2.F32 R44, -RZ, R51.H1_H1 ;  /* 0x30000033ff2c7230 */ /* 0x000fe20000004100 */
[----:B------:R-:W-:Y:S03]  /*8f70*/  LEA R62, R47, UR50, 0x3 ;  /* 0x000000322f3e7c11 */ /* 0x000fe6000f8e18ff */
[----:B------:R-:W1:Y:S02]  /*8f80*/  LDTM.x32 R4, tmem[UR4+0x40] ;  /* 0x00004004000479ee */ /* 0x000e6400082c0000 */
[----:B------:R-:W-:Y:S02]  /*8f90*/  @P6 LEA R61, R61, UR50, 0x3 ;  /* 0x000000323d3d6c11 */ /* 0x000fe4000f8e18ff */
[----:B------:R-:W-:Y:S02]  /*8fa0*/  @P6 SHF.L.U32 R63, R85, 0x1f, RZ ;  /* 0x0000001f553f6819 */ /* 0x000fe400000006ff */
[----:B------:R-:W-:Y:S04]  /*8fb0*/  @P6 IADD3 R61, PT, PT, R61, 0x80, RZ ;  /* 0x000000803d3d6810 */ /* 0x000fe80007ffe0ff */
[----:B------:R-:W-:Y:S01]  /*8fc0*/  @P6 PRMT R61, R104, 0x654, R61 ;  /* 0x00000654683d6816 */ /* 0x000fe2000000003d */
[C---:B-1----:R-:W-:Y:S01]  /*8fd0*/  FMUL R0, R38.reuse, R4 ;  /* 0x0000000426007220 */ /* 0x042fe20000400000 */
[C---:B------:R-:W-:Y:S01]  /*8fe0*/  FMUL R2, R38.reuse, R5 ;  /* 0x0000000526027220 */ /* 0x040fe20000400000 */
[C---:B------:R-:W-:Y:S01]  /*8ff0*/  FMUL R3, R38.reuse, R6 ;  /* 0x0000000626037220 */ /* 0x040fe20000400000 */
[C---:B------:R-:W-:Y:S01]  /*9000*/  FMUL R7, R38.reuse, R7 ;  /* 0x0000000726077220 */ /* 0x040fe20000400000 */
[C---:B------:R-:W-:Y:S01]  /*9010*/  FFMA R0, R41.reuse, R40, R0 ;  /* 0x0000002829007223 */ /* 0x040fe20000000000 */
[----:B------:R-:W-:Y:S02]  /*9020*/  HADD2.F32 R40, -RZ, R49.H1_H1 ;  /* 0x30000031ff287230 */ /* 0x000fe40000004100 */
[C---:B------:R-:W-:Y:S01]  /*9030*/  FFMA R2, R41.reuse, R43, R2 ;  /* 0x0000002b29027223 */ /* 0x040fe20000000002 */
[C---:B------:R-:W-:Y:S01]  /*9040*/  FFMA R3, R41.reuse, R42, R3 ;  /* 0x0000002a29037223 */ /* 0x040fe20000000003 */
[--C-:B------:R-:W-:Y:S02]  /*9050*/  HADD2.F32 R43, -RZ, R50.reuse.H0_H0 ;  /* 0x20000032ff2b7230 */ /* 0x100fe40000004100 */
[----:B------:R-:W-:Y:S01]  /*9060*/  FMUL R4, R38, R8 ;  /* 0x0000000826047220 */ /* 0x000fe20000400000 */
[----:B------:R-:W-:Y:S01]  /*9070*/  HADD2.F32 R42, -RZ, R50.H1_H1 ;  /* 0x30000032ff2a7230 */ /* 0x000fe20000004100 */
[----:B----4-:R-:W-:Y:S01]  /*9080*/  F2FP.F16.F32.PACK_AB R68, R2, R0 ;  /* 0x000000000244723e */ /* 0x010fe200000000ff */
[C---:B------:R-:W-:Y:S01]  /*9090*/  FFMA R7, R41.reuse, R40, R7 ;  /* 0x0000002829077223 */ /* 0x040fe20000000007 */
[----:B------:R-:W-:Y:S01]  /*90a0*/  FFMA R4, R41, R43, R4 ;  /* 0x0000002b29047223 */ /* 0x000fe20000000004 */
[C---:B------:R-:W-:Y:S01]  /*90b0*/  FMUL R5, R38.reuse, R9 ;  /* 0x0000000926057220 */ /* 0x040fe20000400000 */
[C---:B------:R-:W-:Y:S01]  /*90c0*/  FMUL R6, R38.reuse, R10 ;  /* 0x0000000a26067220 */ /* 0x040fe20000400000 */
[C---:B------:R-:W-:Y:S01]  /*90d0*/  FMUL R11, R38.reuse, R11 ;  /* 0x0000000b260b7220 */ /* 0x040fe20000400000 */
[--C-:B------:R-:W-:Y:S01]  /*90e0*/  HADD2.F32 R40, -RZ, R56.reuse.H0_H0 ;  /* 0x20000038ff287230 */ /* 0x100fe20000004100 */
[----:B------:R-:W-:Y:S01]  /*90f0*/  F2FP.F16.F32.PACK_AB R69, R7, R3 ;  /* 0x000000030745723e */ /* 0x000fe200000000ff */
[C---:B------:R-:W-:Y:S01]  /*9100*/  FFMA R5, R41.reuse, R42, R5 ;  /* 0x0000002a29057223 */ /* 0x040fe20000000005 */
[C---:B------:R-:W-:Y:S01]  /*9110*/  FFMA R6, R41.reuse, R45, R6 ;  /* 0x0000002d29067223 */ /* 0x040fe20000000006 */
[----:B------:R-:W-:Y:S01]  /*9120*/  FFMA R11, R41, R44, R11 ;  /* 0x0000002c290b7223 */ /* 0x000fe2000000000b */
[C---:B------:R-:W-:Y:S01]  /*9130*/  FMUL R8, R38.reuse, R12 ;  /* 0x0000000c26087220 */ /* 0x040fe20000400000 */
[----:B------:R-:W-:Y:S01]  /*9140*/  HADD2.F32 R42, -RZ, R56.H1_H1 ;  /* 0x30000038ff2a7230 */ /* 0x000fe20000004100 */
[----:B------:R-:W-:Y:S01]  /*9150*/  F2FP.F16.F32.PACK_AB R70, R5, R4 ;  /* 0x000000040546723e */ /* 0x000fe200000000ff */
[C---:B------:R-:W-:Y:S01]  /*9160*/  FMUL R9, R38.reuse, R13 ;  /* 0x0000000d26097220 */ /* 0x040fe20000400000 */
[----:B------:R-:W-:Y:S01]  /*9170*/  F2FP.F16.F32.PACK_AB R71, R11, R6 ;  /* 0x000000060b47723e */ /* 0x000fe200000000ff */
[C---:B------:R-:W-:Y:S01]  /*9180*/  FFMA R8, R41.reuse, R40, R8 ;  /* 0x0000002829087223 */ /* 0x040fe20000000008 */
[--C-:B------:R-:W-:Y:S02]  /*9190*/  HADD2.F32 R43, -RZ, R57.reuse.H0_H0 ;  /* 0x20000039ff2b7230 */ /* 0x100fe40000004100 */
[----:B------:R-:W-:Y:S01]  /*91a0*/  FFMA R9, R41, R42, R9 ;  /* 0x0000002a29097223 */ /* 0x000fe20000000009 */
[C---:B------:R-:W-:Y:S01]  /*91b0*/  FMUL R10, R38.reuse, R14 ;  /* 0x0000000e260a7220 */ /* 0x040fe20000400000 */
[----:B------:R1:W-:Y:S01]  /*91c0*/  STS.128 [R86+0x4000], R68 ;  /* 0x0040004456007388 */ /* 0x0003e20000000c00 */
[----:B------:R-:W-:Y:S02]  /*91d0*/  HADD2.F32 R40, -RZ, R57.H1_H1 ;  /* 0x30000039ff287230 */ /* 0x000fe40000004100 */
[C---:B------:R-:W-:Y:S01]  /*91e0*/  FMUL R15, R38.reuse, R15 ;  /* 0x0000000f260f7220 */ /* 0x040fe20000400000 */
        /* <DEDUP_REMOVED lines=14> */
[C---:B------:R-:W-:Y:S01]  /*92d0*/  FMUL R16, R38.reuse, R20 ;  /* 0x0000001426107220 */ /* 0x040fe20000400000 */
[C---:B------:R-:W-:Y:S01]  /*92e0*/  FFMA R14, R41.reuse, R43, R14 ;  /* 0x0000002b290e7223 */ /* 0x040fe2000000000e */
[--C-:B------:R-:W-:Y:S02]  /*92f0*/  HADD2.F32 R43, -RZ, R64.reuse.H0_H0 ;  /* 0x20000040ff2b7230 */ /* 0x100fe40000004100 */
        /* <DEDUP_REMOVED lines=22> */
[----:B------:R-:W-:Y:S01]  /*9460*/  FFMA R27, R41, R42, R27 ;  /* 0x0000002a291b7223 */ /* 0x000fe2000000001b */
[--C-:B------:R-:W-:Y:S02]  /*9470*/  HADD2.F32 R40, -RZ, R72.reuse.H0_H0 ;  /* 0x20000048ff287230 */ /* 0x100fe40000004100 */
        /* <DEDUP_REMOVED lines=22> */
[----:B-1----:R-:W-:Y:S01]  /*95e0*/  F2FP.F16.F32.PACK_AB R68, R17, R16 ;  /* 0x000000101144723e */ /* 0x002fe200000000ff */
        /* <DEDUP_REMOVED lines=29> */
.L_x_192:
[----:B------:R-:W-:Y:S05]  /*97c0*/  BSYNC.RECONVERGENT B0 ;  /* 0x0000000000007941 */ /* 0x000fea0003800200 */
.L_x_191:
[----:B------:R-:W-:Y:S01]  /*97d0*/  BAR.SYNC.DEFER_BLOCKING 0x1, 0x80 ;  /* 0x0042000000007b1d */ /* 0x000fe20000010000 */
[----:B------:R-:W-:Y:S04]  /*97e0*/  UIADD3 UR4, UPT, UPT, UR49, 0x1, URZ ;  /* 0x0000000131047890 */ /* 0x000fe8000fffe0ff */
[----:B------:R-:W-:Y:S04]  /*97f0*/  UISETP.NE.AND UP0, UPT, UR4, 0x4, UPT ;  /* 0x000000040400788c */ /* 0x000fe8000bf05270 */
[----:B------:R-:W-:Y:S01]  /*9800*/  USEL UR51, UR4, URZ, UP0 ;  /* 0x000000ff04337287 */ /* 0x000fe20008000000 */
[----:B------:R1:W-:Y:S01]  /*9810*/  @P6 SYNCS.ARRIVE.TRANS64.RED.A1T0 RZ, [R61+URZ], RZ ;  /* 0x000000ff3dff69a7 */ /* 0x0003e200081004ff */
[----:B------:R-:W-:Y:S01]  /*9820*/  BSSY B1, `(.L_x_193) ;  /* 0x0000017000017945 */ /* 0x000fe20003800000 */
[----:B------:R-:W4:Y:S02]  /*9830*/  @P6 SYNCS.PHASECHK.TRANS64.TRYWAIT P0, [R62+URZ+0x60], R63 ;  /* 0x0000603f3e0065a7 */ /* 0x000f2400080011ff */
[----:B----4-:R-:W-:Y:S01]  /*9840*/  @P6 SEL R46, RZ, 0x1, !P0 ;  /* 0x00000001ff2e6807 */ /* 0x010fe20004000000 */
        /* <DEDUP_REMOVED lines=13> */
.L_x_196:
[----:B------:R-:W-:Y:S05]  /*9920*/  BSYNC B0 ;  /* 0x0000000000007941 */ /* 0x000fea0003800000 */
.L_x_195:
[----:B------:R-:W-:Y:S11]  /*9930*/  ISETP.NE.AND P0, PT, R60, RZ, PT ;  /* 0x000000ff3c00720c */ /* 0x000ff60003f05270 */
[----:B------:R-:W-:Y:S02]  /*9940*/  @!UPT UIADD3 URZ, UPT, UPT, URZ, URZ, URZ ;  /* 0x000000fffffff290 */ /* 0x000fe4000fffe0ff */
[----:B------:R4:W1:Y:S04]  /*9950*/  @P0 LDS.128 R48, [R3] ;  /* 0x0000000003300984 */ /* 0x0008680000000c00 */
[----:B------:R4:W1:Y:S04]  /*9960*/  @P0 LDS.128 R56, [R2+0x10] ;  /* 0x0000100002380984 */ /* 0x0008680000000c00 */
[----:B------:R4:W1:Y:S04]  /*9970*/  @P0 LDS.128 R64, [R0+0x20] ;  /* 0x0000200000400984 */ /* 0x0008680000000c00 */
[----:B------:R4:W1:Y:S02]  /*9980*/  @P0 LDS.128 R72, [R47+0x30] ;  /* 0x000030002f480984 */ /* 0x0008640000000c00 */
.L_x_194:
[----:B------:R-:W-:Y:S05]  /*9990*/  BSYNC B1 ;  /* 0x0000000000017941 */ /* 0x000fea0003800000 */
.L_x_193:
[----:B----4-:R-:W-:Y:S05]  /*99a0*/  VIADD R3, R39, 0x60 ;  /* 0x0000006027037836 */ /* 0x010fea0000000000 */
        /* <DEDUP_REMOVED lines=9> */
[----:B------:R-:W4:Y:S01]  /*9a40*/  LDCU.64 UR6, c[0x4][0xb0] ;  /* 0x01001600ff0677ac */ /* 0x000f220008000a00 */
[----:B------:R-:W2:Y:S01]  /*9a50*/  LDC.64 R2, c[0x4][R3] ;  /* 0x0100000003027b82 */ /* 0x000ea20000000a00 */
[----:B------:R-:W5:Y:S01]  /*9a60*/  LDCU.64 UR4, c[0x4][0x48] ;  /* 0x01000900ff0477ac */ /* 0x000f620008000a00 */
[----:B-1----:R-:W-:Y:S01]  /*9a70*/  MOV R5, UR9 ;  /* 0x0000000900057c02 */ /* 0x002fe20008000f00 */
[----:B------:R-:W-:Y:S01]  /*9a80*/  IMAD.U32 R4, RZ, RZ, UR8 ;  /* 0x00000008ff047e24 */ /* 0x000fe2000f8e00ff */
[----:B----4-:R-:W-:Y:S01]  /*9a90*/  MOV R7, UR7 ;  /* 0x0000000700077c02 */ /* 0x010fe20008000f00 */
[----:B------:R-:W-:Y:S01]  /*9aa0*/  IMAD.U32 R6, RZ, RZ, UR6 ;  /* 0x00000006ff067e24 */ /* 0x000fe2000f8e00ff */
[----:B-----5:R-:W-:Y:S01]  /*9ab0*/  MOV R11, UR5 ;  /* 0x00000005000b7c02 */ /* 0x020fe20008000f00 */
[----:B------:R-:W-:Y:S02]  /*9ac0*/  IMAD.U32 R10, RZ, RZ, UR4 ;  /* 0x00000004ff0a7e24 */ /* 0x000fe4000f8e00ff */
[----:B------:R-:W-:Y:S07]  /*9ad0*/  LEPC R20, `(.L_x_198) ;  /* 0x000000001014794e */ /* 0x000fee0000000000 */
[----:B--23--:R-:W-:Y:S05]  /*9ae0*/  CALL.ABS.NOINC R2 ;  /* 0x0000000002007343 */ /* 0x00cfea0003c00000 */
.L_x_198:
[----:B------:R-:W-:Y:S01]  /*9af0*/  ISETP.NE.AND P0, PT, R88, RZ, PT ;  /* 0x000000ff5800720c */ /* 0x000fe20003f05270 */
[----:B------:R-:W-:Y:S05]  /*9b00*/  WARPSYNC.ALL ;  /* 0x0000000000007948 */ /* 0x000fea0003800000 */
[----:B------:R-:W-:Y:S01]  /*9b10*/  R2UR UR4, R39 ;  /* 0x00000000270472ca */ /* 0x000fe200000e0000 */
[----:B------:R-:W4:Y:S01]  /*9b20*/  S2UR UR6, SR_CgaCtaId ;  /* 0x00000000000679c3 */ /* 0x000f220000008800 */
[----:B------:R-:W-:Y:S01]  /*9b30*/  R2UR UR5, R100 ;  /* 0x00000000640572ca */ /* 0x000fe200000e0000 */
[--C-:B-1----:R-:W-:Y:S01]  /*9b40*/  HADD2.F32 R40, -RZ, R48.reuse.H0_H0 ;  /* 0x20000030ff287230 */ /* 0x102fe20000004100 */
[----:B------:R-:W-:Y:S01]  /*9b50*/  BSSY.RECONVERGENT B0, `(.L_x_199) ;  /* 0x0000089000007945 */ /* 0x000fe20003800200 */
[----:B------:R-:W-:Y:S02]  /*9b60*/  HADD2.F32 R42, -RZ, R48.H1_H1 ;  /* 0x30000030ff2a7230 */ /* 0x000fe40000004100 */
[--C-:B------:R-:W-:Y:S02]  /*9b70*/  HADD2.F32 R43, -RZ, R49.reuse.H0_H0 ;  /* 0x20000031ff2b7230 */ /* 0x100fe40000004100 */
[----:B------:R-:W-:Y:S02]  /*9b80*/  HADD2.F32 R44, -RZ, R49.H1_H1 ;  /* 0x30000031ff2c7230 */ /* 0x000fe40000004100 */
[--C-:B------:R-:W-:Y:S02]  /*9b90*/  HADD2.F32 R45, -RZ, R50.reuse.H0_H0 ;  /* 0x20000032ff2d7230 */ /* 0x100fe40000004100 */
[----:B------:R-:W1:Y:S01]  /*9ba0*/  LDTM.x32 R4, tmem[UR4+0x60] ;  /* 0x00006004000479ee */ /* 0x000e6200082c0000 */
[----:B------:R-:W-:Y:S01]  /*9bb0*/  NOP ;  /* 0x0000000000007918 */ /* 0x000fe20000000000 */
[----:B------:R-:W-:Y:S01]  /*9bc0*/  UIADD3 UR4, UPT, UPT, UR5, 0xd0, URZ ;  /* 0x000000d005047890 */ /* 0x000fe2000fffe0ff */
[----:B------:R-:W-:Y:S02]  /*9bd0*/  HADD2.F32 R46, -RZ, R50.H1_H1 ;  /* 0x30000032ff2e7230 */ /* 0x000fe40000004100 */
[--C-:B------:R-:W-:Y:S02]  /*9be0*/  HADD2.F32 R47, -RZ, R51.reuse.H0_H0 ;  /* 0x20000033ff2f7230 */ /* 0x100fe40000004100 */
[----:B------:R-:W-:Y:S02]  /*9bf0*/  HADD2.F32 R49, -RZ, R51.H1_H1 ;  /* 0x30000033ff317230 */ /* 0x000fe40000004100 */
[--C-:B------:R-:W-:Y:S02]  /*9c00*/  HADD2.F32 R48, -RZ, R56.reuse.H0_H0 ;  /* 0x20000038ff307230 */ /* 0x100fe40000004100 */
[----:B------:R-:W-:Y:S02]  /*9c10*/  HADD2.F32 R51, -RZ, R56.H1_H1 ;  /* 0x30000038ff337230 */ /* 0x000fe40000004100 */
[--C-:B------:R-:W-:Y:S02]  /*9c20*/  HADD2.F32 R50, -RZ, R57.reuse.H0_H0 ;  /* 0x20000039ff327230 */ /* 0x100fe40000004100 */
[----:B--2---:R-:W-:Y:S02]  /*9c30*/  HADD2.F32 R52, -RZ, R57.H1_H1 ;  /* 0x30000039ff347230 */ /* 0x004fe40000004100 */
[--C-:B------:R-:W-:Y:S02]  /*9c40*/  HADD2.F32 R53, -RZ, R58.reuse.H0_H0 ;  /* 0x2000003aff357230 */ /* 0x100fe40000004100 */
[----:B------:R-:W-:Y:S02]  /*9c50*/  HADD2.F32 R54, -RZ, R58.H1_H1 ;  /* 0x3000003aff367230 */ /* 0x000fe40000004100 */
[--C-:B------:R-:W-:Y:S02]  /*9c60*/  HADD2.F32 R55, -RZ, R59.reuse.H0_H0 ;  /* 0x2000003bff377230 */ /* 0x100fe40000004100 */
[----:B------:R-:W-:Y:S01]  /*9c70*/  HADD2.F32 R56, -RZ, R59.H1_H1 ;  /* 0x3000003bff387230 */ /* 0x000fe20000004100 */
[----:B----4-:R-:W-:Y:S01]  /*9c80*/  UPRMT UR4, UR6, 0x654, UR4 ;  /* 0x0000065406047896 */ /* 0x010fe20008000004 */
[C---:B-1----:R-:W-:Y:S01]  /*9c90*/  FMUL R4, R38.reuse, R4 ;  /* 0x0000000426047220 */ /* 0x042fe20000400000 */
[C---:B------:R-:W-:Y:S01]  /*9ca0*/  FMUL R5, R38.reuse, R5 ;  /* 0x0000000526057220 */ /* 0x040fe20000400000 */
[C---:B------:R-:W-:Y:S01]  /*9cb0*/  FMUL R6, R38.reuse, R6 ;  /* 0x0000000626067220 */ /* 0x040fe20000400000 */
[C---:B------:R-:W-:Y:S01]  /*9cc0*/  FMUL R7, R38.reuse, R7 ;  /* 0x0000000726077220 */ /* 0x040fe20000400000 */
[C---:B------:R-:W-:Y:S01]  /*9cd0*/  FFMA R4, R41.reuse, R40, R4 ;  /* 0x0000002829047223 */ /* 0x040fe20000000004 */
[C---:B------:R-:W-:Y:S01]  /*9ce0*/  FFMA R5, R41.reuse, R42, R5 ;  /* 0x0000002a29057223 */ /* 0x040fe20000000005 */
[C---:B------:R-:W-:Y:S01]  /*9cf0*/  FFMA R6, R41.reuse, R43, R6 ;  /* 0x0000002b29067223 */ /* 0x040fe20000000006 */
[----:B------:R-:W-:Y:S01]  /*9d00*/  FFMA R7, R41, R44, R7 ;  /* 0x0000002c29077223 */ /* 0x000fe20000000007 */
[----:B------:R-:W-:Y:S01]  /*9d10*/  SYNCS.ARRIVE.TRANS64.RED.A1T0 RZ, [UR4], RZ ;  /* 0x000000ffffff79a7 */ /* 0x000fe20008100404 */
[C---:B------:R-:W-:Y:S01]  /*9d20*/  FMUL R8, R38.reuse, R8 ;  /* 0x0000000826087220 */ /* 0x040fe20000400000 */
[----:B------:R-:W-:Y:S01]  /*9d30*/  F2FP.F16.F32.PACK_AB R100, R5, R4 ;  /* 0x000000040564723e */ /* 0x000fe200000000ff */
[C---:B------:R-:W-:Y:S01]  /*9d40*/  FMUL R9, R38.reuse, R9 ;  /* 0x0000000926097220 */ /* 0x040fe20000400000 */
[----:B------:R-:W-:Y:S01]  /*9d50*/  F2FP.F16.F32.PACK_AB R101, R7, R6 ;  /* 0x000000060765723e */ /* 0x000fe200000000ff */
[C---:B------:R-:W-:Y:S01]  /*9d60*/  FFMA R8, R41.reuse, R45, R8 ;  /* 0x0000002d29087223 */ /* 0x040fe20000000008 */
[C---:B------:R-:W-:Y:S01]  /*9d70*/  FMUL R0, R38.reuse, R10 ;  /* 0x0000000a26007220 */ /* 0x040fe20000400000 */
[C---:B------:R-:W-:Y:S01]  /*9d80*/  FFMA R9, R41.reuse, R46, R9 ;  /* 0x0000002e29097223 */ /* 0x040fe20000000009 */
[C---:B------:R-:W-:Y:S01]  /*9d90*/  FMUL R2, R38.reuse, R11 ;  /* 0x0000000b26027220 */ /* 0x040fe20000400000 */
[C---:B------:R-:W-:Y:S01]  /*9da0*/  FMUL R3, R38.reuse, R12 ;  /* 0x0000000c26037220 */ /* 0x040fe20000400000 */
[----:B------:R-:W-:Y:S01]  /*9db0*/  FFMA R0, R41, R47, R0 ;  /* 0x0000002f29007223 */ /* 0x000fe20000000000 */
[C---:B------:R-:W-:Y:S01]  /*9dc0*/  FMUL R10, R38.reuse, R13 ;  /* 0x0000000d260a7220 */ /* 0x040fe20000400000 */
[----:B------:R-:W-:Y:S01]  /*9dd0*/  F2FP.F16.F32.PACK_AB R102, R9, R8 ;  /* 0x000000080966723e */ /* 0x000fe200000000ff */
[C---:B------:R-:W-:Y:S01]  /*9de0*/  FFMA R2, R41.reuse, R49, R2 ;  /* 0x0000003129027223 */ /* 0x040fe20000000002 */
[C---:B------:R-:W-:Y:S01]  /*9df0*/  FFMA R3, R41.reuse, R48, R3 ;  /* 0x0000003029037223 */ /* 0x040fe20000000003 */
[C---:B------:R-:W-:Y:S01]  /*9e00*/  FFMA R10, R41.reuse, R51, R10 ;  /* 0x00000033290a7223 */ /* 0x040fe2000000000a */
[C---:B------:R-:W-:Y:S01]  /*9e10*/  FMUL R11, R38.reuse, R14 ;  /* 0x0000000e260b7220 */ /* 0x040fe20000400000 */
[C---:B------:R-:W-:Y:S01]  /*9e20*/  FMUL R15, R38.reuse, R15 ;  /* 0x0000000f260f7220 */ /* 0x040fe20000400000 */
[C---:B------:R-:W-:Y:S01]  /*9e30*/  FMUL R12, R38.reuse, R16 ;  /* 0x00000010260c7220 */ /* 0x040fe20000400000 */
[C---:B------:R-:W-:Y:S01]  /*9e40*/  FMUL R13, R38.reuse, R17 ;  /* 0x00000011260d7220 */ /* 0x040fe20000400000 */
[C---:B------:R-:W-:Y:S01]  /*9e50*/  FFMA R11, R41.reuse, R50, R11 ;  /* 0x00000032290b7223 */ /* 0x040fe2000000000b */
[C---:B------:R-:W-:Y:S01]  /*9e60*/  FMUL R14, R38.reuse, R18 ;  /* 0x00000012260e7220 */ /* 0x040fe20000400000 */
[C---:B------:R-:W-:Y:S01]  /*9e70*/  FFMA R15, R41.reuse, R52, R15 ;  /* 0x00000034290f7223 */ /* 0x040fe2000000000f */
[--C-:B------:R-:W-:Y:S02]  /*9e80*/  HADD2.F32 R57, -RZ, R64.reuse.H0_H0 ;  /* 0x20000040ff397230 */ /* 0x100fe40000004100 */
[----:B------:R-:W-:Y:S01]  /*9e90*/  FMUL R19, R38, R19 ;  /* 0x0000001326137220 */ /* 0x000fe20000400000 */
[----:B------:R-:W-:Y:S01]  /*9ea0*/  F2FP.F16.F32.PACK_AB R103, R2, R0 ;  /* 0x000000000267723e */ /* 0x000fe200000000ff */
[C---:B------:R-:W-:Y:S01]  /*9eb0*/  FFMA R12, R41.reuse, R53, R12 ;  /* 0x00000035290c7223 */ /* 0x040fe2000000000c */
[----:B------:R-:W-:Y:S02]  /*9ec0*/  HADD2.F32 R58, -RZ, R64.H1_H1 ;  /* 0x30000040ff3a7230 */ /* 0x000fe40000004100 */
[C---:B------:R-:W-:Y:S01]  /*9ed0*/  FMUL R16, R38.reuse, R20 ;  /* 0x0000001426107220 */ /* 0x040fe20000400000 */
[C---:B------:R-:W-:Y:S01]  /*9ee0*/  FFMA R13, R41.reuse, R54, R13 ;  /* 0x00000036290d7223 */ /* 0x040fe2000000000d */
[----:B------:R1:W-:Y:S01]  /*9ef0*/  STS.128 [R86+0x6000], R100 ;  /* 0x0060006456007388 */ /* 0x0003e20000000c00 */
[--C-:B------:R-:W-:Y:S02]  /*9f00*/  HADD2.F32 R59, -RZ, R65.reuse.H0_H0 ;  /* 0x20000041ff3b7230 */ /* 0x100fe40000004100 */
[C---:B------:R-:W-:Y:S01]  /*9f10*/  FMUL R17, R38.reuse, R21 ;  /* 0x0000001526117220 */ /* 0x040fe20000400000 */
[C---:B------:R-:W-:Y:S01]  /*9f20*/  FFMA R14, R41.reuse, R55, R14 ;  /* 0x00000037290e7223 */ /* 0x040fe2000000000e */
[----:B------:R-:W-:Y:S02]  /*9f30*/  HADD2.F32 R60, -RZ, R65.H1_H1 ;  /* 0x30000041ff3c7230 */ /* 0x000fe40000004100 */
[C---:B------:R-:W-:Y:S01]  /*9f40*/  FMUL R18, R38.reuse, R22 ;  /* 0x0000001626127220 */ /* 0x040fe20000400000 */
[C---:B------:R-:W-:Y:S01]  /*9f50*/  FFMA R19, R41.reuse, R56, R19 ;  /* 0x0000003829137223 */ /* 0x040fe20000000013 */
        /* <DEDUP_REMOVED lines=13> */
[----:B------:R-:W-:Y:S01]  /*a030*/  FMUL R27, R38, R27 ;  /* 0x0000001b261b7220 */ /* 0x000fe20000400000 */
[----:B------:R-:W-:Y:S01]  /*a040*/  F2FP.F16.F32.PACK_AB R108, R10, R3 ;  /* 0x000000030a6c723e */ /* 0x000fe200000000ff */
[----:B------:R-:W-:Y:S01]  /*a050*/  FFMA R20, R41, R61, R20 ;  /* 0x0000003d29147223 */ /* 0x000fe20000000014 */
[----:B------:R-:W-:Y:S01]  /*a060*/  F2FP.F16.F32.PACK_AB R109, R15, R11 ;  /* 0x0000000b0f6d723e */ /* 0x000fe200000000ff */
[----:B------:R-:W-:Y:S01]  /*a070*/  HADD2.F32 R66, -RZ, R72.H1_H1 ;  /* 0x30000048ff427230 */ /* 0x000fe20000004100 */
[----:B------:R-:W-:Y:S01]  /*a080*/  F2FP.F16.F32.PACK_AB R110, R13, R12 ;  /* 0x0000000c0d6e723e */ /* 0x000fe200000000ff */
[C---:B------:R-:W-:Y:S01]  /*a090*/  FMUL R24, R38.reuse, R28 ;  /* 0x0000001c26187220 */ /* 0x040fe20000400000 */
[----:B------:R-:W-:Y:S01]  /*a0a0*/  F2FP.F16.F32.PACK_AB R111, R19, R14 ;  /* 0x0000000e136f723e */ /* 0x000fe200000000ff */
[C---:B------:R-:W-:Y:S01]  /*a0b0*/  FFMA R21, R41.reuse, R62, R21 ;  /* 0x0000003e29157223 */ /* 0x040fe20000000015 */
[--C-:B------:R-:W-:Y:S02]  /*a0c0*/  HADD2.F32 R67, -RZ, R73.reuse.H0_H0 ;  /* 0x20000049ff437230 */ /* 0x100fe40000004100 */
[C---:B------:R-:W-:Y:S01]  /*a0d0*/  FMUL R25, R38.reuse, R29 ;  /* 0x0000001d26197220 */ /* 0x040fe20000400000 */
[C---:B------:R-:W-:Y:S01]  /*a0e0*/  FFMA R22, R41.reuse, R63, R22 ;  /* 0x0000003f29167223 */ /* 0x040fe20000000016 */
[----:B------:R1:W-:Y:S01]  /*a0f0*/  STS.128 [R96+0x6010], R108 ;  /* 0x0060106c60007388 */ /* 0x0003e20000000c00 */
        /* <DEDUP_REMOVED lines=39> */
[----:B------:R-:W-:Y:S02]  /*a370*/  UIADD3 UR40, UPT, UPT, UR50, 0x6200, URZ ;  /* 0x0000620032287890 */ /* 0x000fe4000fffe0ff */
[----:B------:R-:W-:Y:S02]  /*a380*/  UIADD3 UR41, UPT, UPT, UR52, 0x60, URZ ;  /* 0x0000006034297890 */ /* 0x000fe4000fffe0ff */
[----:B--2---:R-:W-:Y:S04]  /*a390*/  UIADD3 UR4, UP0, UPT, UR6, 0x780, URZ ;  /* 0x0000078006047890 */ /* 0x004fe8000ff1e0ff */
[----:B------:R-:W-:Y:S09]  /*a3a0*/  UIADD3.X UR5, UPT, UPT, URZ, UR7, URZ, UP0, !UPT ;  /* 0x00000007ff057290 */ /* 0x000ff200087fe4ff */
[----:B------:R2:W-:Y:S01]  /*a3b0*/  UTMASTG.5D [UR40], [UR4] ;  /* 0x00000028040073b5 */ /* 0x0005e20008020000 */
[----:B------:R0:W-:Y:S01]  /*a3c0*/  UTMACMDFLUSH ;  /* 0x00000000000079b7 */ /* 0x0001e20000000000 */
[----:B--2---:R-:W-:Y:S04]  /*a3d0*/  DEPBAR.LE SB0, 0x1 ;  /* 0x000080400000791a */ /* 0x004fe80000000000 */
.L_x_200:
[----:B------:R-:W-:Y:S05]  /*a3e0*/  BSYNC.RECONVERGENT B0 ;  /* 0x0000000000007941 */ /* 0x000fea0003800200 */
.L_x_199:
[----:B------:R-:W-:Y:S01]  /*a3f0*/  BAR.SYNC.DEFER_BLOCKING 0x1, 0x80 ;  /* 0x0042000000007b1d */ /* 0x000fe20000010000 */
[----:B------:R-:W-:Y:S01]  /*a400*/  UISETP.NE.AND UP0, UPT, UR54, -0x4, UPT ;  /* 0xfffffffc3600788c */ /* 0x000fe2000bf05270 */
[----:B------:R-:W-:Y:S08]  /*a410*/  IADD3 R0, PT, PT, R36, 0x1, RZ ;  /* 0x0000000124007810 */ /* 0x000ff00007ffe0ff */
[----:B------:R-:W-:Y:S05]  /*a420*/  BRA.U !UP0, `(.L_x_201) ;  /* 0x0000000108247547 */ /* 0x000fea000b800000 */
[----:B------:R-:W-:Y:S01]  /*a430*/  ISETP.NE.AND P0, PT, R98, RZ, PT ;  /* 0x000000ff6200720c */ /* 0x000fe20003f05270 */
[----:B------:R-:W-:Y:S01]  /*a440*/  IMAD.U32 R2, RZ, RZ, UR51 ;  /* 0x00000033ff027e24 */ /* 0x000fe2000f8e00ff */
[----:B------:R-:W-:Y:S04]  /*a450*/  UIADD3 UR4, UPT, UPT, UR51, 0x1, URZ ;  /* 0x0000000133047890 */ /* 0x000fe8000fffe0ff */
[----:B------:R-:W-:Y:S04]  /*a460*/  UISETP.NE.AND UP0, UPT, UR4, 0x4, UPT ;  /* 0x000000040400788c */ /* 0x000fe8000bf05270 */
[----:B------:R-:W-:Y:S03]  /*a470*/  USEL UR51, UR4, URZ, UP0 ;  /* 0x000000ff04337287 */ /* 0x000fe60008000000 */
[----:B------:R-:W-:Y:S05]  /*a480*/  @P0 LEA R2, R2, UR50, 0x3 ;  /* 0x0000003202020c11 */ /* 0x000fea000f8e18ff */
[----:B------:R-:W-:Y:S05]  /*a490*/  @P0 VIADD R3, R2, 0x80 ;  /* 0x0000008002030836 */ /* 0x000fea0000000000 */
[----:B------:R-:W-:Y:S04]  /*a4a0*/  @P0 PRMT R3, R104, 0x654, R3 ;  /* 0x0000065468030816 */ /* 0x000fe80000000003 */
[----:B------:R2:W-:Y:S03]  /*a4b0*/  @P0 SYNCS.ARRIVE.TRANS64.RED.A1T0 RZ, [R3+URZ], RZ ;  /* 0x000000ff03ff09a7 */ /* 0x0005e600081004ff */
.L_x_201:
[----:B------:R-:W-:Y:S01]  /*a4c0*/  R2UR UR5, R81 ;  /* 0x00000000510572ca */ /* 0x000fe200000e0000 */
[----:B------:R-:W-:Y:S01]  /*a4d0*/  UISETP.NE.AND UP0, UPT, UR63, URZ, UPT ;  /* 0x000000ff3f00728c */ /* 0x000fe2000bf05270 */
[----:B------:R-:W-:Y:S01]  /*a4e0*/  R2UR UR4, R82 ;  /* 0x00000000520472ca */ /* 0x000fe200000e0000 */
[----:B------:R-:W-:Y:S01]  /*a4f0*/  UIADD3 UR54, UPT, UPT, UR54, 0x4, URZ ;  /* 0x0000000436367890 */ /* 0x000fe2000fffe0ff */
[----:B------:R-:W-:Y:S02]  /*a500*/  R2UR UR49, R97 ;  /* 0x00000000613172ca */ /* 0x000fe400000e0000 */
[C---:B------:R-:W-:Y:S02]  /*a510*/  ISETP.NE.AND P0, PT, R0.reuse, 0x2, PT ;  /* 0x000000020000780c */ /* 0x040fe40003f05270 */
[----:B------:R-:W-:Y:S02]  /*a520*/  LOP3.LUT R83, R83, 0x1, RZ, 0x3c, !PT ;  /* 0x0000000153537812 */ /* 0x000fe400078e3cff */
[----:B--2---:R-:W-:Y:S02]  /*a530*/  SEL R3, RZ, 0x1, P0 ;  /* 0x00000001ff037807 */ /* 0x004fe40000000000 */
[----:B------:R-:W-:Y:S01]  /*a540*/  SEL R36, R0, RZ, P0 ;  /* 0x000000ff00247207 */ /* 0x000fe20000000000 */
[----:B------:R-:W-:Y:S01]  /*a550*/  UIADD3 UR21, UPT, UPT, UR36, UR5, URZ ;  /* 0x0000000524157290 */ /* 0x000fe2000fffe0ff */
[----:B------:R-:W-:Y:S01]  /*a560*/  LOP3.LUT R84, R84, R3, RZ, 0x3c, !PT ;  /* 0x0000000354547212 */ /* 0x000fe200078e3cff */
[----:B------:R-:W-:Y:S01]  /*a570*/  UIADD3 UR28, UPT, UPT, UR37, UR4, URZ ;  /* 0x00000004251c7290 */ /* 0x000fe2000fffe0ff */
[----:B------:R-:W-:Y:S11]  /*a580*/  BRA.U UP0, `(.L_x_202) ;  /* 0xffffffb900807547 */ /* 0x000ff6000b83ffff */
[----:B------:R-:W-:-:S13]  /*a590*/  R2UR UR4, R93 ;  /* 0x000000005d0472ca */ /* 0x000fda00000e0000 */
[----:B------:R-:W-:-:S09]  /*a5a0*/  UISETP.NE.AND UP0, UPT, UR4, URZ, UPT ;  /* 0x000000ff0400728c */ /* 0x000fd2000bf05270 */
[----:B------:R-:W-:Y:S05]  /*a5b0*/  BRA.U !UP0, `(.L_x_203) ;  /* 0x0000000108487547 */ /* 0x000fea000b800000 */
[----:B------:R-:W2:Y:S02]  /*a5c0*/  LDCU.64 UR4, c[0x0][0x990] ;  /* 0x00013200ff0477ac */ /* 0x000ea40008000a00 */
[----:B--2---:R-:W-:-:S04]  /*a5d0*/  UISETP.NE.U32.AND UP0, UPT, UR4, URZ, UPT ;  /* 0x000000ff0400728c */ /* 0x004fc8000bf05070 */
[----:B------:R-:W-:-:S09]  /*a5e0*/  UISETP.NE.AND.EX UP0, UPT, UR5, URZ, UPT, UP0 ;  /* 0x000000ff0500728c */ /* 0x000fd2000bf05300 */
[----:B------:R-:W-:Y:S05]  /*a5f0*/  BRA.U UP0, `(.L_x_204) ;  /* 0x00000001000c7547 */ /* 0x000fea000b800000 */
[----:B------:R-:W-:-:S13]  /*a600*/  FSETP.NEU.AND P0, PT, R41, RZ, PT ;  /* 0x000000ff2900720b */ /* 0x000fda0003f0d000 */
[----:B------:R-:W-:Y:S05]  /*a610*/  @!P0 EXIT ;  /* 0x000000000000894d */ /* 0x000fea0003800000 */
[----:B------:R-:W-:Y:S05]  /*a620*/  BRA `(.L_x_203) ;  /* 0x00000000002c7947 */ /* 0x000fea0003800000 */
.L_x_204:
[----:B------:R-:W-:Y:S01]  /*a630*/  ISETP.NE.AND P0, PT, R95, RZ, PT ;  /* 0x000000ff5f00720c */ /* 0x000fe20003f05270 */
[----:B------:R-:W-:-:S12]  /*a640*/  BSSY.RECONVERGENT B0, `(.L_x_203) ;  /* 0x0000009000007945 */ /* 0x000fd80003800200 */
[----:B------:R-:W-:Y:S05]  /*a650*/  @P0 BRA `(.L_x_205) ;  /* 0x0000000000140947 */ /* 0x000fea0003800000 */
[----:B------:R-:W2:Y:S02]  /*a660*/  LDCU.64 UR4, c[0x0][0x988] ;  /* 0x00013100ff0477ac */ /* 0x000ea40008000a00 */
[----:B--2---:R-:W-:-:S04]  /*a670*/  ISETP.NE.U32.AND P0, PT, RZ, UR4, PT ;  /* 0x00000004ff007c0c */ /* 0x004fc8000bf05070 */
[----:B------:R-:W-:-:S13]  /*a680*/  ISETP.NE.AND.EX P0, PT, RZ, UR5, PT, P0 ;  /* 0x00000005ff007c0c */ /* 0x000fda000bf05300 */
[----:B------:R-:W-:Y:S05]  /*a690*/  @!P0 EXIT ;  /* 0x000000000000894d */ /* 0x000fea0003800000 */
[----:B------:R-:W-:Y:S05]  /*a6a0*/  BRA `(.L_x_206) ;  /* 0x0000000000087947 */ /* 0x000fea0003800000 */
.L_x_205:
[----:B------:R-:W-:-:S13]  /*a6b0*/  FSETP.NEU.AND P0, PT, R41, RZ, PT ;  /* 0x000000ff2900720b */ /* 0x000fda0003f0d000 */
[----:B------:R-:W-:Y:S05]  /*a6c0*/  @!P0 EXIT ;  /* 0x000000000000894d */ /* 0x000fea0003800000 */
.L_x_206:
[----:B------:R-:W-:Y:S05]  /*a6d0*/  BSYNC.RECONVERGENT B0 ;  /* 0x0000000000007941 */ /* 0x000fea0003800200 */
.L_x_203:
[----:B------:R-:W2:Y:S01]  /*a6e0*/  S2UR UR5, SR_CgaCtaId ;  /* 0x00000000000579c3 */ /* 0x000ea20000008800 */
[----:B------:R-:W-:Y:S01]  /*a6f0*/  ULEA UR4, UR51, UR50, 0x3 ;  /* 0x0000003233047291 */ /* 0x000fe2000f8e18ff */
[----:B------:R-:W-:-:S04]  /*a700*/  DEPBAR.LE SB0, 0x0 ;  /* 0x000080000000791a */ /* 0x000fc80000000000 */
[----:B------:R-:W-:-:S04]  /*a710*/  UIADD3 UR4, UPT, UPT, UR4, 0x80, URZ ;  /* 0x0000008004047890 */ /* 0x000fc8000fffe0ff */
[----:B--2---:R-:W-:-:S09]  /*a720*/  UPRMT UR4, UR5, 0x654, UR4 ;  /* 0x0000065405047896 */ /* 0x004fd20008000004 */
[----:B------:R-:W-:Y:S01]  /*a730*/  SYNCS.ARRIVE.TRANS64.RED.A1T0 RZ, [UR4], RZ ;  /* 0x000000ffffff79a7 */ /* 0x000fe20008100404 */
[----:B------:R-:W-:Y:S05]  /*a740*/  EXIT ;  /* 0x000000000000794d */ /* 0x000fea0003800000 */
.L_x_101:
[----:B------:R-:W-:Y:S07]  /*a750*/  MOV R0, UR45 ;  /* 0x0000002d00007c02 */ /* 0x000fee0008000f00 */
.L_x_207:
[----:B-1----:R1:W2:Y:S02]  /*a760*/  SYNCS.PHASECHK.TRANS64.TRYWAIT P0, [R0+URZ+0x30], R5 ;  /* 0x00003005000075a7 */ /* 0x0022a400080011ff */
[----:B--2---:R-:W-:Y:S05]  /*a770*/  @!P0 NANOSLEEP.SYNCS 0x989680 ;  /* 0x009896800000895d */ /* 0x004fea0003900000 */
[----:B------:R-:W2:Y:S02]  /*a780*/  @!P0 SYNCS.PHASECHK.TRANS64 P0, [R0+URZ+0x30], R5 ;  /* 0x00003005000085a7 */ /* 0x000ea400080010ff */
[----:B--2---:R-:W-:Y:S05]  /*a790*/  @!P0 BRA `(.L_x_207) ;  /* 0xfffffffc00f08947 */ /* 0x004fea000383ffff */
[----:B------:R-:W-:Y:S05]  /*a7a0*/  BRA `(.L_x_100) ;  /* 0xffffff7400847947 */ /* 0x000fea000383ffff */
.L_x_107:
[----:B------:R-:W-:Y:S07]  /*a7b0*/  MOV R0, UR41 ;  /* 0x0000002900007c02 */ /* 0x000fee0008000f00 */
.L_x_208:
[----:B-1----:R1:W2:Y:S02]  /*a7c0*/  SYNCS.PHASECHK.TRANS64.TRYWAIT P0, [R0+URZ+0x30], R5 ;  /* 0x00003005000075a7 */ /* 0x0022a400080011ff */
[----:B--2---:R-:W-:Y:S05]  /*a7d0*/  @!P0 NANOSLEEP.SYNCS 0x989680 ;  /* 0x009896800000895d */ /* 0x004fea0003900000 */
[----:B------:R-:W2:Y:S02]  /*a7e0*/  @!P0 SYNCS.PHASECHK.TRANS64 P0, [R0+URZ+0x30], R5 ;  /* 0x00003005000085a7 */ /* 0x000ea400080010ff */
[----:B--2---:R-:W-:Y:S05]  /*a7f0*/  @!P0 BRA `(.L_x_208) ;  /* 0xfffffffc00f08947 */ /* 0x004fea000383ffff */
[----:B------:R-:W-:Y:S05]  /*a800*/  BRA `(.L_x_106) ;  /* 0xffffff7c00187947 */ /* 0x000fea000383ffff */
.L_x_111:
[----:B-1----:R-:W-:-:S07]  /*a810*/  MOV R0, UR48 ;  /* 0x0000003000007c02 */ /* 0x002fce0008000f00 */
.L_x_209:
[----:B-1----:R1:W2:Y:S02]  /*a820*/  SYNCS.PHASECHK.TRANS64.TRYWAIT P0, [R0+URZ+0xb0], R3 ;  /* 0x0000b003000075a7 */ /* 0x0022a400080011ff */
[----:B--2---:R-:W-:Y:S05]  /*a830*/  @!P0 NANOSLEEP.SYNCS 0x989680 ;  /* 0x009896800000895d */ /* 0x004fea0003900000 */
[----:B------:R-:W2:Y:S02]  /*a840*/  @!P0 SYNCS.PHASECHK.TRANS64 P0, [R0+URZ+0xb0], R3 ;  /* 0x0000b003000085a7 */ /* 0x000ea400080010ff */
[----:B--2---:R-:W-:Y:S05]  /*a850*/  @!P0 BRA `(.L_x_209) ;  /* 0xfffffffc00f08947 */ /* 0x004fea000383ffff */
[----:B------:R-:W-:Y:S05]  /*a860*/  BRA `(.L_x_210) ;  /* 0xffffff8000287947 */ /* 0x000fea000383ffff */
.L_x_115:
[----:B------:R-:W-:-:S07]  /*a870*/  MOV R0, UR4 ;  /* 0x0000000400007c02 */ /* 0x000fce0008000f00 */
.L_x_211:
[----:B-1----:R1:W2:Y:S02]  /*a880*/  SYNCS.PHASECHK.TRANS64.TRYWAIT P0, [R0+URZ], R3 ;  /* 0x00000003000075a7 */ /* 0x0022a400080011ff */
[----:B--2---:R-:W-:Y:S05]  /*a890*/  @!P0 NANOSLEEP.SYNCS 0x989680 ;  /* 0x009896800000895d */ /* 0x004fea0003900000 */
[----:B------:R-:W2:Y:S02]  /*a8a0*/  @!P0 SYNCS.PHASECHK.TRANS64 P0, [R0+URZ], R3 ;  /* 0x00000003000085a7 */ /* 0x000ea400080010ff */
[----:B--2---:R-:W-:Y:S05]  /*a8b0*/  @!P0 BRA `(.L_x_211) ;  /* 0xfffffffc00f08947 */ /* 0x004fea000383ffff */
[----:B------:R-:W-:Y:S05]  /*a8c0*/  BRA `(.L_x_212) ;  /* 0xffffff8400bc7947 */ /* 0x000fea000383ffff */
.L_x_116:
[----:B------:R-:W-:-:S07]  /*a8d0*/  MOV R0, UR5 ;  /* 0x0000000500007c02 */ /* 0x000fce0008000f00 */
.L_x_213:
[----:B-1----:R1:W2:Y:S02]  /*a8e0*/  SYNCS.PHASECHK.TRANS64.TRYWAIT P0, [R0+URZ], R3 ;  /* 0x00000003000075a7 */ /* 0x0022a400080011ff */
[----:B--2---:R-:W-:Y:S05]  /*a8f0*/  @!P0 NANOSLEEP.SYNCS 0x989680 ;  /* 0x009896800000895d */ /* 0x004fea0003900000 */
[----:B------:R-:W2:Y:S02]  /*a900*/  @!P0 SYNCS.PHASECHK.TRANS64 P0, [R0+URZ], R3 ;  /* 0x00000003000085a7 */ /* 0x000ea400080010ff */
[----:B--2---:R-:W-:Y:S05]  /*a910*/  @!P0 BRA `(.L_x_213) ;  /* 0xfffffffc00f08947 */ /* 0x004fea000383ffff */
[----:B------:R-:W-:Y:S05]  /*a920*/  BRA `(.L_x_214) ;  /* 0xffffff8400cc7947 */ /* 0x000fea000383ffff */
.L_x_117:
[----:B------:R-:W-:-:S07]  /*a930*/  MOV R0, UR5 ;  /* 0x0000000500007c02 */ /* 0x000fce0008000f00 */
.L_x_215:
[----:B-1----:R1:W2:Y:S02]  /*a940*/  SYNCS.PHASECHK.TRANS64.TRYWAIT P0, [R0+URZ], R3 ;  /* 0x00000003000075a7 */ /* 0x0022a400080011ff */
[----:B--2---:R-:W-:Y:S05]  /*a950*/  @!P0 NANOSLEEP.SYNCS 0x989680 ;  /* 0x009896800000895d */ /* 0x004fea0003900000 */
[----:B------:R-:W2:Y:S02]  /*a960*/  @!P0 SYNCS.PHASECHK.TRANS64 P0, [R0+URZ], R3 ;  /* 0x00000003000085a7 */ /* 0x000ea400080010ff */
[----:B--2---:R-:W-:Y:S05]  /*a970*/  @!P0 BRA `(.L_x_215) ;  /* 0xfffffffc00f08947 */ /* 0x004fea000383ffff */
[----:B------:R-:W-:Y:S05]  /*a980*/  BRA `(.L_x_216) ;  /* 0xffffff8400dc7947 */ /* 0x000fea000383ffff */
.L_x_118:
[----:B------:R-:W-:-:S07]  /*a990*/  MOV R0, UR5 ;  /* 0x0000000500007c02 */ /* 0x000fce0008000f00 */
.L_x_217:
[----:B-1----:R1:W2:Y:S02]  /*a9a0*/  SYNCS.PHASECHK.TRANS64.TRYWAIT P0, [R0+URZ], R3 ;  /* 0x00000003000075a7 */ /* 0x0022a400080011ff */
[----:B--2---:R-:W-:Y:S05]  /*a9b0*/  @!P0 NANOSLEEP.SYNCS 0x989680 ;  /* 0x009896800000895d */ /* 0x004fea0003900000 */
[----:B------:R-:W2:Y:S02]  /*a9c0*/  @!P0 SYNCS.PHASECHK.TRANS64 P0, [R0+URZ], R3 ;  /* 0x00000003000085a7 */ /* 0x000ea400080010ff */
[----:B--2---:R-:W-:Y:S05]  /*a9d0*/  @!P0 BRA `(.L_x_217) ;  /* 0xfffffffc00f08947 */ /* 0x004fea000383ffff */
[----:B------:R-:W-:Y:S05]  /*a9e0*/  BRA `(.L_x_218) ;  /* 0xffffff8400ec7947 */ /* 0x000fea000383ffff */
.L_x_119:
[----:B------:R-:W-:-:S07]  /*a9f0*/  MOV R0, UR5 ;  /* 0x0000000500007c02 */ /* 0x000fce0008000f00 */
.L_x_219:
[----:B-1----:R1:W2:Y:S02]  /*aa00*/  SYNCS.PHASECHK.TRANS64.TRYWAIT P0, [R0+URZ], R3 ;  /* 0x00000003000075a7 */ /* 0x0022a400080011ff */
[----:B--2---:R-:W-:Y:S05]  /*aa10*/  @!P0 NANOSLEEP.SYNCS 0x989680 ;  /* 0x009896800000895d */ /* 0x004fea0003900000 */
[----:B------:R-:W2:Y:S02]  /*aa20*/  @!P0 SYNCS.PHASECHK.TRANS64 P0, [R0+URZ], R3 ;  /* 0x00000003000085a7 */ /* 0x000ea400080010ff */
[----:B--2---:R-:W-:Y:S05]  /*aa30*/  @!P0 BRA `(.L_x_219) ;  /* 0xfffffffc00f08947 */ /* 0x004fea000383ffff */
[----:B------:R-:W-:Y:S05]  /*aa40*/  BRA `(.L_x_220) ;  /* 0xffffff8400fc7947 */ /* 0x000fea000383ffff */
.L_x_122:
[----:B------:R-:W-:-:S07]  /*aa50*/  MOV R4, UR4 ;  /* 0x0000000400047c02 */ /* 0x000fce0008000f00 */
.L_x_221:
[----:B--2---:R2:W3:Y:S02]  /*aa60*/  SYNCS.PHASECHK.TRANS64.TRYWAIT P1, [R4+URZ+0xb8], R7 ;  /* 0x0000b807040075a7 */ /* 0x0044e400080211ff */
[----:B---3--:R-:W-:Y:S05]  /*aa70*/  @!P1 NANOSLEEP.SYNCS 0x989680 ;  /* 0x009896800000995d */ /* 0x008fea0003900000 */
[----:B------:R-:W3:Y:S02]  /*aa80*/  @!P1 SYNCS.PHASECHK.TRANS64 P1, [R4+URZ+0xb8], R7 ;  /* 0x0000b807040095a7 */ /* 0x000ee400080210ff */
[----:B---3--:R-:W-:Y:S05]  /*aa90*/  @!P1 BRA `(.L_x_221) ;  /* 0xfffffffc00f09947 */ /* 0x008fea000383ffff */
[----:B------:R-:W-:Y:S05]  /*aaa0*/  BRA `(.L_x_222) ;  /* 0xffffff88006c7947 */ /* 0x000fea000383ffff */
.L_x_123:
[----:B--2---:R-:W-:-:S07]  /*aab0*/  MOV R4, UR4 ;  /* 0x0000000400047c02 */ /* 0x004fce0008000f00 */
.L_x_223:
[----:B--2---:R2:W3:Y:S02]  /*aac0*/  SYNCS.PHASECHK.TRANS64.TRYWAIT P1, [R4+URZ+0xb0], R5 ;  /* 0x0000b005040075a7 */ /* 0x0044e400080211ff */
[----:B---3--:R-:W-:Y:S05]  /*aad0*/  @!P1 NANOSLEEP.SYNCS 0x989680 ;  /* 0x009896800000995d */ /* 0x008fea0003900000 */
[----:B------:R-:W3:Y:S02]  /*aae0*/  @!P1 SYNCS.PHASECHK.TRANS64 P1, [R4+URZ+0xb0], R5 ;  /* 0x0000b005040095a7 */ /* 0x000ee400080210ff */
[----:B---3--:R-:W-:Y:S05]  /*aaf0*/  @!P1 BRA `(.L_x_223) ;  /* 0xfffffffc00f09947 */ /* 0x008fea000383ffff */
[----:B------:R-:W-:Y:S05]  /*ab00*/  BRA `(.L_x_224) ;  /* 0xffffff8800747947 */ /* 0x000fea000383ffff */
.L_x_131:
[----:B------:R-:W-:-:S07]  /*ab10*/  MOV R0, UR21 ;  /* 0x0000001500007c02 */ /* 0x000fce0008000f00 */
.L_x_225:
[----:B-1----:R1:W2:Y:S02]  /*ab20*/  SYNCS.PHASECHK.TRANS64.TRYWAIT P0, [R0+URZ+0xb0], R5 ;  /* 0x0000b005000075a7 */ /* 0x0022a400080011ff */
[----:B--2---:R-:W-:Y:S05]  /*ab30*/  @!P0 NANOSLEEP.SYNCS 0x989680 ;  /* 0x009896800000895d */ /* 0x004fea0003900000 */
[----:B------:R-:W2:Y:S02]  /*ab40*/  @!P0 SYNCS.PHASECHK.TRANS64 P0, [R0+URZ+0xb0], R5 ;  /* 0x0000b005000085a7 */ /* 0x000ea400080010ff */
[----:B--2---:R-:W-:Y:S05]  /*ab50*/  @!P0 BRA `(.L_x_225) ;  /* 0xfffffffc00f08947 */ /* 0x004fea000383ffff */
[----:B------:R-:W-:Y:S05]  /*ab60*/  BRA `(.L_x_226) ;  /* 0xffffff8c00fc7947 */ /* 0x000fea000383ffff */
.L_x_132:
[----:B------:R-:W-:-:S07]  /*ab70*/  MOV R5, UR25 ;  /* 0x0000001900057c02 */ /* 0x000fce0008000f00 */
.L_x_227:
[----:B-1----:R1:W2:Y:S02]  /*ab80*/  SYNCS.PHASECHK.TRANS64.TRYWAIT P0, [R5+URZ+0xd0], R0 ;  /* 0x0000d000050075a7 */ /* 0x0022a400080011ff */
[----:B--2---:R-:W-:Y:S05]  /*ab90*/  @!P0 NANOSLEEP.SYNCS 0x989680 ;  /* 0x009896800000895d */ /* 0x004fea0003900000 */
[----:B------:R-:W2:Y:S02]  /*aba0*/  @!P0 SYNCS.PHASECHK.TRANS64 P0, [R5+URZ+0xd0], R0 ;  /* 0x0000d000050085a7 */ /* 0x000ea400080010ff */
[----:B--2---:R-:W-:Y:S05]  /*abb0*/  @!P0 BRA `(.L_x_227) ;  /* 0xfffffffc00f08947 */ /* 0x004fea000383ffff */
[----:B------:R-:W-:Y:S05]  /*abc0*/  BRA `(.L_x_228) ;  /* 0xffffff9000187947 */ /* 0x000fea000383ffff */
.L_x_135:
[----:B-1----:R-:W-:Y:S07]  /*abd0*/  MOV R0, UR17 ;  /* 0x0000001100007c02 */ /* 0x002fee0008000f00 */
.L_x_229:
[----:B-1----:R1:W2:Y:S02]  /*abe0*/  SYNCS.PHASECHK.TRANS64.TRYWAIT P0, [R0+URZ], R5 ;  /* 0x00000005000075a7 */ /* 0x0022a400080011ff */
[----:B--2---:R-:W-:Y:S05]  /*abf0*/  @!P0 NANOSLEEP.SYNCS 0x989680 ;  /* 0x009896800000895d */ /* 0x004fea0003900000 */
[----:B------:R-:W2:Y:S02]  /*ac00*/  @!P0 SYNCS.PHASECHK.TRANS64 P0, [R0+URZ], R5 ;  /* 0x00000005000085a7 */ /* 0x000ea400080010ff */
[----:B--2---:R-:W-:Y:S05]  /*ac10*/  @!P0 BRA `(.L_x_229) ;  /* 0xfffffffc00f08947 */ /* 0x004fea000383ffff */
[----:B------:R-:W-:Y:S05]  /*ac20*/  BRA `(.L_x_134) ;  /* 0xffffff9000487947 */ /* 0x000fea000383ffff */
.L_x_138:
[----:B------:R-:W-:-:S07]  /*ac30*/  MOV R0, UR4 ;  /* 0x0000000400007c02 */ /* 0x000fce0008000f00 */
.L_x_230:
[----:B-1----:R1:W3:Y:S02]  /*ac40*/  SYNCS.PHASECHK.TRANS64.TRYWAIT P0, [R0+URZ], R3 ;  /* 0x00000003000075a7 */ /* 0x0022e400080011ff */
[----:B---3--:R-:W-:Y:S05]  /*ac50*/  @!P0 NANOSLEEP.SYNCS 0x989680 ;  /* 0x009896800000895d */ /* 0x008fea0003900000 */
[----:B------:R-:W3:Y:S02]  /*ac60*/  @!P0 SYNCS.PHASECHK.TRANS64 P0, [R0+URZ], R3 ;  /* 0x00000003000085a7 */ /* 0x000ee400080010ff */
[----:B---3--:R-:W-:Y:S05]  /*ac70*/  @!P0 BRA `(.L_x_230) ;  /* 0xfffffffc00f08947 */ /* 0x008fea000383ffff */
[----:B------:R-:W-:Y:S05]  /*ac80*/  BRA `(.L_x_231) ;  /* 0xffffff9400387947 */ /* 0x000fea000383ffff */
.L_x_139:
[----:B------:R-:W-:-:S07]  /*ac90*/  MOV R0, UR4 ;  /* 0x0000000400007c02 */ /* 0x000fce0008000f00 */
.L_x_232:
[----:B-1----:R1:W2:Y:S02]  /*aca0*/  SYNCS.PHASECHK.TRANS64.TRYWAIT P0, [R0+URZ], R3 ;  /* 0x00000003000075a7 */ /* 0x0022a400080011ff */
[----:B--2---:R-:W-:Y:S05]  /*acb0*/  @!P0 NANOSLEEP.SYNCS 0x989680 ;  /* 0x009896800000895d */ /* 0x004fea0003900000 */
[----:B------:R-:W2:Y:S02]  /*acc0*/  @!P0 SYNCS.PHASECHK.TRANS64 P0, [R0+URZ], R3 ;  /* 0x00000003000085a7 */ /* 0x000ea400080010ff */
[----:B--2---:R-:W-:Y:S05]  /*acd0*/  @!P0 BRA `(.L_x_232) ;  /* 0xfffffffc00f08947 */ /* 0x004fea000383ffff */
[----:B------:R-:W-:Y:S05]  /*ace0*/  BRA `(.L_x_233) ;  /* 0xffffff9400447947 */ /* 0x000fea000383ffff */
.L_x_144:
[----:B------:R-:W-:Y:S07]  /*acf0*/  MOV R0, UR20 ;  /* 0x0000001400007c02 */ /* 0x000fee0008000f00 */
.L_x_234:
[----:B-1----:R1:W2:Y:S02]  /*ad00*/  SYNCS.PHASECHK.TRANS64.TRYWAIT P0, [R0+URZ+0xb0], R3 ;  /* 0x0000b003000075a7 */ /* 0x0022a400080011ff */
[----:B--2---:R-:W-:Y:S05]  /*ad10*/  @!P0 NANOSLEEP.SYNCS 0x989680 ;  /* 0x009896800000895d */ /* 0x004fea0003900000 */
[----:B------:R-:W2:Y:S02]  /*ad20*/  @!P0 SYNCS.PHASECHK.TRANS64 P0, [R0+URZ+0xb0], R3 ;  /* 0x0000b003000085a7 */ /* 0x000ea400080010ff */
[----:B--2---:R-:W-:Y:S05]  /*ad30*/  @!P0 BRA `(.L_x_234) ;  /* 0xfffffffc00f08947 */ /* 0x004fea000383ffff */
[----:B------:R-:W-:Y:S05]  /*ad40*/  BRA `(.L_x_235) ;  /* 0xffffff9c00287947 */ /* 0x000fea000383ffff */
.L_x_147:
[----:B------:R-:W-:Y:S07]  /*ad50*/  MOV R3, UR20 ;  /* 0x0000001400037c02 */ /* 0x000fee0008000f00 */
.L_x_236:
[----:B-1----:R1:W2:Y:S02]  /*ad60*/  SYNCS.PHASECHK.TRANS64.TRYWAIT P1, [R3+URZ+0xa8], R12 ;  /* 0x0000a80c030075a7 */ /* 0x0022a400080211ff */
[----:B--2---:R-:W-:Y:S05]  /*ad70*/  @!P1 NANOSLEEP.SYNCS 0x989680 ;  /* 0x009896800000995d */ /* 0x004fea0003900000 */
[----:B------:R-:W2:Y:S02]  /*ad80*/  @!P1 SYNCS.PHASECHK.TRANS64 P1, [R3+URZ+0xa8], R12 ;  /* 0x0000a80c030095a7 */ /* 0x000ea400080210ff */
[----:B--2---:R-:W-:Y:S05]  /*ad90*/  @!P1 BRA `(.L_x_236) ;  /* 0xfffffffc00f09947 */ /* 0x004fea000383ffff */
[----:B------:R-:W-:Y:S05]  /*ada0*/  BRA `(.L_x_146) ;  /* 0xffffffa000847947 */ /* 0x000fea000383ffff */
.L_x_150:
[----:B------:R-:W-:Y:S07]  /*adb0*/  MOV R0, UR20 ;  /* 0x0000001400007c02 */ /* 0x000fee0008000f00 */
.L_x_237:
[----:B-1----:R1:W2:Y:S02]  /*adc0*/  SYNCS.PHASECHK.TRANS64.TRYWAIT P1, [R0+URZ+0x80], R9 ;  /* 0x00008009000075a7 */ /* 0x0022a400080211ff */
[----:B--2---:R-:W-:Y:S05]  /*add0*/  @!P1 NANOSLEEP.SYNCS 0x989680 ;  /* 0x009896800000995d */ /* 0x004fea0003900000 */
[----:B------:R-:W2:Y:S02]  /*ade0*/  @!P1 SYNCS.PHASECHK.TRANS64 P1, [R0+URZ+0x80], R9 ;  /* 0x00008009000095a7 */ /* 0x000ea400080210ff */
[----:B--2---:R-:W-:Y:S05]  /*adf0*/  @!P1 BRA `(.L_x_237) ;  /* 0xfffffffc00f09947 */ /* 0x004fea000383ffff */
[----:B------:R-:W-:Y:S05]  /*ae00*/  BRA `(.L_x_238) ;  /* 0xffffffa400f47947 */ /* 0x000fea000383ffff */
.L_x_151:
[----:B------:R-:W-:Y:S07]  /*ae10*/  MOV R0, UR20 ;  /* 0x0000001400007c02 */ /* 0x000fee0008000f00 */
.L_x_239:
[----:B-1----:R1:W2:Y:S02]  /*ae20*/  SYNCS.PHASECHK.TRANS64.TRYWAIT P1, [R0+URZ+0x88], R9 ;  /* 0x00008809000075a7 */ /* 0x0022a400080211ff */
[----:B--2---:R-:W-:Y:S05]  /*ae30*/  @!P1 NANOSLEEP.SYNCS 0x989680 ;  /* 0x009896800000995d */ /* 0x004fea0003900000 */
[----:B------:R-:W2:Y:S02]  /*ae40*/  @!P1 SYNCS.PHASECHK.TRANS64 P1, [R0+URZ+0x88], R9 ;  /* 0x00008809000095a7 */ /* 0x000ea400080210ff */
[----:B--2---:R-:W-:Y:S05]  /*ae50*/  @!P1 BRA `(.L_x_239) ;  /* 0xfffffffc00f09947 */ /* 0x004fea000383ffff */
[----:B------:R-:W-:Y:S05]  /*ae60*/  BRA `(.L_x_240) ;  /* 0xffffffa800347947 */ /* 0x000fea000383ffff */
.L_x_152:
[----:B------:R-:W-:Y:S07]  /*ae70*/  MOV R0, UR20 ;  /* 0x0000001400007c02 */ /* 0x000fee0008000f00 */
.L_x_241:
[----:B-1----:R1:W2:Y:S02]  /*ae80*/  SYNCS.PHASECHK.TRANS64.TRYWAIT P1, [R0+URZ+0x90], R9 ;  /* 0x00009009000075a7 */ /* 0x0022a400080211ff */
[----:B--2---:R-:W-:Y:S05]  /*ae90*/  @!P1 NANOSLEEP.SYNCS 0x989680 ;  /* 0x009896800000995d */ /* 0x004fea0003900000 */
[----:B------:R-:W2:Y:S02]  /*aea0*/  @!P1 SYNCS.PHASECHK.TRANS64 P1, [R0+URZ+0x90], R9 ;  /* 0x00009009000095a7 */ /* 0x000ea400080210ff */
[----:B--2---:R-:W-:Y:S05]  /*aeb0*/  @!P1 BRA `(.L_x_241) ;  /* 0xfffffffc00f09947 */ /* 0x004fea000383ffff */
[----:B------:R-:W-:Y:S05]  /*aec0*/  BRA `(.L_x_242) ;  /* 0xffffffa800747947 */ /* 0x000fea000383ffff */
.L_x_153:
[----:B------:R-:W-:Y:S07]  /*aed0*/  MOV R0, UR20 ;  /* 0x0000001400007c02 */ /* 0x000fee0008000f00 */
.L_x_243:
[----:B-1----:R1:W2:Y:S02]  /*aee0*/  SYNCS.PHASECHK.TRANS64.TRYWAIT P0, [R0+URZ+0x98], R9 ;  /* 0x00009809000075a7 */ /* 0x0022a400080011ff */
[----:B--2---:R-:W-:Y:S05]  /*aef0*/  @!P0 NANOSLEEP.SYNCS 0x989680 ;  /* 0x009896800000895d */ /* 0x004fea0003900000 */
[----:B------:R-:W2:Y:S02]  /*af00*/  @!P0 SYNCS.PHASECHK.TRANS64 P0, [R0+URZ+0x98], R9 ;  /* 0x00009809000085a7 */ /* 0x000ea400080010ff */
[----:B--2---:R-:W-:Y:S05]  /*af10*/  @!P0 BRA `(.L_x_243) ;  /* 0xfffffffc00f08947 */ /* 0x004fea000383ffff */
[----:B------:R-:W-:Y:S05]  /*af20*/  BRA `(.L_x_244) ;  /* 0xffffffa800bc7947 */ /* 0x000fea000383ffff */
.L_x_155:
[----:B------:R-:W-:-:S07]  /*af30*/  MOV R0, UR20 ;  /* 0x0000001400007c02 */ /* 0x000fce0008000f00 */
.L_x_245:
[----:B--2---:R2:W3:Y:S02]  /*af40*/  SYNCS.PHASECHK.TRANS64.TRYWAIT P0, [R0+URZ+0x80], R3 ;  /* 0x00008003000075a7 */ /* 0x0044e400080011ff */
[----:B---3--:R-:W-:Y:S05]  /*af50*/  @!P0 NANOSLEEP.SYNCS 0x989680 ;  /* 0x009896800000895d */ /* 0x008fea0003900000 */
[----:B------:R-:W3:Y:S02]  /*af60*/  @!P0 SYNCS.PHASECHK.TRANS64 P0, [R0+URZ+0x80], R3 ;  /* 0x00008003000085a7 */ /* 0x000ee400080010ff */
[----:B---3--:R-:W-:Y:S05]  /*af70*/  @!P0 BRA `(.L_x_245) ;  /* 0xfffffffc00f08947 */ /* 0x008fea000383ffff */
[----:B------:R-:W-:Y:S05]  /*af80*/  BRA `(.L_x_246) ;  /* 0xffffffac00147947 */ /* 0x000fea000383ffff */
.L_x_156:
[----:B--2---:R-:W-:-:S07]  /*af90*/  MOV R0, UR20 ;  /* 0x0000001400007c02 */ /* 0x004fce0008000f00 */
.L_x_247:
[----:B--2---:R2:W3:Y:S02]  /*afa0*/  SYNCS.PHASECHK.TRANS64.TRYWAIT P0, [R0+URZ+0x88], R3 ;  /* 0x00008803000075a7 */ /* 0x0044e400080011ff */
[----:B---3--:R-:W-:Y:S05]  /*afb0*/  @!P0 NANOSLEEP.SYNCS 0x989680 ;  /* 0x009896800000895d */ /* 0x008fea0003900000 */
[----:B------:R-:W3:Y:S02]  /*afc0*/  @!P0 SYNCS.PHASECHK.TRANS64 P0, [R0+URZ+0x88], R3 ;  /* 0x00008803000085a7 */ /* 0x000ee400080010ff */
[----:B---3--:R-:W-:Y:S05]  /*afd0*/  @!P0 BRA `(.L_x_247) ;  /* 0xfffffffc00f08947 */ /* 0x008fea000383ffff */
[----:B------:R-:W-:Y:S05]  /*afe0*/  BRA `(.L_x_248) ;  /* 0xffffffac00047947 */ /* 0x000fea000383ffff */
.L_x_157:
[----:B--2---:R-:W-:-:S07]  /*aff0*/  MOV R0, UR20 ;  /* 0x0000001400007c02 */ /* 0x004fce0008000f00 */
.L_x_249:
[----:B--2---:R2:W3:Y:S02]  /*b000*/  SYNCS.PHASECHK.TRANS64.TRYWAIT P0, [R0+URZ+0x90], R3 ;  /* 0x00009003000075a7 */ /* 0x0044e400080011ff */
[----:B---3--:R-:W-:Y:S05]  /*b010*/  @!P0 NANOSLEEP.SYNCS 0x989680 ;  /* 0x009896800000895d */ /* 0x008fea0003900000 */
[----:B------:R-:W3:Y:S02]  /*b020*/  @!P0 SYNCS.PHASECHK.TRANS64 P0, [R0+URZ+0x90], R3 ;  /* 0x00009003000085a7 */ /* 0x000ee400080010ff */
[----:B---3--:R-:W-:Y:S05]  /*b030*/  @!P0 BRA `(.L_x_249) ;  /* 0xfffffffc00f08947 */ /* 0x008fea000383ffff */
[----:B------:R-:W-:Y:S05]  /*b040*/  BRA `(.L_x_250) ;  /* 0xffffffa800f47947 */ /* 0x000fea000383ffff */
.L_x_159:
[----:B------:R-:W-:Y:S07]  /*b050*/  MOV R0, UR50 ;  /* 0x0000003200007c02 */ /* 0x000fee0008000f00 */
.L_x_251:
[----:B-1----:R1:W2:Y:S02]  /*b060*/  SYNCS.PHASECHK.TRANS64.TRYWAIT P0, [R0+URZ+0xb0], R3 ;  /* 0x0000b003000075a7 */ /* 0x0022a400080011ff */
[----:B--2---:R-:W-:Y:S05]  /*b070*/  @!P0 NANOSLEEP.SYNCS 0x989680 ;  /* 0x009896800000895d */ /* 0x004fea0003900000 */
[----:B------:R-:W2:Y:S02]  /*b080*/  @!P0 SYNCS.PHASECHK.TRANS64 P0, [R0+URZ+0xb0], R3 ;  /* 0x0000b003000085a7 */ /* 0x000ea400080010ff */
[----:B--2---:R-:W-:Y:S05]  /*b090*/  @!P0 BRA `(.L_x_251) ;  /* 0xfffffffc00f08947 */ /* 0x004fea000383ffff */
[----:B------:R-:W-:Y:S05]  /*b0a0*/  BRA `(.L_x_252) ;  /* 0xffffffac00c47947 */ /* 0x000fea000383ffff */
.L_x_170:
[----:B-1----:R-:W-:Y:S04]  /*b0b0*/  MOV R0, UR50 ;  /* 0x0000003200007c02 */ /* 0x002fe80008000f00 */
[----:B------:R1:W3:Y:S03]  /*b0c0*/  SYNCS.PHASECHK.TRANS64.TRYWAIT P1, [R0+URZ+0x60], R5 ;  /* 0x00006005000075a7 */ /* 0x0002e600080211ff */
[----:B---3--:R-:W-:Y:S05]  /*b0d0*/  @!P1 NANOSLEEP.SYNCS 0x989680 ;  /* 0x009896800000995d */ /* 0x008fea0003900000 */
[----:B------:R-:W3:Y:S02]  /*b0e0*/  @!P1 SYNCS.PHASECHK.TRANS64 P1, [R0+URZ+0x60], R5 ;  /* 0x00006005000095a7 */ /* 0x000ee400080210ff */
[----:B---3--:R-:W-:Y:S05]  /*b0f0*/  @!P1 BRA `(.L_x_170) ;  /* 0xfffffffc00ec9947 */ /* 0x008fea000383ffff */
[----:B------:R-:W-:Y:S05]  /*b100*/  BRA `(.L_x_169) ;  /* 0xffffffc000bc7947 */ /* 0x000fea000383ffff */
.L_x_172:
[----:B-1----:R1:W4:Y:S02]  /*b110*/  SYNCS.PHASECHK.TRANS64.TRYWAIT P0, [R100+URZ+0xc0], R3 ;  /* 0x0000c003640075a7 */ /* 0x00232400080011ff */
[----:B----4-:R-:W-:Y:S05]  /*b120*/  @!P0 NANOSLEEP.SYNCS 0x989680 ;  /* 0x009896800000895d */ /* 0x010fea0003900000 */
[----:B------:R-:W4:Y:S02]  /*b130*/  @!P0 SYNCS.PHASECHK.TRANS64 P0, [R100+URZ+0xc0], R3 ;  /* 0x0000c003640085a7 */ /* 0x000f2400080010ff */
[----:B----4-:R-:W-:Y:S05]  /*b140*/  @!P0 BRA `(.L_x_172) ;  /* 0xfffffffc00f08947 */ /* 0x010fea000383ffff */
[----:B------:R-:W-:Y:S05]  /*b150*/  BRA `(.L_x_171) ;  /* 0xffffffc000e47947 */ /* 0x000fea000383ffff */
.L_x_181:
[----:B--2---:R2:W4:Y:S02]  /*b160*/  SYNCS.PHASECHK.TRANS64.TRYWAIT P0, [R3+URZ+0x60], R0 ;  /* 0x00006000030075a7 */ /* 0x00452400080011ff */
[----:B----4-:R-:W-:Y:S05]  /*b170*/  @!P0 NANOSLEEP.SYNCS 0x989680 ;  /* 0x009896800000895d */ /* 0x010fea0003900000 */
[----:B------:R-:W4:Y:S02]  /*b180*/  @!P0 SYNCS.PHASECHK.TRANS64 P0, [R3+URZ+0x60], R0 ;  /* 0x00006000030085a7 */ /* 0x000f2400080010ff */
[----:B----4-:R-:W-:Y:S05]  /*b190*/  @!P0 BRA `(.L_x_181) ;  /* 0xfffffffc00f08947 */ /* 0x010fea000383ffff */
[----:B------:R-:W-:Y:S05]  /*b1a0*/  BRA `(.L_x_180) ;  /* 0xffffffcc00c07947 */ /* 0x000fea000383ffff */
.L_x_189:
[----:B-1----:R1:W2:Y:S02]  /*b1b0*/  SYNCS.PHASECHK.TRANS64.TRYWAIT P0, [R62+URZ+0x60], R5 ;  /* 0x000060053e0075a7 */ /* 0x0022a400080011ff */
[----:B--2---:R-:W-:Y:S05]  /*b1c0*/  @!P0 NANOSLEEP.SYNCS 0x989680 ;  /* 0x009896800000895d */ /* 0x004fea0003900000 */
[----:B------:R-:W2:Y:S02]  /*b1d0*/  @!P0 SYNCS.PHASECHK.TRANS64 P0, [R62+URZ+0x60], R5 ;  /* 0x000060053e0085a7 */ /* 0x000ea400080010ff */
[----:B--2---:R-:W-:Y:S05]  /*b1e0*/  @!P0 BRA `(.L_x_189) ;  /* 0xfffffffc00f08947 */ /* 0x004fea000383ffff */
[----:B------:R-:W-:Y:S05]  /*b1f0*/  BRA `(.L_x_188) ;  /* 0xffffffd800bc7947 */ /* 0x000fea000383ffff */
.L_x_197:
[----:B-1----:R1:W4:Y:S02]  /*b200*/  SYNCS.PHASECHK.TRANS64.TRYWAIT P0, [R62+URZ+0x60], R5 ;  /* 0x000060053e0075a7 */ /* 0x00232400080011ff */
[----:B----4-:R-:W-:Y:S05]  /*b210*/  @!P0 NANOSLEEP.SYNCS 0x989680 ;  /* 0x009896800000895d */ /* 0x010fea0003900000 */
[----:B------:R-:W4:Y:S02]  /*b220*/  @!P0 SYNCS.PHASECHK.TRANS64 P0, [R62+URZ+0x60], R5 ;  /* 0x000060053e0085a7 */ /* 0x000f2400080010ff */
[----:B----4-:R-:W-:Y:S05]  /*b230*/  @!P0 BRA `(.L_x_197) ;  /* 0xfffffffc00f08947 */ /* 0x010fea000383ffff */
[----:B------:R-:W-:Y:S05]  /*b240*/  BRA `(.L_x_196) ;  /* 0xffffffe400b47947 */ /* 0x000fea000383ffff */
        .weak           $__internal_1_$__cuda_sm10x_tcgen05_guardrail_trap_col_being_dealloced_not_returned_by_alloc
        .type           $__internal_1_$__cuda_sm10x_tcgen05_guardrail_trap_col_being_dealloced_not_returned_by_alloc,@function
        .size           $__internal_1_$__cuda_sm10x_tcgen05_guardrail_trap_col_being_dealloced_not_returned_by_alloc,($__internal_2_$__cuda_sm10x_tcgen05_guardrail_trap_phase_invalid_during_alloc - $__internal_1_$__cuda_sm10x_tcgen05_guardrail_trap_col_being_dealloced_not_returned_by_alloc)
$__internal_1_$__cuda_sm10x_tcgen05_guardrail_trap_col_being_dealloced_not_returned_by_alloc:
[----:B------:R-:W-:Y:S05]  /*b250*/  BPT.TRAP 0x1 ;  /* 0x000000040000795c */ /* 0x000fea0000300000 */
[----:B------:R-:W-:-:S04]  /*b260*/  MOV R3, 0x0 ;  /* 0x0000000000037802 */ /* 0x000fc80000000f00 */
[----:B------:R-:W-:Y:S05]  /*b270*/  RET.REL.NODEC R2 `(_ZN7cutlass13device_kernelINS_4conv6kernel13ConvUniversalINS1_16ConvProblemShapeILNS1_8OperatorE2ELi3EEENS1_10collective14CollectiveConvINS1_47MainloopSm100TmaUmmaWarpSpecializedImplicitGemmILS5_2ELi6ELi3ELi1ELi2EN4cute5tupleIJNSA_1CILi1EEESD_SD_EEEEENSB_IJNSC_ILi128EEENSB_IJSG_EEENSB_IJNSC_ILi64EEEEEEEEENS_6half_tESL_NSA_8TiledMMAINSA_8MMA_AtomIJNSA_20SM100_MMA_F16BF16_SSISL_SL_fLi128ELi128ELNSA_4UMMA5MajorE1ELSQ_1ELNSP_7ScaleInE0ELSR_0EEEEEENSA_6LayoutISE_NSB_IJNSC_ILi0EEESV_SV_EEEEENSB_IJNSA_10UnderscoreESY_SY_EEEEENS7_6detail27Sm100ImplicitGemmTileTraitsINSA_13SM90_TMA_LOADENSA_14ComposedLayoutINSA_7SwizzleILi3ELi4ELi3EEENSA_18smem_ptr_flag_bitsILi16EEENSU_INSB_IJSI_NSC_ILi8EEEEEENSB_IJSD_SI_EEEEEEEvEENS12_INSA_20SM90_TMA_LOAD_IM2COLES1D_vEEEENS_8epilogue10collective18CollectiveEpilogueINS1I_23Sm100TmaWarpSpecializedILi4ELi2ELi32ELb1ELb0EEEJSK_NSB_IJNSU_ISG_SD_EENSU_INSC_ILi32EEESD_EEEEESL_NSB_IJlNSB_IJSD_lllEEESV_EEESL_S1S_NS1I_6fusion15FusionCallbacksIS1M_NS1T_17LinearCombinationISL_fSL_fLNS_15FloatRoundStyleE2EEESK_S1Q_JEEENSA_5SM1004TMEM4LOAD26SM100_TMEM_LOAD_32dp32b32xES13_NS14_INS15_ILi2ELi4ELi3EEES18_NSU_INSB_IJS19_S1O_EEENSB_IJS1O_SD_EEEEEEENSA_39AutoVectorizingCopyWithAssumedAlignmentILi128EEENSA_14SM90_TMA_STOREES27_S29_S29_EEEvvEEEEvNT_6ParamsE) ;  /* 0xffffff4c02607950 */ /* 0x000fea0003c3ffff */
        .weak           $__internal_2_$__cuda_sm10x_tcgen05_guardrail_trap_phase_invalid_during_alloc
        .type           $__internal_2_$__cuda_sm10x_tcgen05_guardrail_trap_phase_invalid_during_alloc,@function
        .size           $__internal_2_$__cuda_sm10x_tcgen05_guardrail_trap_phase_invalid_during_alloc,($__internal_3_$__cuda_sm10x_tcgen05_guardrail_trap_unallocated_columns_being_dealloced - $__internal_2_$__cuda_sm10x_tcgen05_guardrail_trap_phase_invalid_during_alloc)
$__internal_2_$__cuda_sm10x_tcgen05_guardrail_trap_phase_invalid_during_alloc:
[----:B------:R-:W-:Y:S05]  /*b280*/  BPT.TRAP 0x1 ;  /* 0x000000040000795c */ /* 0x000fea0000300000 */
[----:B------:R-:W-:-:S04]  /*b290*/  HFMA2 R3, -RZ, RZ, 0, 0 ;  /* 0x00000000ff037431 */ /* 0x000fc800000001ff */
[----:B------:R-:W-:Y:S05]  /*b2a0*/  RET.REL.NODEC R2 `(_ZN7cutlass13device_kernelINS_4conv6kernel13ConvUniversalINS1_16ConvProblemShapeILNS1_8OperatorE2ELi3EEENS1_10collective14CollectiveConvINS1_47MainloopSm100TmaUmmaWarpSpecializedImplicitGemmILS5_2ELi6ELi3ELi1ELi2EN4cute5tupleIJNSA_1CILi1EEESD_SD_EEEEENSB_IJNSC_ILi128EEENSB_IJSG_EEENSB_IJNSC_ILi64EEEEEEEEENS_6half_tESL_NSA_8TiledMMAINSA_8MMA_AtomIJNSA_20SM100_MMA_F16BF16_SSISL_SL_fLi128ELi128ELNSA_4UMMA5MajorE1ELSQ_1ELNSP_7ScaleInE0ELSR_0EEEEEENSA_6LayoutISE_NSB_IJNSC_ILi0EEESV_SV_EEEEENSB_IJNSA_10UnderscoreESY_SY_EEEEENS7_6detail27Sm100ImplicitGemmTileTraitsINSA_13SM90_TMA_LOADENSA_14ComposedLayoutINSA_7SwizzleILi3ELi4ELi3EEENSA_18smem_ptr_flag_bitsILi16EEENSU_INSB_IJSI_NSC_ILi8EEEEEENSB_IJSD_SI_EEEEEEEvEENS12_INSA_20SM90_TMA_LOAD_IM2COLES1D_vEEEENS_8epilogue10collective18CollectiveEpilogueINS1I_23Sm100TmaWarpSpecializedILi4ELi2ELi32ELb1ELb0EEEJSK_NSB_IJNSU_ISG_SD_EENSU_INSC_ILi32EEESD_EEEEESL_NSB_IJlNSB_IJSD_lllEEESV_EEESL_S1S_NS1I_6fusion15FusionCallbacksIS1M_NS1T_17LinearCombinationISL_fSL_fLNS_15FloatRoundStyleE2EEESK_S1Q_JEEENSA_5SM1004TMEM4LOAD26SM100_TMEM_LOAD_32dp32b32xES13_NS14_INS15_ILi2ELi4ELi3EEES18_NSU_INSB_IJS19_S1O_EEENSB_IJS1O_SD_EEEEEEENSA_39AutoVectorizingCopyWithAssumedAlignmentILi128EEENSA_14SM90_TMA_STOREES27_S29_S29_EEEvvEEEEvNT_6ParamsE) ;  /* 0xffffff4c02547950 */ /* 0x000fea0003c3ffff */
        .weak           $__internal_3_$__cuda_sm10x_tcgen05_guardrail_trap_unallocated_columns_being_dealloced
        .type           $__internal_3_$__cuda_sm10x_tcgen05_guardrail_trap_unallocated_columns_being_dealloced,@function
        .size           $__internal_3_$__cuda_sm10x_tcgen05_guardrail_trap_unallocated_columns_being_dealloced,(.L_x_255 - $__internal_3_$__cuda_sm10x_tcgen05_guardrail_trap_unallocated_columns_being_dealloced)
$__internal_3_$__cuda_sm10x_tcgen05_guardrail_trap_unallocated_columns_being_dealloced:
[----:B------:R-:W-:Y:S05]  /*b2b0*/  BPT.TRAP 0x1 ;  /* 0x000000040000795c */ /* 0x000fea0000300000 */
[----:B------:R-:W-:-:S04]  /*b2c0*/  MOV R3, 0x0 ;  /* 0x0000000000037802 */ /* 0x000fc80000000f00 */
[----:B------:R-:W-:Y:S05]  /*b2d0*/  RET.REL.NODEC R2 `(_ZN7cutlass13device_kernelINS_4conv6kernel13ConvUniversalINS1_16ConvProblemShapeILNS1_8OperatorE2ELi3EEENS1_10collective14CollectiveConvINS1_47MainloopSm100TmaUmmaWarpSpecializedImplicitGemmILS5_2ELi6ELi3ELi1ELi2EN4cute5tupleIJNSA_1CILi1EEESD_SD_EEEEENSB_IJNSC_ILi128EEENSB_IJSG_EEENSB_IJNSC_ILi64EEEEEEEEENS_6half_tESL_NSA_8TiledMMAINSA_8MMA_AtomIJNSA_20SM100_MMA_F16BF16_SSISL_SL_fLi128ELi128ELNSA_4UMMA5MajorE1ELSQ_1ELNSP_7ScaleInE0ELSR_0EEEEEENSA_6LayoutISE_NSB_IJNSC_ILi0EEESV_SV_EEEEENSB_IJNSA_10UnderscoreESY_SY_EEEEENS7_6detail27Sm100ImplicitGemmTileTraitsINSA_13SM90_TMA_LOADENSA_14ComposedLayoutINSA_7SwizzleILi3ELi4ELi3EEENSA_18smem_ptr_flag_bitsILi16EEENSU_INSB_IJSI_NSC_ILi8EEEEEENSB_IJSD_SI_EEEEEEEvEENS12_INSA_20SM90_TMA_LOAD_IM2COLES1D_vEEEENS_8epilogue10collective18CollectiveEpilogueINS1I_23Sm100TmaWarpSpecializedILi4ELi2ELi32ELb1ELb0EEEJSK_NSB_IJNSU_ISG_SD_EENSU_INSC_ILi32EEESD_EEEEESL_NSB_IJlNSB_IJSD_lllEEESV_EEESL_S1S_NS1I_6fusion15FusionCallbacksIS1M_NS1T_17LinearCombinationISL_fSL_fLNS_15FloatRoundStyleE2EEESK_S1Q_JEEENSA_5SM1004TMEM4LOAD26SM100_TMEM_LOAD_32dp32b32xES13_NS14_INS15_ILi2ELi4ELi3EEES18_NSU_INSB_IJS19_S1O_EEENSB_IJS1O_SD_EEEEEEENSA_39AutoVectorizingCopyWithAssumedAlignmentILi128EEENSA_14SM90_TMA_STOREES27_S29_S29_EEEvvEEEEvNT_6ParamsE) ;  /* 0xffffff4c02487950 */ /* 0x000fea0003c3ffff */
.L_x_253:
        /* <DEDUP_REMOVED lines=10> */
.L_x_255:


//--------------------- .nv.global.init           --------------------------
	.section	.nv.global.init,"aw",@progbits
	.align	4
.nv.global.init:
	.type		mrg32k3aM1SubSeq,@object
	.size		mrg32k3aM1SubSeq,(mrg32k3aM2SubSeq - mrg32k3aM1SubSeq)
mrg32k3aM1SubSeq:
        /*0000*/ 	.byte	0x0b, 0xcc, 0xee, 0x04, 0x73, 0x29, 0x8b, 0x6f, 0xf6, 0x53, 0x03, 0xf6, 0x23, 0xf6, 0xea, 0xda
        /* <DEDUP_REMOVED lines=125> */
	.type		mrg32k3aM2SubSeq,@object
	.size		mrg32k3aM2SubSeq,(mrg32k3aM1 - mrg32k3aM2SubSeq)
mrg32k3aM2SubSeq:
        /* <DEDUP_REMOVED lines=126> */
	.type		mrg32k3aM1,@object
	.size		mrg32k3aM1,(mrg32k3aM1Seq - mrg32k3aM1)
mrg32k3aM1:
        /* <DEDUP_REMOVED lines=144> */
	.type		mrg32k3aM1Seq,@object
	.size		mrg32k3aM1Seq,(mrg32k3aM2 - mrg32k3aM1Seq)
mrg32k3aM1Seq:
        /* <DEDUP_REMOVED lines=144> */
	.type		mrg32k3aM2,@object
	.size		mrg32k3aM2,(mrg32k3aM2Seq - mrg32k3aM2)
mrg32k3aM2:
        /* <DEDUP_REMOVED lines=144> */
	.type		mrg32k3aM2Seq,@object
	.size		mrg32k3aM2Seq,(precalc_xorwow_matrix - mrg32k3aM2Seq)
mrg32k3aM2Seq:
        /* <DEDUP_REMOVED lines=144> */
	.type		precalc_xorwow_matrix,@object
	.size		precalc_xorwow_matrix,(precalc_xorwow_offset_matrix - precalc_xorwow_matrix)
precalc_xorwow_matrix:
        /* <DEDUP_REMOVED lines=6400> */
	.type		precalc_xorwow_offset_matrix,@object
	.size		precalc_xorwow_offset_matrix,($str$45 - precalc_xorwow_offset_matrix)
precalc_xorwow_offset_matrix:
        /* <DEDUP_REMOVED lines=6400> */
	.type		$str$45,@object
	.size		$str$45,($str$46 - $str$45)
$str$45:
        /*353c0*/ 	.byte	0x28, 0x61, 0x64, 0x64, 0x72, 0x65, 0x73, 0x73, 0x20, 0x26, 0x20, 0x6d, 0x61, 0x73, 0x6b, 0x29
        /*353d0*/ 	.byte	0x20, 0x3d, 0x3d, 0x20, 0x30, 0x00
	.type		$str$46,@object
	.size		$str$46,($str$44 - $str$46)
$str$46:
        /*353d6*/ 	.byte	0x2f, 0x74, 0x6d, 0x70, 0x2f, 0x63, 0x75, 0x74, 0x6c, 0x61, 0x73, 0x73, 0x5f, 0x73, 0x77, 0x65
        /*353e6*/ 	.byte	0x65, 0x70, 0x5f, 0x73, 0x72, 0x63, 0x2f, 0x69, 0x6e, 0x63, 0x6c, 0x75, 0x64, 0x65, 0x2f, 0x63
        /*353f6*/ 	.byte	0x75, 0x74, 0x65, 0x2f, 0x70, 0x6f, 0x69, 0x6e, 0x74, 0x65, 0x72, 0x5f, 0x66, 0x6c, 0x61, 0x67
        /*35406*/ 	.byte	0x67, 0x65, 0x64, 0x2e, 0x68, 0x70, 0x70, 0x00
	.type		$str$44,@object
	.size		$str$44,($str$43 - $str$44)
$str$44:
        /*3540e*/ 	.byte	0x2f, 0x74, 0x6d, 0x70, 0x2f, 0x63, 0x75, 0x74, 0x6c, 0x61, 0x73, 0x73, 0x5f, 0x73, 0x77, 0x65
        /*3541e*/ 	.byte	0x65, 0x70, 0x5f, 0x73, 0x72, 0x63, 0x2f, 0x69, 0x6e, 0x63, 0x6c, 0x75, 0x64, 0x65, 0x2f, 0x63
        /*3542e*/ 	.byte	0x75, 0x74, 0x65, 0x2f, 0x61, 0x74, 0x6f, 0x6d, 0x2f, 0x63, 0x6f, 0x70, 0x79, 0x5f, 0x74, 0x72
        /*3543e*/ 	.byte	0x61, 0x69, 0x74, 0x73, 0x5f, 0x73, 0x6d, 0x31, 0x30, 0x30, 0x2e, 0x68, 0x70, 0x70, 0x00
	.type		$str$43,@object
	.size		$str$43,(__unnamed_1 - $str$43)
$str$43:
        /*3544d*/ 	.byte	0x28, 0x28, 0x75, 0x69, 0x6e, 0x74, 0x33, 0x32, 0x5f, 0x74, 0x28, 0x74, 0x68, 0x72, 0x65, 0x61
        /*3545d*/ 	.byte	0x64, 0x49, 0x64, 0x78, 0x2e, 0x78, 0x29, 0x20, 0x2f, 0x20, 0x33, 0x32, 0x29, 0x20, 0x25, 0x20
        /*3546d*/ 	.byte	0x34, 0x29, 0x20, 0x3d, 0x3d, 0x20, 0x28, 0x28, 0x28, 0x74, 0x6d, 0x65, 0x6d, 0x5f, 0x61, 0x64
        /*3547d*/ 	.byte	0x64, 0x72, 0x20, 0x3e, 0x3e, 0x20, 0x31, 0x36, 0x29, 0x20, 0x2f, 0x20, 0x33, 0x32, 0x29, 0x20
        /*3548d*/ 	.byte	0x25, 0x20, 0x34, 0x29, 0x00
	.type		__unnamed_1,@object
	.size		__unnamed_1,(__unnamed_2 - __unnamed_1)
__unnamed_1:
        /* <DEDUP_REMOVED lines=25> */
        /*35622*/ 	.byte	0x3e, 0x3e, 0x3e, 0x3e, 0x5d, 0x00
	.type		__unnamed_2,@object
	.size		__unnamed_2,(.L_11 - __unnamed_2)
__unnamed_2:
        /* <DEDUP_REMOVED lines=42> */
        /*358c8*/ 	.byte	0x3e, 0x3e, 0x5d, 0x00
.L_11:


//--------------------- .nv.shared._ZN7cutlass9reference6device6kernel17BlockCompareEqualINS_6half_tEEEvPiPKT_S8_m --------------------------
	.section	.nv.shared._ZN7cutlass9reference6device6kernel17BlockCompareEqualINS_6half_tEEEvPiPKT_S8_m,"aw",@nobits
	.sectionflags	@""
	.align	16
	.zero		1024


//--------------------- .nv.shared.reserved.0     --------------------------
	.section	.nv.shared.reserved.0,"aw",@nobits
	.weak		__nv_reservedSMEM_offset_0_alias
	.size		__nv_reservedSMEM_offset_0_alias, 0, 64
	.other		__nv_reservedSMEM_offset_0_alias,@"STO_CUDA_RESERVED_SHARED STV_DEFAULT"
__nv_reservedSMEM_offset_0_alias:
	.zero		0
.nv.shared.reserved.0:
	.zero		64
	.weak		__nv_reservedSMEM_tcgen05_partition
	.type		__nv_reservedSMEM_tcgen05_partition,@object
	.size		__nv_reservedSMEM_tcgen05_partition,(.L_0 - __nv_reservedSMEM_tcgen05_partition)
__nv_reservedSMEM_tcgen05_partition:
	.zero		32
.L_0:


//--------------------- .nv.global                --------------------------
	.section	.nv.global,"aw",@nobits
.nv.global:
	.type		_ZN34_INTERNAL_32398dba_4_k_cu_stride_C4cute1_E,@object
	.size		_ZN34_INTERNAL_32398dba_4_k_cu_stride_C4cute1_E,(_ZN34_INTERNAL_32398dba_4_k_cu_stride_C4cuda3std3__45__cpo6cbeginE - _ZN34_INTERNAL_32398dba_4_k_cu_stride_C4cute1_E)
_ZN34_INTERNAL_32398dba_4_k_cu_stride_C4cute1_E:
	.zero		1
	.type		_ZN34_INTERNAL_32398dba_4_k_cu_stride_C4cuda3std3__45__cpo6cbeginE,@object
	.size		_ZN34_INTERNAL_32398dba_4_k_cu_stride_C4cuda3std3__45__cpo6cbeginE,(_ZN34_INTERNAL_32398dba_4_k_cu_stride_C4cuda3std3__48in_placeE - _ZN34_INTERNAL_32398dba_4_k_cu_stride_C4cuda3std3__45__cpo6cbeginE)
_ZN34_INTERNAL_32398dba_4_k_cu_stride_C4cuda3std3__45__cpo6cbeginE:
	.zero		1
	.type		_ZN34_INTERNAL_32398dba_4_k_cu_stride_C4cuda3std3__48in_placeE,@object
	.size		_ZN34_INTERNAL_32398dba_4_k_cu_stride_C4cuda3std3__48in_placeE,(_ZN34_INTERNAL_32398dba_4_k_cu_stride_C4cuda3std6ranges3__45__cpo9iter_moveE - _ZN34_INTERNAL_32398dba_4_k_cu_stride_C4cuda3std3__48in_placeE)
_ZN34_INTERNAL_32398dba_4_k_cu_stride_C4cuda3std3__48in_placeE:
	.zero		1
	.type		_ZN34_INTERNAL_32398dba_4_k_cu_stride_C4cuda3std6ranges3__45__cpo9iter_moveE,@object
	.size		_ZN34_INTERNAL_32398dba_4_k_cu_stride_C4cuda3std6ranges3__45__cpo9iter_moveE,(_ZN34_INTERNAL_32398dba_4_k_cu_stride_C4cuda3std3__45__cpo5beginE - _ZN34_INTERNAL_32398dba_4_k_cu_stride_C4cuda3std6ranges3__45__cpo9iter_moveE)
_ZN34_INTERNAL_32398dba_4_k_cu_stride_C4cuda3std6ranges3__45__cpo9iter_moveE:
	.zero		1
	.type		_ZN34_INTERNAL_32398dba_4_k_cu_stride_C4cuda3std3__45__cpo5beginE,@object
	.size		_ZN34_INTERNAL_32398dba_4_k_cu_stride_C4cuda3std3__45__cpo5beginE,(_ZN34_INTERNAL_32398dba_4_k_cu_stride_C4cuda3std3__436_GLOBAL__N__32398dba_4_k_cu_stride_C6ignoreE - _ZN34_INTERNAL_32398dba_4_k_cu_stride_C4cuda3std3__45__cpo5beginE)
_ZN34_INTERNAL_32398dba_4_k_cu_stride_C4cuda3std3__45__cpo5beginE:
	.zero		1
	.type		_ZN34_INTERNAL_32398dba_4_k_cu_stride_C4cuda3std3__436_GLOBAL__N__32398dba_4_k_cu_stride_C6ignoreE,@object
	.size		_ZN34_INTERNAL_32398dba_4_k_cu_stride_C4cuda3std3__436_GLOBAL__N__32398dba_4_k_cu_stride_C6ignoreE,(_ZN34_INTERNAL_32398dba_4_k_cu_stride_C4cute7productE - _ZN34_INTERNAL_32398dba_4_k_cu_stride_C4cuda3std3__436_GLOBAL__N__32398dba_4_k_cu_stride_C6ignoreE)
_ZN34_INTERNAL_32398dba_4_k_cu_stride_C4cuda3std3__436_GLOBAL__N__32398dba_4_k_cu_stride_C6ignoreE:
	.zero		1
	.type		_ZN34_INTERNAL_32398dba_4_k_cu_stride_C4cute7productE,@object
	.size		_ZN34_INTERNAL_32398dba_4_k_cu_stride_C4cute7productE,(_ZN34_INTERNAL_32398dba_4_k_cu_stride_C4cuda3std3__45__cpo3endE - _ZN34_INTERNAL_32398dba_4_k_cu_stride_C4cute7productE)
_ZN34_INTERNAL_32398dba_4_k_cu_stride_C4cute7productE:
	.zero		1
	.type		_ZN34_INTERNAL_32398dba_4_k_cu_stride_C4cuda3std3__45__cpo3endE,@object
	.size		_ZN34_INTERNAL_32398dba_4_k_cu_stride_C4cuda3std3__45__cpo3endE,(_ZN34_INTERNAL_32398dba_4_k_cu_stride_C4cuda3std3__419piecewise_constructE - _ZN34_INTERNAL_32398dba_4_k_cu_stride_C4cuda3std3__45__cpo3endE)
_ZN34_INTERNAL_32398dba_4_k_cu_stride_C4cuda3std3__45__cpo3endE:
	.zero		1
	.type		_ZN34_INTERNAL_32398dba_4_k_cu_stride_C4cuda3std3__419piecewise_constructE,@object
	.size		_ZN34_INTERNAL_32398dba_4_k_cu_stride_C4cuda3std3__419piecewise_constructE,(_ZN34_INTERNAL_32398dba_4_k_cu_stride_C4cuda3std3__45__cpo4cendE - _ZN34_INTERNAL_32398dba_4_k_cu_stride_C4cuda3std3__419piecewise_constructE)
_ZN34_INTERNAL_32398dba_4_k_cu_stride_C4cuda3std3__419piecewise_constructE:
	.zero		1
	.type		_ZN34_INTERNAL_32398dba_4_k_cu_stride_C4cuda3std3__45__cpo4cendE,@object
	.size		_ZN34_INTERNAL_32398dba_4_k_cu_stride_C4cuda3std3__45__cpo4cendE,(_ZN34_INTERNAL_32398dba_4_k_cu_stride_C4cuda3std6ranges3__45__cpo4swapE - _ZN34_INTERNAL_32398dba_4_k_cu_stride_C4cuda3std3__45__cpo4cendE)
_ZN34_INTERNAL_32398dba_4_k_cu_stride_C4cuda3std3__45__cpo4cendE:
	.zero		1
	.type		_ZN34_INTERNAL_32398dba_4_k_cu_stride_C4cuda3std6ranges3__45__cpo4swapE,@object
	.size		_ZN34_INTERNAL_32398dba_4_k_cu_stride_C4cuda3std6ranges3__45__cpo4swapE,(.L_19 - _ZN34_INTERNAL_32398dba_4_k_cu_stride_C4cuda3std6ranges3__45__cpo4swapE)
_ZN34_INTERNAL_32398dba_4_k_cu_stride_C4cuda3std6ranges3__45__cpo4swapE:
	.zero		1
.L_19:


//--------------------- .nv.shared._ZN7cutlass9reference6device6kernel11Conv3dWgradINS_6half_tENS_6layout11TensorNDHWCES4_S6_S4_S6_ffNS_16NumericConverterIS4_fLNS_15FloatRoundStyleE2EEENS_12multiply_addIfffEELi2ELi4ELi8ELi16EEEvNS_4conv17Conv3dProblemSizeENS_9TensorRefIT_T0_EENSE_IT1_T2_EENSE_IT3_T4_EESN_T5_SO_ --------------------------
	.section	.nv.shared._ZN7cutlass9reference6device6kernel11Conv3dWgradINS_6half_tENS_6layout11TensorNDHWCES4_S6_S4_S6_ffNS_16NumericConverterIS4_fLNS_15FloatRoundStyleE2EEENS_12multiply_addIfffEELi2ELi4ELi8ELi16EEEvNS_4conv17Conv3dProblemSizeENS_9TensorRefIT_T0_EENSE_IT1_T2_EENSE_IT3_T4_EESN_T5_SO_,"aw",@nobits
	.sectionflags	@""
	.align	16
	.zero		1024


//--------------------- .nv.shared._ZN7cutlass9reference6device6kernel12BlockForEachINS_6half_tENS1_6detail17RandomUniformFuncIS4_EEEEvPT_mNT0_6ParamsE --------------------------
	.section	.nv.shared._ZN7cutlass9reference6device6kernel12BlockForEachINS_6half_tENS1_6detail17RandomUniformFuncIS4_EEEEvPT_mNT0_6ParamsE,"aw",@nobits
	.sectionflags	@""
	.align	16
	.zero		1024


//--------------------- .nv.shared._ZN7cutlass13device_kernelINS_4conv6kernel13ConvUniversalINS1_16ConvProblemShapeILNS1_8OperatorE2ELi3EEENS1_10collective14CollectiveConvINS1_47MainloopSm100TmaUmmaWarpSpecializedImplicitGemmILS5_2ELi6ELi3ELi1ELi2EN4cute5tupleIJNSA_1CILi1EEESD_SD_EEEEENSB_IJNSC_ILi128EEENSB_IJSG_EEENSB_IJNSC_ILi64EEEEEEEEENS_6half_tESL_NSA_8TiledMMAINSA_8MMA_AtomIJNSA_20SM100_MMA_F16BF16_SSISL_SL_fLi128ELi128ELNSA_4UMMA5MajorE1ELSQ_1ELNSP_7ScaleInE0ELSR_0EEEEEENSA_6LayoutISE_NSB_IJNSC_ILi0EEESV_SV_EEEEENSB_IJNSA_10UnderscoreESY_SY_EEEEENS7_6detail27Sm100ImplicitGemmTileTraitsINSA_13SM90_TMA_LOADENSA_14ComposedLayoutINSA_7SwizzleILi3ELi4ELi3EEENSA_18smem_ptr_flag_bitsILi16EEENSU_INSB_IJSI_NSC_ILi8EEEEEENSB_IJSD_SI_EEEEEEEvEENS12_INSA_20SM90_TMA_LOAD_IM2COLES1D_vEEEENS_8epilogue10collective18CollectiveEpilogueINS1I_23Sm100TmaWarpSpecializedILi4ELi2ELi32ELb1ELb0EEEJSK_NSB_IJNSU_ISG_SD_EENSU_INSC_ILi32EEESD_EEEEESL_NSB_IJlNSB_IJSD_lllEEESV_EEESL_S1S_NS1I_6fusion15FusionCallbacksIS1M_NS1T_17LinearCombinationISL_fSL_fLNS_15FloatRoundStyleE2EEESK_S1Q_JEEENSA_5SM1004TMEM4LOAD26SM100_TMEM_LOAD_32dp32b32xES13_NS14_INS15_ILi2ELi4ELi3EEES18_NSU_INSB_IJS19_S1O_EEENSB_IJS1O_SD_EEEEEEENSA_39AutoVectorizingCopyWithAssumedAlignmentILi128EEENSA_14SM90_TMA_STOREES27_S29_S29_EEEvvEEEEvNT_6ParamsE --------------------------
	.section	.nv.shared._ZN7cutlass13device_kernelINS_4conv6kernel13ConvUniversalINS1_16ConvProblemShapeILNS1_8OperatorE2ELi3EEENS1_10collective14CollectiveConvINS1_47MainloopSm100TmaUmmaWarpSpecializedImplicitGemmILS5_2ELi6ELi3ELi1ELi2EN4cute5tupleIJNSA_1CILi1EEESD_SD_EEEEENSB_IJNSC_ILi128EEENSB_IJSG_EEENSB_IJNSC_ILi64EEEEEEEEENS_6half_tESL_NSA_8TiledMMAINSA_8MMA_AtomIJNSA_20SM100_MMA_F16BF16_SSISL_SL_fLi128ELi128ELNSA_4UMMA5MajorE1ELSQ_1ELNSP_7ScaleInE0ELSR_0EEEEEENSA_6LayoutISE_NSB_IJNSC_ILi0EEESV_SV_EEEEENSB_IJNSA_10UnderscoreESY_SY_EEEEENS7_6detail27Sm100ImplicitGemmTileTraitsINSA_13SM90_TMA_LOADENSA_14ComposedLayoutINSA_7SwizzleILi3ELi4ELi3EEENSA_18smem_ptr_flag_bitsILi16EEENSU_INSB_IJSI_NSC_ILi8EEEEEENSB_IJSD_SI_EEEEEEEvEENS12_INSA_20SM90_TMA_LOAD_IM2COLES1D_vEEEENS_8epilogue10collective18CollectiveEpilogueINS1I_23Sm100TmaWarpSpecializedILi4ELi2ELi32ELb1ELb0EEEJSK_NSB_IJNSU_ISG_SD_EENSU_INSC_ILi32EEESD_EEEEESL_NSB_IJlNSB_IJSD_lllEEESV_EEESL_S1S_NS1I_6fusion15FusionCallbacksIS1M_NS1T_17LinearCombinationISL_fSL_fLNS_15FloatRoundStyleE2EEESK_S1Q_JEEENSA_5SM1004TMEM4LOAD26SM100_TMEM_LOAD_32dp32b32xES13_NS14_INS15_ILi2ELi4ELi3EEES18_NSU_INSB_IJS19_S1O_EEENSB_IJS1O_SD_EEEEEEENSA_39AutoVectorizingCopyWithAssumedAlignmentILi128EEENSA_14SM90_TMA_STOREES27_S29_S29_EEEvvEEEEvNT_6ParamsE,"aw",@nobits
	.sectionflags	@""
	.align	16
	.zero		1024


//--------------------- .nv.constant0._ZN7cutlass9reference6device6kernel17BlockCompareEqualINS_6half_tEEEvPiPKT_S8_m --------------------------
	.section	.nv.constant0._ZN7cutlass9reference6device6kernel17BlockCompareEqualINS_6half_tEEEvPiPKT_S8_m,"a",@progbits
	.sectionflags	@""
	.align	4
.nv.constant0._ZN7cutlass9reference6device6kernel17BlockCompareEqualINS_6half_tEEEvPiPKT_S8_m:
	.zero		928


//--------------------- .nv.constant0._ZN7cutlass9reference6device6kernel11Conv3dWgradINS_6half_tENS_6layout11TensorNDHWCES4_S6_S4_S6_ffNS_16NumericConverterIS4_fLNS_15FloatRoundStyleE2EEENS_12multiply_addIfffEELi2ELi4ELi8ELi16EEEvNS_4conv17Conv3dProblemSizeENS_9TensorRefIT_T0_EENSE_IT1_T2_EENSE_IT3_T4_EESN_T5_SO_ --------------------------
	.section	.nv.constant0._ZN7cutlass9reference6device6kernel11Conv3dWgradINS_6half_tENS_6layout11TensorNDHWCES4_S6_S4_S6_ffNS_16NumericConverterIS4_fLNS_15FloatRoundStyleE2EEENS_12multiply_addIfffEELi2ELi4ELi8ELi16EEEvNS_4conv17Conv3dProblemSizeENS_9TensorRefIT_T0_EENSE_IT1_T2_EENSE_IT3_T4_EESN_T5_SO_,"a",@progbits
	.sectionflags	@""
	.align	4
.nv.constant0._ZN7cutlass9reference6device6kernel11Conv3dWgradINS_6half_tENS_6layout11TensorNDHWCES4_S6_S4_S6_ffNS_16NumericConverterIS4_fLNS_15FloatRoundStyleE2EEENS_12multiply_addIfffEELi2ELi4ELi8ELi16EEEvNS_4conv17Conv3dProblemSizeENS_9TensorRefIT_T0_EENSE_IT1_T2_EENSE_IT3_T4_EESN_T5_SO_:
	.zero		1096


//--------------------- .nv.constant0._ZN7cutlass9reference6device6kernel12BlockForEachINS_6half_tENS1_6detail17RandomUniformFuncIS4_EEEEvPT_mNT0_6ParamsE --------------------------
	.section	.nv.constant0._ZN7cutlass9reference6device6kernel12BlockForEachINS_6half_tENS1_6detail17RandomUniformFuncIS4_EEEEvPT_mNT0_6ParamsE,"a",@progbits
	.sectionflags	@""
	.align	4
.nv.constant0._ZN7cutlass9reference6device6kernel12BlockForEachINS_6half_tENS1_6detail17RandomUniformFuncIS4_EEEEvPT_mNT0_6ParamsE:
	.zero		960


//--------------------- .nv.constant0._ZN7cutlass13device_kernelINS_4conv6kernel13ConvUniversalINS1_16ConvProblemShapeILNS1_8OperatorE2ELi3EEENS1_10collective14CollectiveConvINS1_47MainloopSm100TmaUmmaWarpSpecializedImplicitGemmILS5_2ELi6ELi3ELi1ELi2EN4cute5tupleIJNSA_1CILi1EEESD_SD_EEEEENSB_IJNSC_ILi128EEENSB_IJSG_EEENSB_IJNSC_ILi64EEEEEEEEENS_6half_tESL_NSA_8TiledMMAINSA_8MMA_AtomIJNSA_20SM100_MMA_F16BF16_SSISL_SL_fLi128ELi128ELNSA_4UMMA5MajorE1ELSQ_1ELNSP_7ScaleInE0ELSR_0EEEEEENSA_6LayoutISE_NSB_IJNSC_ILi0EEESV_SV_EEEEENSB_IJNSA_10UnderscoreESY_SY_EEEEENS7_6detail27Sm100ImplicitGemmTileTraitsINSA_13SM90_TMA_LOADENSA_14ComposedLayoutINSA_7SwizzleILi3ELi4ELi3EEENSA_18smem_ptr_flag_bitsILi16EEENSU_INSB_IJSI_NSC_ILi8EEEEEENSB_IJSD_SI_EEEEEEEvEENS12_INSA_20SM90_TMA_LOAD_IM2COLES1D_vEEEENS_8epilogue10collective18CollectiveEpilogueINS1I_23Sm100TmaWarpSpecializedILi4ELi2ELi32ELb1ELb0EEEJSK_NSB_IJNSU_ISG_SD_EENSU_INSC_ILi32EEESD_EEEEESL_NSB_IJlNSB_IJSD_lllEEESV_EEESL_S1S_NS1I_6fusion15FusionCallbacksIS1M_NS1T_17LinearCombinationISL_fSL_fLNS_15FloatRoundStyleE2EEESK_S1Q_JEEENSA_5SM1004TMEM4LOAD26SM100_TMEM_LOAD_32dp32b32xES13_NS14_INS15_ILi2ELi4ELi3EEES18_NSU_INSB_IJS19_S1O_EEENSB_IJS1O_SD_EEEEEEENSA_39AutoVectorizingCopyWithAssumedAlignmentILi128EEENSA_14SM90_TMA_STOREES27_S29_S29_EEEvvEEEEvNT_6ParamsE --------------------------
	.section	.nv.constant0._ZN7cutlass13device_kernelINS_4conv6kernel13ConvUniversalINS1_16ConvProblemShapeILNS1_8OperatorE2ELi3EEENS1_10collective14CollectiveConvINS1_47MainloopSm100TmaUmmaWarpSpecializedImplicitGemmILS5_2ELi6ELi3ELi1ELi2EN4cute5tupleIJNSA_1CILi1EEESD_SD_EEEEENSB_IJNSC_ILi128EEENSB_IJSG_EEENSB_IJNSC_ILi64EEEEEEEEENS_6half_tESL_NSA_8TiledMMAINSA_8MMA_AtomIJNSA_20SM100_MMA_F16BF16_SSISL_SL_fLi128ELi128ELNSA_4UMMA5MajorE1ELSQ_1ELNSP_7ScaleInE0ELSR_0EEEEEENSA_6LayoutISE_NSB_IJNSC_ILi0EEESV_SV_EEEEENSB_IJNSA_10UnderscoreESY_SY_EEEEENS7_6detail27Sm100ImplicitGemmTileTraitsINSA_13SM90_TMA_LOADENSA_14ComposedLayoutINSA_7SwizzleILi3ELi4ELi3EEENSA_18smem_ptr_flag_bitsILi16EEENSU_INSB_IJSI_NSC_ILi8EEEEEENSB_IJSD_SI_EEEEEEEvEENS12_INSA_20SM90_TMA_LOAD_IM2COLES1D_vEEEENS_8epilogue10collective18CollectiveEpilogueINS1I_23Sm100TmaWarpSpecializedILi4ELi2ELi32ELb1ELb0EEEJSK_NSB_IJNSU_ISG_SD_EENSU_INSC_ILi32EEESD_EEEEESL_NSB_IJlNSB_IJSD_lllEEESV_EEESL_S1S_NS1I_6fusion15FusionCallbacksIS1M_NS1T_17LinearCombinationISL_fSL_fLNS_15FloatRoundStyleE2EEESK_S1Q_JEEENSA_5SM1004TMEM4LOAD26SM100_TMEM_LOAD_32dp32b32xES13_NS14_INS15_ILi2ELi4ELi3EEES18_NSU_INSB_IJS19_S1O_EEENSB_IJS1O_SD_EEEEEEENSA_39AutoVectorizingCopyWithAssumedAlignmentILi128EEENSA_14SM90_TMA_STOREES27_S29_S29_EEEvvEEEEvNT_6ParamsE,"a",@progbits
	.sectionflags	@""
	.align	4
.nv.constant0._ZN7cutlass13device_kernelINS_4conv6kernel13ConvUniversalINS1_16ConvProblemShapeILNS1_8OperatorE2ELi3EEENS1_10collective14CollectiveConvINS1_47MainloopSm100TmaUmmaWarpSpecializedImplicitGemmILS5_2ELi6ELi3ELi1ELi2EN4cute5tupleIJNSA_1CILi1EEESD_SD_EEEEENSB_IJNSC_ILi128EEENSB_IJSG_EEENSB_IJNSC_ILi64EEEEEEEEENS_6half_tESL_NSA_8TiledMMAINSA_8MMA_AtomIJNSA_20SM100_MMA_F16BF16_SSISL_SL_fLi128ELi128ELNSA_4UMMA5MajorE1ELSQ_1ELNSP_7ScaleInE0ELSR_0EEEEEENSA_6LayoutISE_NSB_IJNSC_ILi0EEESV_SV_EEEEENSB_IJNSA_10UnderscoreESY_SY_EEEEENS7_6detail27Sm100ImplicitGemmTileTraitsINSA_13SM90_TMA_LOADENSA_14ComposedLayoutINSA_7SwizzleILi3ELi4ELi3EEENSA_18smem_ptr_flag_bitsILi16EEENSU_INSB_IJSI_NSC_ILi8EEEEEENSB_IJSD_SI_EEEEEEEvEENS12_INSA_20SM90_TMA_LOAD_IM2COLES1D_vEEEENS_8epilogue10collective18CollectiveEpilogueINS1I_23Sm100TmaWarpSpecializedILi4ELi2ELi32ELb1ELb0EEEJSK_NSB_IJNSU_ISG_SD_EENSU_INSC_ILi32EEESD_EEEEESL_NSB_IJlNSB_IJSD_lllEEESV_EEESL_S1S_NS1I_6fusion15FusionCallbacksIS1M_NS1T_17LinearCombinationISL_fSL_fLNS_15FloatRoundStyleE2EEESK_S1Q_JEEENSA_5SM1004TMEM4LOAD26SM100_TMEM_LOAD_32dp32b32xES13_NS14_INS15_ILi2ELi4ELi3EEES18_NSU_INSB_IJS19_S1O_EEENSB_IJS1O_SD_EEEEEEENSA_39AutoVectorizingCopyWithAssumedAlignmentILi128EEENSA_14SM90_TMA_STOREES27_S29_S29_EEEvvEEEEvNT_6ParamsE:
	.zero		3200


//--------------------- SYMBOLS --------------------------

	.type		.nv.reservedSmem.offset0,@object
	.size		.nv.reservedSmem.offset0,0x4
	.type		.nv.reservedSmem.cap,@object
	.size		.nv.reservedSmem.cap,0x4
	.type		__assertfail,@function
